//
// Generated by NVIDIA NVVM Compiler
//
// Compiler Build ID: CL-36424714
// Cuda compilation tools, release 13.0, V13.0.88
// Based on NVVM 20.0.0
//

.version 9.0
.target sm_100
.address_size 64

	// .globl	_Z25kernel_GenerateDSI_l2r_BTiiPKhS0_iiPd
.global .align 4 .b8 precalc_xorwow_matrix[102400];
.global .align 4 .b8 precalc_xorwow_offset_matrix[102400];
.global .align 4 .b8 mrg32k3aM1[2304];
.global .align 4 .b8 mrg32k3aM2[2304];
.global .align 4 .b8 mrg32k3aM1SubSeq[2016];
.global .align 4 .b8 mrg32k3aM2SubSeq[2016];
.global .align 4 .b8 mrg32k3aM1Seq[2304];
.global .align 4 .b8 mrg32k3aM2Seq[2304];
.const .align 8 .b8 __cr_lgamma_table[72];
.extern .shared .align 16 .b8 s_pre[];
.extern .shared .align 16 .b8 s_tile[];
.extern .shared .align 16 .b8 s_square[];

.visible .entry _Z25kernel_GenerateDSI_l2r_BTiiPKhS0_iiPd(
	.param .u32 _Z25kernel_GenerateDSI_l2r_BTiiPKhS0_iiPd_param_0,
	.param .u32 _Z25kernel_GenerateDSI_l2r_BTiiPKhS0_iiPd_param_1,
	.param .u64 .ptr .align 1 _Z25kernel_GenerateDSI_l2r_BTiiPKhS0_iiPd_param_2,
	.param .u64 .ptr .align 1 _Z25kernel_GenerateDSI_l2r_BTiiPKhS0_iiPd_param_3,
	.param .u32 _Z25kernel_GenerateDSI_l2r_BTiiPKhS0_iiPd_param_4,
	.param .u32 _Z25kernel_GenerateDSI_l2r_BTiiPKhS0_iiPd_param_5,
	.param .u64 .ptr .align 1 _Z25kernel_GenerateDSI_l2r_BTiiPKhS0_iiPd_param_6
)
{
	.local .align 8 .b8 	__local_depot0[64];
	.reg .b64 	%SP;
	.reg .b64 	%SPL;
	.reg .pred 	%p<30>;
	.reg .b16 	%rs<7>;
	.reg .b32 	%r<123>;
	.reg .b64 	%rd<52>;
	.reg .b64 	%fd<65>;

	mov.u64 	%SPL, __local_depot0;
	ld.param.u32 	%r38, [_Z25kernel_GenerateDSI_l2r_BTiiPKhS0_iiPd_param_0];
	ld.param.u32 	%r39, [_Z25kernel_GenerateDSI_l2r_BTiiPKhS0_iiPd_param_1];
	ld.param.u64 	%rd15, [_Z25kernel_GenerateDSI_l2r_BTiiPKhS0_iiPd_param_2];
	ld.param.u32 	%r40, [_Z25kernel_GenerateDSI_l2r_BTiiPKhS0_iiPd_param_4];
	ld.param.u32 	%r41, [_Z25kernel_GenerateDSI_l2r_BTiiPKhS0_iiPd_param_5];
	ld.param.u64 	%rd17, [_Z25kernel_GenerateDSI_l2r_BTiiPKhS0_iiPd_param_6];
	add.u64 	%rd1, %SPL, 0;
	add.u64 	%rd2, %SPL, 24;
	add.u64 	%rd3, %SPL, 40;
	mov.u32 	%r42, %ntid.y;
	mov.u32 	%r43, %ctaid.y;
	mov.u32 	%r44, %tid.y;
	mad.lo.s32 	%r1, %r42, %r43, %r44;
	mov.u32 	%r45, %ntid.x;
	mov.u32 	%r46, %ctaid.x;
	mov.u32 	%r47, %tid.x;
	mad.lo.s32 	%r2, %r45, %r46, %r47;
	setp.ge.s32 	%p1, %r1, %r39;
	setp.ge.s32 	%p2, %r2, %r38;
	or.pred  	%p3, %p2, %p1;
	@%p3 bra 	$L__BB0_42;
	mul.lo.s32 	%r3, %r1, %r38;
	add.s32 	%r4, %r3, %r2;
	setp.gt.s32 	%p4, %r40, %r41;
	@%p4 bra 	$L__BB0_42;
	add.s32 	%r5, %r38, -1;
	cvt.s64.s32 	%rd21, %r4;
	cvta.to.global.u64 	%rd22, %rd15;
	add.s64 	%rd4, %rd22, %rd21;
	cvta.to.global.u64 	%rd5, %rd17;
	mul.lo.s32 	%r6, %r39, %r38;
	mov.u32 	%r98, %r40;
$L__BB0_3:
	sub.s32 	%r8, %r2, %r98;
	min.s32 	%r48, %r8, %r2;
	setp.lt.s32 	%p5, %r48, 1;
	max.s32 	%r49, %r8, %r2;
	setp.ge.s32 	%p6, %r49, %r5;
	or.pred  	%p7, %p6, %p5;
	mov.f64 	%fd64, 0dBFF0000000000000;
	@%p7 bra 	$L__BB0_41;
	ld.param.u64 	%rd49, [_Z25kernel_GenerateDSI_l2r_BTiiPKhS0_iiPd_param_3];
	add.s32 	%r52, %r8, %r3;
	cvt.s64.s32 	%rd23, %r52;
	cvta.to.global.u64 	%rd24, %rd49;
	add.s64 	%rd25, %rd24, %rd23;
	ld.global.u8 	%rs1, [%rd25];
	cvt.rn.f64.u16 	%fd1, %rs1;
	ld.global.u8 	%rs2, [%rd25+-1];
	cvt.rn.f64.u16 	%fd39, %rs2;
	ld.global.u8 	%rs3, [%rd25+1];
	cvt.rn.f64.u16 	%fd40, %rs3;
	add.f64 	%fd41, %fd1, %fd39;
	mul.f64 	%fd42, %fd41, 0d3FE0000000000000;
	add.f64 	%fd43, %fd1, %fd40;
	mul.f64 	%fd44, %fd43, 0d3FE0000000000000;
	st.local.f64 	[%rd1], %fd1;
	st.local.f64 	[%rd1+8], %fd42;
	st.local.f64 	[%rd1+16], %fd44;
	mov.b32 	%r99, 0;
	st.local.u32 	[%rd2], %r99;
	mov.b32 	%r53, 1;
	st.local.u32 	[%rd2+4], %r53;
	mov.b32 	%r104, 2;
	st.local.u32 	[%rd2+8], %r104;
	bra.uni 	$L__BB0_6;
$L__BB0_5:
	setp.ge.s32 	%p12, %r99, %r104;
	@%p12 bra 	$L__BB0_13;
$L__BB0_6:
	mov.u32 	%r11, %r104;
	mul.wide.u32 	%rd26, %r99, 8;
	add.s64 	%rd27, %rd1, %rd26;
	ld.local.f64 	%fd56, [%rd27];
	mul.wide.u32 	%rd28, %r99, 4;
	add.s64 	%rd29, %rd2, %rd28;
	add.s64 	%rd51, %rd29, 4;
	add.s64 	%rd50, %rd27, 8;
	mov.b32 	%r104, 0;
	mov.u32 	%r102, %r99;
$L__BB0_7:
	add.s32 	%r14, %r102, 1;
	ld.local.f64 	%fd57, [%rd50];
	setp.leu.f64 	%p8, %fd56, %fd57;
	@%p8 bra 	$L__BB0_9;
	ld.local.f64 	%fd5, [%rd50+-8];
	st.local.f64 	[%rd50], %fd5;
	st.local.f64 	[%rd50+-8], %fd57;
	ld.local.u32 	%r55, [%rd51];
	ld.local.u32 	%r56, [%rd51+-4];
	st.local.u32 	[%rd51], %r56;
	st.local.u32 	[%rd51+-4], %r55;
	mov.f64 	%fd57, %fd5;
	mov.u32 	%r104, %r102;
$L__BB0_9:
	add.s64 	%rd51, %rd51, 4;
	add.s64 	%rd50, %rd50, 8;
	setp.lt.s32 	%p9, %r14, %r11;
	mov.f64 	%fd56, %fd57;
	mov.u32 	%r102, %r14;
	@%p9 bra 	$L__BB0_7;
	setp.gt.s32 	%p10, %r104, %r99;
	mov.b32 	%r99, 0;
	@%p10 bra 	$L__BB0_11;
	bra.uni 	$L__BB0_5;
$L__BB0_11:
	ld.local.f64 	%fd7, [%rd1];
	ld.local.f64 	%fd8, [%rd1+8];
	setp.leu.f64 	%p11, %fd7, %fd8;
	@%p11 bra 	$L__BB0_5;
	st.local.f64 	[%rd1+8], %fd7;
	st.local.f64 	[%rd1], %fd8;
	ld.local.u32 	%r60, [%rd2];
	ld.local.u32 	%r61, [%rd2+4];
	st.local.u32 	[%rd2], %r61;
	st.local.u32 	[%rd2+4], %r60;
	mov.b32 	%r99, 1;
	bra.uni 	$L__BB0_5;
$L__BB0_13:
	ld.local.f64 	%fd9, [%rd1];
	ld.local.f64 	%fd10, [%rd1+16];
	ld.global.u8 	%rs4, [%rd4];
	cvt.rn.f64.u16 	%fd11, %rs4;
	ld.global.u8 	%rs5, [%rd4+-1];
	cvt.rn.f64.u16 	%fd45, %rs5;
	ld.global.u8 	%rs6, [%rd4+1];
	cvt.rn.f64.u16 	%fd46, %rs6;
	add.f64 	%fd47, %fd11, %fd45;
	mul.f64 	%fd48, %fd47, 0d3FE0000000000000;
	add.f64 	%fd49, %fd11, %fd46;
	mul.f64 	%fd50, %fd49, 0d3FE0000000000000;
	st.local.f64 	[%rd3], %fd11;
	st.local.f64 	[%rd3+8], %fd48;
	st.local.f64 	[%rd3+16], %fd50;
	mov.b32 	%r105, 0;
	st.local.u32 	[%rd2], %r105;
	mov.b32 	%r64, 1;
	st.local.u32 	[%rd2+4], %r64;
	mov.b32 	%r110, 2;
	st.local.u32 	[%rd2+8], %r110;
	bra.uni 	$L__BB0_15;
$L__BB0_14:
	setp.ge.s32 	%p17, %r105, %r110;
	@%p17 bra 	$L__BB0_22;
$L__BB0_15:
	mov.u32 	%r18, %r110;
	mul.wide.u32 	%rd30, %r105, 8;
	add.s64 	%rd31, %rd3, %rd30;
	ld.local.f64 	%fd58, [%rd31];
	mov.b32 	%r110, 0;
	mov.u32 	%r108, %r105;
$L__BB0_16:
	mul.wide.u32 	%rd32, %r108, 8;
	add.s64 	%rd12, %rd3, %rd32;
	add.s32 	%r21, %r108, 1;
	ld.local.f64 	%fd59, [%rd12+8];
	setp.leu.f64 	%p13, %fd58, %fd59;
	@%p13 bra 	$L__BB0_18;
	ld.local.f64 	%fd15, [%rd12];
	st.local.f64 	[%rd12+8], %fd15;
	st.local.f64 	[%rd12], %fd59;
	mul.wide.u32 	%rd33, %r108, 4;
	add.s64 	%rd34, %rd2, %rd33;
	ld.local.u32 	%r66, [%rd34+4];
	ld.local.u32 	%r67, [%rd34];
	st.local.u32 	[%rd34+4], %r67;
	st.local.u32 	[%rd34], %r66;
	mov.f64 	%fd59, %fd15;
	mov.u32 	%r110, %r108;
$L__BB0_18:
	setp.lt.s32 	%p14, %r21, %r18;
	mov.f64 	%fd58, %fd59;
	mov.u32 	%r108, %r21;
	@%p14 bra 	$L__BB0_16;
	setp.gt.s32 	%p15, %r110, %r105;
	mov.b32 	%r105, 0;
	@%p15 bra 	$L__BB0_20;
	bra.uni 	$L__BB0_14;
$L__BB0_20:
	ld.local.f64 	%fd17, [%rd3];
	ld.local.f64 	%fd18, [%rd3+8];
	setp.leu.f64 	%p16, %fd17, %fd18;
	@%p16 bra 	$L__BB0_14;
	st.local.f64 	[%rd3+8], %fd17;
	st.local.f64 	[%rd3], %fd18;
	ld.local.u32 	%r71, [%rd2];
	ld.local.u32 	%r72, [%rd2+4];
	st.local.u32 	[%rd2], %r72;
	st.local.u32 	[%rd2+4], %r71;
	mov.b32 	%r105, 1;
	bra.uni 	$L__BB0_14;
$L__BB0_22:
	ld.local.f64 	%fd19, [%rd3];
	ld.local.f64 	%fd20, [%rd3+16];
	mov.b64 	%rd35, 0;
	st.local.u64 	[%rd1], %rd35;
	sub.f64 	%fd51, %fd11, %fd10;
	st.local.f64 	[%rd1+8], %fd51;
	sub.f64 	%fd52, %fd9, %fd11;
	st.local.f64 	[%rd1+16], %fd52;
	mov.b32 	%r111, 0;
	st.local.u32 	[%rd2], %r111;
	mov.b32 	%r75, 1;
	st.local.u32 	[%rd2+4], %r75;
	mov.b32 	%r116, 2;
	st.local.u32 	[%rd2+8], %r116;
	bra.uni 	$L__BB0_24;
$L__BB0_23:
	setp.ge.s32 	%p22, %r111, %r116;
	@%p22 bra 	$L__BB0_31;
$L__BB0_24:
	mov.u32 	%r25, %r116;
	mul.wide.u32 	%rd36, %r111, 8;
	add.s64 	%rd37, %rd1, %rd36;
	ld.local.f64 	%fd60, [%rd37];
	mov.b32 	%r116, 0;
	mov.u32 	%r114, %r111;
$L__BB0_25:
	mul.wide.u32 	%rd38, %r114, 8;
	add.s64 	%rd13, %rd1, %rd38;
	add.s32 	%r28, %r114, 1;
	ld.local.f64 	%fd61, [%rd13+8];
	setp.leu.f64 	%p18, %fd60, %fd61;
	@%p18 bra 	$L__BB0_27;
	ld.local.f64 	%fd24, [%rd13];
	st.local.f64 	[%rd13+8], %fd24;
	st.local.f64 	[%rd13], %fd61;
	mul.wide.u32 	%rd39, %r114, 4;
	add.s64 	%rd40, %rd2, %rd39;
	ld.local.u32 	%r77, [%rd40+4];
	ld.local.u32 	%r78, [%rd40];
	st.local.u32 	[%rd40+4], %r78;
	st.local.u32 	[%rd40], %r77;
	mov.f64 	%fd61, %fd24;
	mov.u32 	%r116, %r114;
$L__BB0_27:
	setp.lt.s32 	%p19, %r28, %r25;
	mov.f64 	%fd60, %fd61;
	mov.u32 	%r114, %r28;
	@%p19 bra 	$L__BB0_25;
	setp.gt.s32 	%p20, %r116, %r111;
	mov.b32 	%r111, 0;
	@%p20 bra 	$L__BB0_29;
	bra.uni 	$L__BB0_23;
$L__BB0_29:
	ld.local.f64 	%fd26, [%rd1];
	ld.local.f64 	%fd27, [%rd1+8];
	setp.leu.f64 	%p21, %fd26, %fd27;
	@%p21 bra 	$L__BB0_23;
	st.local.f64 	[%rd1+8], %fd26;
	st.local.f64 	[%rd1], %fd27;
	ld.local.u32 	%r82, [%rd2];
	ld.local.u32 	%r83, [%rd2+4];
	st.local.u32 	[%rd2], %r83;
	st.local.u32 	[%rd2+4], %r82;
	mov.b32 	%r111, 1;
	bra.uni 	$L__BB0_23;
$L__BB0_31:
	ld.local.f64 	%fd28, [%rd1+16];
	mov.b64 	%rd41, 0;
	st.local.u64 	[%rd3], %rd41;
	sub.f64 	%fd53, %fd1, %fd20;
	st.local.f64 	[%rd3+8], %fd53;
	sub.f64 	%fd54, %fd19, %fd1;
	st.local.f64 	[%rd3+16], %fd54;
	mov.b32 	%r117, 0;
	st.local.u32 	[%rd2], %r117;
	mov.b32 	%r86, 1;
	st.local.u32 	[%rd2+4], %r86;
	mov.b32 	%r122, 2;
	st.local.u32 	[%rd2+8], %r122;
	bra.uni 	$L__BB0_33;
$L__BB0_32:
	setp.ge.s32 	%p27, %r117, %r122;
	@%p27 bra 	$L__BB0_40;
$L__BB0_33:
	mov.u32 	%r32, %r122;
	mul.wide.u32 	%rd42, %r117, 8;
	add.s64 	%rd43, %rd3, %rd42;
	ld.local.f64 	%fd62, [%rd43];
	mov.b32 	%r122, 0;
	mov.u32 	%r120, %r117;
$L__BB0_34:
	mul.wide.u32 	%rd44, %r120, 8;
	add.s64 	%rd14, %rd3, %rd44;
	add.s32 	%r35, %r120, 1;
	ld.local.f64 	%fd63, [%rd14+8];
	setp.leu.f64 	%p23, %fd62, %fd63;
	@%p23 bra 	$L__BB0_36;
	ld.local.f64 	%fd32, [%rd14];
	st.local.f64 	[%rd14+8], %fd32;
	st.local.f64 	[%rd14], %fd63;
	mul.wide.u32 	%rd45, %r120, 4;
	add.s64 	%rd46, %rd2, %rd45;
	ld.local.u32 	%r88, [%rd46+4];
	ld.local.u32 	%r89, [%rd46];
	st.local.u32 	[%rd46+4], %r89;
	st.local.u32 	[%rd46], %r88;
	mov.f64 	%fd63, %fd32;
	mov.u32 	%r122, %r120;
$L__BB0_36:
	setp.lt.s32 	%p24, %r35, %r32;
	mov.f64 	%fd62, %fd63;
	mov.u32 	%r120, %r35;
	@%p24 bra 	$L__BB0_34;
	setp.gt.s32 	%p25, %r122, %r117;
	mov.b32 	%r117, 0;
	@%p25 bra 	$L__BB0_38;
	bra.uni 	$L__BB0_32;
$L__BB0_38:
	ld.local.f64 	%fd34, [%rd3];
	ld.local.f64 	%fd35, [%rd3+8];
	setp.leu.f64 	%p26, %fd34, %fd35;
	@%p26 bra 	$L__BB0_32;
	st.local.f64 	[%rd3+8], %fd34;
	st.local.f64 	[%rd3], %fd35;
	ld.local.u32 	%r93, [%rd2];
	ld.local.u32 	%r94, [%rd2+4];
	st.local.u32 	[%rd2], %r94;
	st.local.u32 	[%rd2+4], %r93;
	mov.b32 	%r117, 1;
	bra.uni 	$L__BB0_32;
$L__BB0_40:
	ld.local.f64 	%fd55, [%rd3+16];
	setp.le.f64 	%p28, %fd55, %fd28;
	selp.f64 	%fd64, %fd55, %fd28, %p28;
$L__BB0_41:
	sub.s32 	%r95, %r98, %r40;
	add.s32 	%r96, %r3, %r2;
	mad.lo.s32 	%r97, %r6, %r95, %r96;
	mul.wide.s32 	%rd47, %r97, 8;
	add.s64 	%rd48, %rd5, %rd47;
	st.global.f64 	[%rd48], %fd64;
	add.s32 	%r37, %r98, 1;
	setp.ne.s32 	%p29, %r98, %r41;
	mov.u32 	%r98, %r37;
	@%p29 bra 	$L__BB0_3;
$L__BB0_42:
	ret;

}
	// .globl	_Z25kernel_GenerateDSI_r2l_BTiiPKhS0_iiPd
.visible .entry _Z25kernel_GenerateDSI_r2l_BTiiPKhS0_iiPd(
	.param .u32 _Z25kernel_GenerateDSI_r2l_BTiiPKhS0_iiPd_param_0,
	.param .u32 _Z25kernel_GenerateDSI_r2l_BTiiPKhS0_iiPd_param_1,
	.param .u64 .ptr .align 1 _Z25kernel_GenerateDSI_r2l_BTiiPKhS0_iiPd_param_2,
	.param .u64 .ptr .align 1 _Z25kernel_GenerateDSI_r2l_BTiiPKhS0_iiPd_param_3,
	.param .u32 _Z25kernel_GenerateDSI_r2l_BTiiPKhS0_iiPd_param_4,
	.param .u32 _Z25kernel_GenerateDSI_r2l_BTiiPKhS0_iiPd_param_5,
	.param .u64 .ptr .align 1 _Z25kernel_GenerateDSI_r2l_BTiiPKhS0_iiPd_param_6
)
{
	.local .align 8 .b8 	__local_depot1[64];
	.reg .b64 	%SP;
	.reg .b64 	%SPL;
	.reg .pred 	%p<30>;
	.reg .b16 	%rs<7>;
	.reg .b32 	%r<121>;
	.reg .b64 	%rd<52>;
	.reg .b64 	%fd<65>;

	mov.u64 	%SPL, __local_depot1;
	ld.param.u32 	%r36, [_Z25kernel_GenerateDSI_r2l_BTiiPKhS0_iiPd_param_0];
	ld.param.u32 	%r37, [_Z25kernel_GenerateDSI_r2l_BTiiPKhS0_iiPd_param_1];
	ld.param.u64 	%rd16, [_Z25kernel_GenerateDSI_r2l_BTiiPKhS0_iiPd_param_3];
	ld.param.u32 	%r38, [_Z25kernel_GenerateDSI_r2l_BTiiPKhS0_iiPd_param_4];
	ld.param.u32 	%r39, [_Z25kernel_GenerateDSI_r2l_BTiiPKhS0_iiPd_param_5];
	ld.param.u64 	%rd17, [_Z25kernel_GenerateDSI_r2l_BTiiPKhS0_iiPd_param_6];
	add.u64 	%rd1, %SPL, 0;
	add.u64 	%rd2, %SPL, 24;
	add.u64 	%rd3, %SPL, 40;
	mov.u32 	%r40, %ntid.y;
	mov.u32 	%r41, %ctaid.y;
	mov.u32 	%r42, %tid.y;
	mad.lo.s32 	%r1, %r40, %r41, %r42;
	mov.u32 	%r43, %ntid.x;
	mov.u32 	%r44, %ctaid.x;
	mov.u32 	%r45, %tid.x;
	mad.lo.s32 	%r2, %r43, %r44, %r45;
	setp.ge.s32 	%p1, %r1, %r37;
	setp.ge.s32 	%p2, %r2, %r36;
	or.pred  	%p3, %p2, %p1;
	@%p3 bra 	$L__BB1_42;
	mad.lo.s32 	%r3, %r1, %r36, %r2;
	setp.gt.s32 	%p4, %r38, %r39;
	@%p4 bra 	$L__BB1_42;
	add.s32 	%r4, %r36, -1;
	cvt.s64.s32 	%rd21, %r3;
	cvta.to.global.u64 	%rd22, %rd16;
	add.s64 	%rd4, %rd22, %rd21;
	cvta.to.global.u64 	%rd5, %rd17;
	mul.lo.s32 	%r5, %r37, %r36;
	mov.u32 	%r96, %r38;
$L__BB1_3:
	add.s32 	%r46, %r96, %r2;
	min.s32 	%r47, %r46, %r2;
	setp.lt.s32 	%p5, %r47, 1;
	max.s32 	%r48, %r46, %r2;
	setp.ge.s32 	%p6, %r48, %r4;
	or.pred  	%p7, %p6, %p5;
	mov.f64 	%fd64, 0dBFF0000000000000;
	@%p7 bra 	$L__BB1_41;
	ld.param.u64 	%rd49, [_Z25kernel_GenerateDSI_r2l_BTiiPKhS0_iiPd_param_2];
	add.s32 	%r51, %r3, %r96;
	cvt.s64.s32 	%rd23, %r51;
	cvta.to.global.u64 	%rd24, %rd49;
	add.s64 	%rd25, %rd24, %rd23;
	ld.global.u8 	%rs1, [%rd25];
	cvt.rn.f64.u16 	%fd1, %rs1;
	ld.global.u8 	%rs2, [%rd25+-1];
	cvt.rn.f64.u16 	%fd39, %rs2;
	ld.global.u8 	%rs3, [%rd25+1];
	cvt.rn.f64.u16 	%fd40, %rs3;
	add.f64 	%fd41, %fd1, %fd39;
	mul.f64 	%fd42, %fd41, 0d3FE0000000000000;
	add.f64 	%fd43, %fd1, %fd40;
	mul.f64 	%fd44, %fd43, 0d3FE0000000000000;
	st.local.f64 	[%rd1], %fd1;
	st.local.f64 	[%rd1+8], %fd42;
	st.local.f64 	[%rd1+16], %fd44;
	mov.b32 	%r97, 0;
	st.local.u32 	[%rd2], %r97;
	mov.b32 	%r52, 1;
	st.local.u32 	[%rd2+4], %r52;
	mov.b32 	%r102, 2;
	st.local.u32 	[%rd2+8], %r102;
	bra.uni 	$L__BB1_6;
$L__BB1_5:
	setp.ge.s32 	%p12, %r97, %r102;
	@%p12 bra 	$L__BB1_13;
$L__BB1_6:
	mov.u32 	%r9, %r102;
	mul.wide.u32 	%rd26, %r97, 8;
	add.s64 	%rd27, %rd1, %rd26;
	ld.local.f64 	%fd56, [%rd27];
	mul.wide.u32 	%rd28, %r97, 4;
	add.s64 	%rd29, %rd2, %rd28;
	add.s64 	%rd51, %rd29, 4;
	add.s64 	%rd50, %rd27, 8;
	mov.b32 	%r102, 0;
	mov.u32 	%r100, %r97;
$L__BB1_7:
	add.s32 	%r12, %r100, 1;
	ld.local.f64 	%fd57, [%rd50];
	setp.leu.f64 	%p8, %fd56, %fd57;
	@%p8 bra 	$L__BB1_9;
	ld.local.f64 	%fd5, [%rd50+-8];
	st.local.f64 	[%rd50], %fd5;
	st.local.f64 	[%rd50+-8], %fd57;
	ld.local.u32 	%r54, [%rd51];
	ld.local.u32 	%r55, [%rd51+-4];
	st.local.u32 	[%rd51], %r55;
	st.local.u32 	[%rd51+-4], %r54;
	mov.f64 	%fd57, %fd5;
	mov.u32 	%r102, %r100;
$L__BB1_9:
	add.s64 	%rd51, %rd51, 4;
	add.s64 	%rd50, %rd50, 8;
	setp.lt.s32 	%p9, %r12, %r9;
	mov.f64 	%fd56, %fd57;
	mov.u32 	%r100, %r12;
	@%p9 bra 	$L__BB1_7;
	setp.gt.s32 	%p10, %r102, %r97;
	mov.b32 	%r97, 0;
	@%p10 bra 	$L__BB1_11;
	bra.uni 	$L__BB1_5;
$L__BB1_11:
	ld.local.f64 	%fd7, [%rd1];
	ld.local.f64 	%fd8, [%rd1+8];
	setp.leu.f64 	%p11, %fd7, %fd8;
	@%p11 bra 	$L__BB1_5;
	st.local.f64 	[%rd1+8], %fd7;
	st.local.f64 	[%rd1], %fd8;
	ld.local.u32 	%r59, [%rd2];
	ld.local.u32 	%r60, [%rd2+4];
	st.local.u32 	[%rd2], %r60;
	st.local.u32 	[%rd2+4], %r59;
	mov.b32 	%r97, 1;
	bra.uni 	$L__BB1_5;
$L__BB1_13:
	ld.local.f64 	%fd9, [%rd1];
	ld.local.f64 	%fd10, [%rd1+16];
	ld.global.u8 	%rs4, [%rd4];
	cvt.rn.f64.u16 	%fd11, %rs4;
	ld.global.u8 	%rs5, [%rd4+-1];
	cvt.rn.f64.u16 	%fd45, %rs5;
	ld.global.u8 	%rs6, [%rd4+1];
	cvt.rn.f64.u16 	%fd46, %rs6;
	add.f64 	%fd47, %fd11, %fd45;
	mul.f64 	%fd48, %fd47, 0d3FE0000000000000;
	add.f64 	%fd49, %fd11, %fd46;
	mul.f64 	%fd50, %fd49, 0d3FE0000000000000;
	st.local.f64 	[%rd3], %fd11;
	st.local.f64 	[%rd3+8], %fd48;
	st.local.f64 	[%rd3+16], %fd50;
	mov.b32 	%r103, 0;
	st.local.u32 	[%rd2], %r103;
	mov.b32 	%r63, 1;
	st.local.u32 	[%rd2+4], %r63;
	mov.b32 	%r108, 2;
	st.local.u32 	[%rd2+8], %r108;
	bra.uni 	$L__BB1_15;
$L__BB1_14:
	setp.ge.s32 	%p17, %r103, %r108;
	@%p17 bra 	$L__BB1_22;
$L__BB1_15:
	mov.u32 	%r16, %r108;
	mul.wide.u32 	%rd30, %r103, 8;
	add.s64 	%rd31, %rd3, %rd30;
	ld.local.f64 	%fd58, [%rd31];
	mov.b32 	%r108, 0;
	mov.u32 	%r106, %r103;
$L__BB1_16:
	mul.wide.u32 	%rd32, %r106, 8;
	add.s64 	%rd12, %rd3, %rd32;
	add.s32 	%r19, %r106, 1;
	ld.local.f64 	%fd59, [%rd12+8];
	setp.leu.f64 	%p13, %fd58, %fd59;
	@%p13 bra 	$L__BB1_18;
	ld.local.f64 	%fd15, [%rd12];
	st.local.f64 	[%rd12+8], %fd15;
	st.local.f64 	[%rd12], %fd59;
	mul.wide.u32 	%rd33, %r106, 4;
	add.s64 	%rd34, %rd2, %rd33;
	ld.local.u32 	%r65, [%rd34+4];
	ld.local.u32 	%r66, [%rd34];
	st.local.u32 	[%rd34+4], %r66;
	st.local.u32 	[%rd34], %r65;
	mov.f64 	%fd59, %fd15;
	mov.u32 	%r108, %r106;
$L__BB1_18:
	setp.lt.s32 	%p14, %r19, %r16;
	mov.f64 	%fd58, %fd59;
	mov.u32 	%r106, %r19;
	@%p14 bra 	$L__BB1_16;
	setp.gt.s32 	%p15, %r108, %r103;
	mov.b32 	%r103, 0;
	@%p15 bra 	$L__BB1_20;
	bra.uni 	$L__BB1_14;
$L__BB1_20:
	ld.local.f64 	%fd17, [%rd3];
	ld.local.f64 	%fd18, [%rd3+8];
	setp.leu.f64 	%p16, %fd17, %fd18;
	@%p16 bra 	$L__BB1_14;
	st.local.f64 	[%rd3+8], %fd17;
	st.local.f64 	[%rd3], %fd18;
	ld.local.u32 	%r70, [%rd2];
	ld.local.u32 	%r71, [%rd2+4];
	st.local.u32 	[%rd2], %r71;
	st.local.u32 	[%rd2+4], %r70;
	mov.b32 	%r103, 1;
	bra.uni 	$L__BB1_14;
$L__BB1_22:
	ld.local.f64 	%fd19, [%rd3];
	ld.local.f64 	%fd20, [%rd3+16];
	mov.b64 	%rd35, 0;
	st.local.u64 	[%rd1], %rd35;
	sub.f64 	%fd51, %fd11, %fd10;
	st.local.f64 	[%rd1+8], %fd51;
	sub.f64 	%fd52, %fd9, %fd11;
	st.local.f64 	[%rd1+16], %fd52;
	mov.b32 	%r109, 0;
	st.local.u32 	[%rd2], %r109;
	mov.b32 	%r74, 1;
	st.local.u32 	[%rd2+4], %r74;
	mov.b32 	%r114, 2;
	st.local.u32 	[%rd2+8], %r114;
	bra.uni 	$L__BB1_24;
$L__BB1_23:
	setp.ge.s32 	%p22, %r109, %r114;
	@%p22 bra 	$L__BB1_31;
$L__BB1_24:
	mov.u32 	%r23, %r114;
	mul.wide.u32 	%rd36, %r109, 8;
	add.s64 	%rd37, %rd1, %rd36;
	ld.local.f64 	%fd60, [%rd37];
	mov.b32 	%r114, 0;
	mov.u32 	%r112, %r109;
$L__BB1_25:
	mul.wide.u32 	%rd38, %r112, 8;
	add.s64 	%rd13, %rd1, %rd38;
	add.s32 	%r26, %r112, 1;
	ld.local.f64 	%fd61, [%rd13+8];
	setp.leu.f64 	%p18, %fd60, %fd61;
	@%p18 bra 	$L__BB1_27;
	ld.local.f64 	%fd24, [%rd13];
	st.local.f64 	[%rd13+8], %fd24;
	st.local.f64 	[%rd13], %fd61;
	mul.wide.u32 	%rd39, %r112, 4;
	add.s64 	%rd40, %rd2, %rd39;
	ld.local.u32 	%r76, [%rd40+4];
	ld.local.u32 	%r77, [%rd40];
	st.local.u32 	[%rd40+4], %r77;
	st.local.u32 	[%rd40], %r76;
	mov.f64 	%fd61, %fd24;
	mov.u32 	%r114, %r112;
$L__BB1_27:
	setp.lt.s32 	%p19, %r26, %r23;
	mov.f64 	%fd60, %fd61;
	mov.u32 	%r112, %r26;
	@%p19 bra 	$L__BB1_25;
	setp.gt.s32 	%p20, %r114, %r109;
	mov.b32 	%r109, 0;
	@%p20 bra 	$L__BB1_29;
	bra.uni 	$L__BB1_23;
$L__BB1_29:
	ld.local.f64 	%fd26, [%rd1];
	ld.local.f64 	%fd27, [%rd1+8];
	setp.leu.f64 	%p21, %fd26, %fd27;
	@%p21 bra 	$L__BB1_23;
	st.local.f64 	[%rd1+8], %fd26;
	st.local.f64 	[%rd1], %fd27;
	ld.local.u32 	%r81, [%rd2];
	ld.local.u32 	%r82, [%rd2+4];
	st.local.u32 	[%rd2], %r82;
	st.local.u32 	[%rd2+4], %r81;
	mov.b32 	%r109, 1;
	bra.uni 	$L__BB1_23;
$L__BB1_31:
	ld.local.f64 	%fd28, [%rd1+16];
	mov.b64 	%rd41, 0;
	st.local.u64 	[%rd3], %rd41;
	sub.f64 	%fd53, %fd1, %fd20;
	st.local.f64 	[%rd3+8], %fd53;
	sub.f64 	%fd54, %fd19, %fd1;
	st.local.f64 	[%rd3+16], %fd54;
	mov.b32 	%r115, 0;
	st.local.u32 	[%rd2], %r115;
	mov.b32 	%r85, 1;
	st.local.u32 	[%rd2+4], %r85;
	mov.b32 	%r120, 2;
	st.local.u32 	[%rd2+8], %r120;
	bra.uni 	$L__BB1_33;
$L__BB1_32:
	setp.ge.s32 	%p27, %r115, %r120;
	@%p27 bra 	$L__BB1_40;
$L__BB1_33:
	mov.u32 	%r30, %r120;
	mul.wide.u32 	%rd42, %r115, 8;
	add.s64 	%rd43, %rd3, %rd42;
	ld.local.f64 	%fd62, [%rd43];
	mov.b32 	%r120, 0;
	mov.u32 	%r118, %r115;
$L__BB1_34:
	mul.wide.u32 	%rd44, %r118, 8;
	add.s64 	%rd14, %rd3, %rd44;
	add.s32 	%r33, %r118, 1;
	ld.local.f64 	%fd63, [%rd14+8];
	setp.leu.f64 	%p23, %fd62, %fd63;
	@%p23 bra 	$L__BB1_36;
	ld.local.f64 	%fd32, [%rd14];
	st.local.f64 	[%rd14+8], %fd32;
	st.local.f64 	[%rd14], %fd63;
	mul.wide.u32 	%rd45, %r118, 4;
	add.s64 	%rd46, %rd2, %rd45;
	ld.local.u32 	%r87, [%rd46+4];
	ld.local.u32 	%r88, [%rd46];
	st.local.u32 	[%rd46+4], %r88;
	st.local.u32 	[%rd46], %r87;
	mov.f64 	%fd63, %fd32;
	mov.u32 	%r120, %r118;
$L__BB1_36:
	setp.lt.s32 	%p24, %r33, %r30;
	mov.f64 	%fd62, %fd63;
	mov.u32 	%r118, %r33;
	@%p24 bra 	$L__BB1_34;
	setp.gt.s32 	%p25, %r120, %r115;
	mov.b32 	%r115, 0;
	@%p25 bra 	$L__BB1_38;
	bra.uni 	$L__BB1_32;
$L__BB1_38:
	ld.local.f64 	%fd34, [%rd3];
	ld.local.f64 	%fd35, [%rd3+8];
	setp.leu.f64 	%p26, %fd34, %fd35;
	@%p26 bra 	$L__BB1_32;
	st.local.f64 	[%rd3+8], %fd34;
	st.local.f64 	[%rd3], %fd35;
	ld.local.u32 	%r92, [%rd2];
	ld.local.u32 	%r93, [%rd2+4];
	st.local.u32 	[%rd2], %r93;
	st.local.u32 	[%rd2+4], %r92;
	mov.b32 	%r115, 1;
	bra.uni 	$L__BB1_32;
$L__BB1_40:
	ld.local.f64 	%fd55, [%rd3+16];
	setp.le.f64 	%p28, %fd55, %fd28;
	selp.f64 	%fd64, %fd55, %fd28, %p28;
$L__BB1_41:
	sub.s32 	%r94, %r96, %r38;
	mad.lo.s32 	%r95, %r5, %r94, %r3;
	mul.wide.s32 	%rd47, %r95, 8;
	add.s64 	%rd48, %rd5, %rd47;
	st.global.f64 	[%rd48], %fd64;
	add.s32 	%r35, %r96, 1;
	setp.ne.s32 	%p29, %r96, %r39;
	mov.u32 	%r96, %r35;
	@%p29 bra 	$L__BB1_3;
$L__BB1_42:
	ret;

}
	// .globl	_Z25kernel_GenerateDSI_u2b_BTiiPKhS0_iiPd
.visible .entry _Z25kernel_GenerateDSI_u2b_BTiiPKhS0_iiPd(
	.param .u32 _Z25kernel_GenerateDSI_u2b_BTiiPKhS0_iiPd_param_0,
	.param .u32 _Z25kernel_GenerateDSI_u2b_BTiiPKhS0_iiPd_param_1,
	.param .u64 .ptr .align 1 _Z25kernel_GenerateDSI_u2b_BTiiPKhS0_iiPd_param_2,
	.param .u64 .ptr .align 1 _Z25kernel_GenerateDSI_u2b_BTiiPKhS0_iiPd_param_3,
	.param .u32 _Z25kernel_GenerateDSI_u2b_BTiiPKhS0_iiPd_param_4,
	.param .u32 _Z25kernel_GenerateDSI_u2b_BTiiPKhS0_iiPd_param_5,
	.param .u64 .ptr .align 1 _Z25kernel_GenerateDSI_u2b_BTiiPKhS0_iiPd_param_6
)
{
	.local .align 8 .b8 	__local_depot2[64];
	.reg .b64 	%SP;
	.reg .b64 	%SPL;
	.reg .pred 	%p<34>;
	.reg .b16 	%rs<7>;
	.reg .b32 	%r<124>;
	.reg .b64 	%rd<59>;
	.reg .b64 	%fd<65>;

	mov.u64 	%SPL, __local_depot2;
	ld.param.u32 	%r39, [_Z25kernel_GenerateDSI_u2b_BTiiPKhS0_iiPd_param_0];
	ld.param.u32 	%r40, [_Z25kernel_GenerateDSI_u2b_BTiiPKhS0_iiPd_param_1];
	ld.param.u64 	%rd18, [_Z25kernel_GenerateDSI_u2b_BTiiPKhS0_iiPd_param_2];
	ld.param.u64 	%rd19, [_Z25kernel_GenerateDSI_u2b_BTiiPKhS0_iiPd_param_3];
	ld.param.u32 	%r41, [_Z25kernel_GenerateDSI_u2b_BTiiPKhS0_iiPd_param_4];
	ld.param.u32 	%r42, [_Z25kernel_GenerateDSI_u2b_BTiiPKhS0_iiPd_param_5];
	ld.param.u64 	%rd20, [_Z25kernel_GenerateDSI_u2b_BTiiPKhS0_iiPd_param_6];
	add.u64 	%rd1, %SPL, 0;
	add.u64 	%rd2, %SPL, 24;
	add.u64 	%rd3, %SPL, 40;
	mov.u32 	%r43, %ntid.y;
	mov.u32 	%r44, %ctaid.y;
	mov.u32 	%r45, %tid.y;
	mad.lo.s32 	%r1, %r43, %r44, %r45;
	mov.u32 	%r46, %ntid.x;
	mov.u32 	%r47, %ctaid.x;
	mov.u32 	%r48, %tid.x;
	mad.lo.s32 	%r2, %r46, %r47, %r48;
	setp.ge.s32 	%p1, %r1, %r40;
	setp.ge.s32 	%p2, %r2, %r39;
	or.pred  	%p3, %p2, %p1;
	@%p3 bra 	$L__BB2_42;
	mul.lo.s32 	%r3, %r1, %r39;
	add.s32 	%r4, %r3, %r2;
	setp.gt.s32 	%p4, %r41, %r42;
	@%p4 bra 	$L__BB2_42;
	cvta.to.global.u64 	%rd24, %rd18;
	cvta.to.global.u64 	%rd4, %rd19;
	add.s32 	%r5, %r40, -1;
	sub.s32 	%r6, %r2, %r39;
	cvt.s64.s32 	%rd25, %r4;
	add.s64 	%rd5, %rd24, %rd25;
	add.s32 	%r49, %r6, %r3;
	cvt.s64.s32 	%rd26, %r49;
	add.s64 	%rd6, %rd24, %rd26;
	cvt.s64.s32 	%rd27, %r39;
	add.s64 	%rd7, %rd5, %rd27;
	cvta.to.global.u64 	%rd8, %rd20;
	mul.lo.s32 	%r7, %r40, %r39;
	mov.u32 	%r99, %r41;
$L__BB2_3:
	setp.ge.u32 	%p5, %r1, %r5;
	setp.eq.s32 	%p6, %r1, 0;
	sub.s32 	%r9, %r1, %r99;
	setp.lt.s32 	%p7, %r9, 1;
	setp.ge.s32 	%p8, %r9, %r5;
	or.pred  	%p9, %p7, %p8;
	or.pred  	%p10, %p6, %p9;
	or.pred  	%p11, %p10, %p5;
	mov.f64 	%fd64, 0dBFF0000000000000;
	@%p11 bra 	$L__BB2_41;
	cvt.s64.s32 	%rd28, %r39;
	mul.lo.s32 	%r52, %r9, %r39;
	add.s32 	%r53, %r52, %r2;
	cvt.s64.s32 	%rd29, %r53;
	add.s64 	%rd30, %rd4, %rd29;
	ld.global.u8 	%rs1, [%rd30];
	cvt.rn.f64.u16 	%fd1, %rs1;
	add.s32 	%r54, %r6, %r52;
	cvt.s64.s32 	%rd31, %r54;
	add.s64 	%rd32, %rd4, %rd31;
	ld.global.u8 	%rs2, [%rd32];
	cvt.rn.f64.u16 	%fd39, %rs2;
	add.s64 	%rd33, %rd30, %rd28;
	ld.global.u8 	%rs3, [%rd33];
	cvt.rn.f64.u16 	%fd40, %rs3;
	add.f64 	%fd41, %fd1, %fd39;
	mul.f64 	%fd42, %fd41, 0d3FE0000000000000;
	add.f64 	%fd43, %fd1, %fd40;
	mul.f64 	%fd44, %fd43, 0d3FE0000000000000;
	st.local.f64 	[%rd1], %fd1;
	st.local.f64 	[%rd1+8], %fd42;
	st.local.f64 	[%rd1+16], %fd44;
	mov.b32 	%r100, 0;
	st.local.u32 	[%rd2], %r100;
	mov.b32 	%r55, 1;
	st.local.u32 	[%rd2+4], %r55;
	mov.b32 	%r105, 2;
	st.local.u32 	[%rd2+8], %r105;
	bra.uni 	$L__BB2_6;
$L__BB2_5:
	setp.ge.s32 	%p16, %r100, %r105;
	@%p16 bra 	$L__BB2_13;
$L__BB2_6:
	mov.u32 	%r12, %r105;
	mul.wide.u32 	%rd34, %r100, 8;
	add.s64 	%rd35, %rd1, %rd34;
	ld.local.f64 	%fd56, [%rd35];
	mul.wide.u32 	%rd36, %r100, 4;
	add.s64 	%rd37, %rd2, %rd36;
	add.s64 	%rd58, %rd37, 4;
	add.s64 	%rd57, %rd35, 8;
	mov.b32 	%r105, 0;
	mov.u32 	%r103, %r100;
$L__BB2_7:
	add.s32 	%r15, %r103, 1;
	ld.local.f64 	%fd57, [%rd57];
	setp.leu.f64 	%p12, %fd56, %fd57;
	@%p12 bra 	$L__BB2_9;
	ld.local.f64 	%fd5, [%rd57+-8];
	st.local.f64 	[%rd57], %fd5;
	st.local.f64 	[%rd57+-8], %fd57;
	ld.local.u32 	%r57, [%rd58];
	ld.local.u32 	%r58, [%rd58+-4];
	st.local.u32 	[%rd58], %r58;
	st.local.u32 	[%rd58+-4], %r57;
	mov.f64 	%fd57, %fd5;
	mov.u32 	%r105, %r103;
$L__BB2_9:
	add.s64 	%rd58, %rd58, 4;
	add.s64 	%rd57, %rd57, 8;
	setp.lt.s32 	%p13, %r15, %r12;
	mov.f64 	%fd56, %fd57;
	mov.u32 	%r103, %r15;
	@%p13 bra 	$L__BB2_7;
	setp.gt.s32 	%p14, %r105, %r100;
	mov.b32 	%r100, 0;
	@%p14 bra 	$L__BB2_11;
	bra.uni 	$L__BB2_5;
$L__BB2_11:
	ld.local.f64 	%fd7, [%rd1];
	ld.local.f64 	%fd8, [%rd1+8];
	setp.leu.f64 	%p15, %fd7, %fd8;
	@%p15 bra 	$L__BB2_5;
	st.local.f64 	[%rd1+8], %fd7;
	st.local.f64 	[%rd1], %fd8;
	ld.local.u32 	%r62, [%rd2];
	ld.local.u32 	%r63, [%rd2+4];
	st.local.u32 	[%rd2], %r63;
	st.local.u32 	[%rd2+4], %r62;
	mov.b32 	%r100, 1;
	bra.uni 	$L__BB2_5;
$L__BB2_13:
	ld.local.f64 	%fd9, [%rd1];
	ld.local.f64 	%fd10, [%rd1+16];
	ld.global.u8 	%rs4, [%rd5];
	cvt.rn.f64.u16 	%fd11, %rs4;
	ld.global.u8 	%rs5, [%rd6];
	cvt.rn.f64.u16 	%fd45, %rs5;
	ld.global.u8 	%rs6, [%rd7];
	cvt.rn.f64.u16 	%fd46, %rs6;
	add.f64 	%fd47, %fd11, %fd45;
	mul.f64 	%fd48, %fd47, 0d3FE0000000000000;
	add.f64 	%fd49, %fd11, %fd46;
	mul.f64 	%fd50, %fd49, 0d3FE0000000000000;
	st.local.f64 	[%rd3], %fd11;
	st.local.f64 	[%rd3+8], %fd48;
	st.local.f64 	[%rd3+16], %fd50;
	mov.b32 	%r106, 0;
	st.local.u32 	[%rd2], %r106;
	mov.b32 	%r66, 1;
	st.local.u32 	[%rd2+4], %r66;
	mov.b32 	%r111, 2;
	st.local.u32 	[%rd2+8], %r111;
	bra.uni 	$L__BB2_15;
$L__BB2_14:
	setp.ge.s32 	%p21, %r106, %r111;
	@%p21 bra 	$L__BB2_22;
$L__BB2_15:
	mov.u32 	%r19, %r111;
	mul.wide.u32 	%rd38, %r106, 8;
	add.s64 	%rd39, %rd3, %rd38;
	ld.local.f64 	%fd58, [%rd39];
	mov.b32 	%r111, 0;
	mov.u32 	%r109, %r106;
$L__BB2_16:
	mul.wide.u32 	%rd40, %r109, 8;
	add.s64 	%rd15, %rd3, %rd40;
	add.s32 	%r22, %r109, 1;
	ld.local.f64 	%fd59, [%rd15+8];
	setp.leu.f64 	%p17, %fd58, %fd59;
	@%p17 bra 	$L__BB2_18;
	ld.local.f64 	%fd15, [%rd15];
	st.local.f64 	[%rd15+8], %fd15;
	st.local.f64 	[%rd15], %fd59;
	mul.wide.u32 	%rd41, %r109, 4;
	add.s64 	%rd42, %rd2, %rd41;
	ld.local.u32 	%r68, [%rd42+4];
	ld.local.u32 	%r69, [%rd42];
	st.local.u32 	[%rd42+4], %r69;
	st.local.u32 	[%rd42], %r68;
	mov.f64 	%fd59, %fd15;
	mov.u32 	%r111, %r109;
$L__BB2_18:
	setp.lt.s32 	%p18, %r22, %r19;
	mov.f64 	%fd58, %fd59;
	mov.u32 	%r109, %r22;
	@%p18 bra 	$L__BB2_16;
	setp.gt.s32 	%p19, %r111, %r106;
	mov.b32 	%r106, 0;
	@%p19 bra 	$L__BB2_20;
	bra.uni 	$L__BB2_14;
$L__BB2_20:
	ld.local.f64 	%fd17, [%rd3];
	ld.local.f64 	%fd18, [%rd3+8];
	setp.leu.f64 	%p20, %fd17, %fd18;
	@%p20 bra 	$L__BB2_14;
	st.local.f64 	[%rd3+8], %fd17;
	st.local.f64 	[%rd3], %fd18;
	ld.local.u32 	%r73, [%rd2];
	ld.local.u32 	%r74, [%rd2+4];
	st.local.u32 	[%rd2], %r74;
	st.local.u32 	[%rd2+4], %r73;
	mov.b32 	%r106, 1;
	bra.uni 	$L__BB2_14;
$L__BB2_22:
	ld.local.f64 	%fd19, [%rd3];
	ld.local.f64 	%fd20, [%rd3+16];
	mov.b64 	%rd43, 0;
	st.local.u64 	[%rd1], %rd43;
	sub.f64 	%fd51, %fd11, %fd10;
	st.local.f64 	[%rd1+8], %fd51;
	sub.f64 	%fd52, %fd9, %fd11;
	st.local.f64 	[%rd1+16], %fd52;
	mov.b32 	%r112, 0;
	st.local.u32 	[%rd2], %r112;
	mov.b32 	%r77, 1;
	st.local.u32 	[%rd2+4], %r77;
	mov.b32 	%r117, 2;
	st.local.u32 	[%rd2+8], %r117;
	bra.uni 	$L__BB2_24;
$L__BB2_23:
	setp.ge.s32 	%p26, %r112, %r117;
	@%p26 bra 	$L__BB2_31;
$L__BB2_24:
	mov.u32 	%r26, %r117;
	mul.wide.u32 	%rd44, %r112, 8;
	add.s64 	%rd45, %rd1, %rd44;
	ld.local.f64 	%fd60, [%rd45];
	mov.b32 	%r117, 0;
	mov.u32 	%r115, %r112;
$L__BB2_25:
	mul.wide.u32 	%rd46, %r115, 8;
	add.s64 	%rd16, %rd1, %rd46;
	add.s32 	%r29, %r115, 1;
	ld.local.f64 	%fd61, [%rd16+8];
	setp.leu.f64 	%p22, %fd60, %fd61;
	@%p22 bra 	$L__BB2_27;
	ld.local.f64 	%fd24, [%rd16];
	st.local.f64 	[%rd16+8], %fd24;
	st.local.f64 	[%rd16], %fd61;
	mul.wide.u32 	%rd47, %r115, 4;
	add.s64 	%rd48, %rd2, %rd47;
	ld.local.u32 	%r79, [%rd48+4];
	ld.local.u32 	%r80, [%rd48];
	st.local.u32 	[%rd48+4], %r80;
	st.local.u32 	[%rd48], %r79;
	mov.f64 	%fd61, %fd24;
	mov.u32 	%r117, %r115;
$L__BB2_27:
	setp.lt.s32 	%p23, %r29, %r26;
	mov.f64 	%fd60, %fd61;
	mov.u32 	%r115, %r29;
	@%p23 bra 	$L__BB2_25;
	setp.gt.s32 	%p24, %r117, %r112;
	mov.b32 	%r112, 0;
	@%p24 bra 	$L__BB2_29;
	bra.uni 	$L__BB2_23;
$L__BB2_29:
	ld.local.f64 	%fd26, [%rd1];
	ld.local.f64 	%fd27, [%rd1+8];
	setp.leu.f64 	%p25, %fd26, %fd27;
	@%p25 bra 	$L__BB2_23;
	st.local.f64 	[%rd1+8], %fd26;
	st.local.f64 	[%rd1], %fd27;
	ld.local.u32 	%r84, [%rd2];
	ld.local.u32 	%r85, [%rd2+4];
	st.local.u32 	[%rd2], %r85;
	st.local.u32 	[%rd2+4], %r84;
	mov.b32 	%r112, 1;
	bra.uni 	$L__BB2_23;
$L__BB2_31:
	ld.local.f64 	%fd28, [%rd1+16];
	mov.b64 	%rd49, 0;
	st.local.u64 	[%rd3], %rd49;
	sub.f64 	%fd53, %fd1, %fd20;
	st.local.f64 	[%rd3+8], %fd53;
	sub.f64 	%fd54, %fd19, %fd1;
	st.local.f64 	[%rd3+16], %fd54;
	mov.b32 	%r118, 0;
	st.local.u32 	[%rd2], %r118;
	mov.b32 	%r88, 1;
	st.local.u32 	[%rd2+4], %r88;
	mov.b32 	%r123, 2;
	st.local.u32 	[%rd2+8], %r123;
	bra.uni 	$L__BB2_33;
$L__BB2_32:
	setp.ge.s32 	%p31, %r118, %r123;
	@%p31 bra 	$L__BB2_40;
$L__BB2_33:
	mov.u32 	%r33, %r123;
	mul.wide.u32 	%rd50, %r118, 8;
	add.s64 	%rd51, %rd3, %rd50;
	ld.local.f64 	%fd62, [%rd51];
	mov.b32 	%r123, 0;
	mov.u32 	%r121, %r118;
$L__BB2_34:
	mul.wide.u32 	%rd52, %r121, 8;
	add.s64 	%rd17, %rd3, %rd52;
	add.s32 	%r36, %r121, 1;
	ld.local.f64 	%fd63, [%rd17+8];
	setp.leu.f64 	%p27, %fd62, %fd63;
	@%p27 bra 	$L__BB2_36;
	ld.local.f64 	%fd32, [%rd17];
	st.local.f64 	[%rd17+8], %fd32;
	st.local.f64 	[%rd17], %fd63;
	mul.wide.u32 	%rd53, %r121, 4;
	add.s64 	%rd54, %rd2, %rd53;
	ld.local.u32 	%r90, [%rd54+4];
	ld.local.u32 	%r91, [%rd54];
	st.local.u32 	[%rd54+4], %r91;
	st.local.u32 	[%rd54], %r90;
	mov.f64 	%fd63, %fd32;
	mov.u32 	%r123, %r121;
$L__BB2_36:
	setp.lt.s32 	%p28, %r36, %r33;
	mov.f64 	%fd62, %fd63;
	mov.u32 	%r121, %r36;
	@%p28 bra 	$L__BB2_34;
	setp.gt.s32 	%p29, %r123, %r118;
	mov.b32 	%r118, 0;
	@%p29 bra 	$L__BB2_38;
	bra.uni 	$L__BB2_32;
$L__BB2_38:
	ld.local.f64 	%fd34, [%rd3];
	ld.local.f64 	%fd35, [%rd3+8];
	setp.leu.f64 	%p30, %fd34, %fd35;
	@%p30 bra 	$L__BB2_32;
	st.local.f64 	[%rd3+8], %fd34;
	st.local.f64 	[%rd3], %fd35;
	ld.local.u32 	%r95, [%rd2];
	ld.local.u32 	%r96, [%rd2+4];
	st.local.u32 	[%rd2], %r96;
	st.local.u32 	[%rd2+4], %r95;
	mov.b32 	%r118, 1;
	bra.uni 	$L__BB2_32;
$L__BB2_40:
	ld.local.f64 	%fd55, [%rd3+16];
	setp.le.f64 	%p32, %fd55, %fd28;
	selp.f64 	%fd64, %fd55, %fd28, %p32;
$L__BB2_41:
	sub.s32 	%r97, %r99, %r41;
	mad.lo.s32 	%r98, %r7, %r97, %r4;
	mul.wide.s32 	%rd55, %r98, 8;
	add.s64 	%rd56, %rd8, %rd55;
	st.global.f64 	[%rd56], %fd64;
	add.s32 	%r38, %r99, 1;
	setp.ne.s32 	%p33, %r99, %r42;
	mov.u32 	%r99, %r38;
	@%p33 bra 	$L__BB2_3;
$L__BB2_42:
	ret;

}
	// .globl	_Z25kernel_GenerateDSI_b2u_BTiiPKhS0_iiPd
.visible .entry _Z25kernel_GenerateDSI_b2u_BTiiPKhS0_iiPd(
	.param .u32 _Z25kernel_GenerateDSI_b2u_BTiiPKhS0_iiPd_param_0,
	.param .u32 _Z25kernel_GenerateDSI_b2u_BTiiPKhS0_iiPd_param_1,
	.param .u64 .ptr .align 1 _Z25kernel_GenerateDSI_b2u_BTiiPKhS0_iiPd_param_2,
	.param .u64 .ptr .align 1 _Z25kernel_GenerateDSI_b2u_BTiiPKhS0_iiPd_param_3,
	.param .u32 _Z25kernel_GenerateDSI_b2u_BTiiPKhS0_iiPd_param_4,
	.param .u32 _Z25kernel_GenerateDSI_b2u_BTiiPKhS0_iiPd_param_5,
	.param .u64 .ptr .align 1 _Z25kernel_GenerateDSI_b2u_BTiiPKhS0_iiPd_param_6
)
{
	.local .align 8 .b8 	__local_depot3[64];
	.reg .b64 	%SP;
	.reg .b64 	%SPL;
	.reg .pred 	%p<34>;
	.reg .b16 	%rs<7>;
	.reg .b32 	%r<124>;
	.reg .b64 	%rd<59>;
	.reg .b64 	%fd<65>;

	mov.u64 	%SPL, __local_depot3;
	ld.param.u32 	%r39, [_Z25kernel_GenerateDSI_b2u_BTiiPKhS0_iiPd_param_0];
	ld.param.u32 	%r40, [_Z25kernel_GenerateDSI_b2u_BTiiPKhS0_iiPd_param_1];
	ld.param.u64 	%rd18, [_Z25kernel_GenerateDSI_b2u_BTiiPKhS0_iiPd_param_2];
	ld.param.u64 	%rd19, [_Z25kernel_GenerateDSI_b2u_BTiiPKhS0_iiPd_param_3];
	ld.param.u32 	%r41, [_Z25kernel_GenerateDSI_b2u_BTiiPKhS0_iiPd_param_4];
	ld.param.u32 	%r42, [_Z25kernel_GenerateDSI_b2u_BTiiPKhS0_iiPd_param_5];
	ld.param.u64 	%rd20, [_Z25kernel_GenerateDSI_b2u_BTiiPKhS0_iiPd_param_6];
	add.u64 	%rd1, %SPL, 0;
	add.u64 	%rd2, %SPL, 24;
	add.u64 	%rd3, %SPL, 40;
	mov.u32 	%r43, %ntid.y;
	mov.u32 	%r44, %ctaid.y;
	mov.u32 	%r45, %tid.y;
	mad.lo.s32 	%r1, %r43, %r44, %r45;
	mov.u32 	%r46, %ntid.x;
	mov.u32 	%r47, %ctaid.x;
	mov.u32 	%r48, %tid.x;
	mad.lo.s32 	%r2, %r46, %r47, %r48;
	setp.ge.s32 	%p1, %r1, %r40;
	setp.ge.s32 	%p2, %r2, %r39;
	or.pred  	%p3, %p2, %p1;
	@%p3 bra 	$L__BB3_42;
	mul.lo.s32 	%r3, %r1, %r39;
	add.s32 	%r4, %r3, %r2;
	setp.gt.s32 	%p4, %r41, %r42;
	@%p4 bra 	$L__BB3_42;
	cvta.to.global.u64 	%rd24, %rd19;
	cvta.to.global.u64 	%rd4, %rd18;
	add.s32 	%r5, %r40, -1;
	sub.s32 	%r6, %r2, %r39;
	cvt.s64.s32 	%rd25, %r4;
	add.s64 	%rd5, %rd24, %rd25;
	add.s32 	%r49, %r6, %r3;
	cvt.s64.s32 	%rd26, %r49;
	add.s64 	%rd6, %rd24, %rd26;
	cvt.s64.s32 	%rd27, %r39;
	add.s64 	%rd7, %rd5, %rd27;
	cvta.to.global.u64 	%rd8, %rd20;
	mul.lo.s32 	%r7, %r40, %r39;
	mov.u32 	%r99, %r41;
$L__BB3_3:
	setp.ge.u32 	%p5, %r1, %r5;
	setp.eq.s32 	%p6, %r1, 0;
	add.s32 	%r9, %r99, %r1;
	setp.lt.s32 	%p7, %r9, 1;
	setp.ge.s32 	%p8, %r9, %r5;
	or.pred  	%p9, %p7, %p8;
	or.pred  	%p10, %p6, %p9;
	or.pred  	%p11, %p10, %p5;
	mov.f64 	%fd64, 0dBFF0000000000000;
	@%p11 bra 	$L__BB3_41;
	cvt.s64.s32 	%rd28, %r39;
	mul.lo.s32 	%r52, %r9, %r39;
	add.s32 	%r53, %r52, %r2;
	cvt.s64.s32 	%rd29, %r53;
	add.s64 	%rd30, %rd4, %rd29;
	ld.global.u8 	%rs1, [%rd30];
	cvt.rn.f64.u16 	%fd1, %rs1;
	add.s32 	%r54, %r6, %r52;
	cvt.s64.s32 	%rd31, %r54;
	add.s64 	%rd32, %rd4, %rd31;
	ld.global.u8 	%rs2, [%rd32];
	cvt.rn.f64.u16 	%fd39, %rs2;
	add.s64 	%rd33, %rd30, %rd28;
	ld.global.u8 	%rs3, [%rd33];
	cvt.rn.f64.u16 	%fd40, %rs3;
	add.f64 	%fd41, %fd1, %fd39;
	mul.f64 	%fd42, %fd41, 0d3FE0000000000000;
	add.f64 	%fd43, %fd1, %fd40;
	mul.f64 	%fd44, %fd43, 0d3FE0000000000000;
	st.local.f64 	[%rd1], %fd1;
	st.local.f64 	[%rd1+8], %fd42;
	st.local.f64 	[%rd1+16], %fd44;
	mov.b32 	%r100, 0;
	st.local.u32 	[%rd2], %r100;
	mov.b32 	%r55, 1;
	st.local.u32 	[%rd2+4], %r55;
	mov.b32 	%r105, 2;
	st.local.u32 	[%rd2+8], %r105;
	bra.uni 	$L__BB3_6;
$L__BB3_5:
	setp.ge.s32 	%p16, %r100, %r105;
	@%p16 bra 	$L__BB3_13;
$L__BB3_6:
	mov.u32 	%r12, %r105;
	mul.wide.u32 	%rd34, %r100, 8;
	add.s64 	%rd35, %rd1, %rd34;
	ld.local.f64 	%fd56, [%rd35];
	mul.wide.u32 	%rd36, %r100, 4;
	add.s64 	%rd37, %rd2, %rd36;
	add.s64 	%rd58, %rd37, 4;
	add.s64 	%rd57, %rd35, 8;
	mov.b32 	%r105, 0;
	mov.u32 	%r103, %r100;
$L__BB3_7:
	add.s32 	%r15, %r103, 1;
	ld.local.f64 	%fd57, [%rd57];
	setp.leu.f64 	%p12, %fd56, %fd57;
	@%p12 bra 	$L__BB3_9;
	ld.local.f64 	%fd5, [%rd57+-8];
	st.local.f64 	[%rd57], %fd5;
	st.local.f64 	[%rd57+-8], %fd57;
	ld.local.u32 	%r57, [%rd58];
	ld.local.u32 	%r58, [%rd58+-4];
	st.local.u32 	[%rd58], %r58;
	st.local.u32 	[%rd58+-4], %r57;
	mov.f64 	%fd57, %fd5;
	mov.u32 	%r105, %r103;
$L__BB3_9:
	add.s64 	%rd58, %rd58, 4;
	add.s64 	%rd57, %rd57, 8;
	setp.lt.s32 	%p13, %r15, %r12;
	mov.f64 	%fd56, %fd57;
	mov.u32 	%r103, %r15;
	@%p13 bra 	$L__BB3_7;
	setp.gt.s32 	%p14, %r105, %r100;
	mov.b32 	%r100, 0;
	@%p14 bra 	$L__BB3_11;
	bra.uni 	$L__BB3_5;
$L__BB3_11:
	ld.local.f64 	%fd7, [%rd1];
	ld.local.f64 	%fd8, [%rd1+8];
	setp.leu.f64 	%p15, %fd7, %fd8;
	@%p15 bra 	$L__BB3_5;
	st.local.f64 	[%rd1+8], %fd7;
	st.local.f64 	[%rd1], %fd8;
	ld.local.u32 	%r62, [%rd2];
	ld.local.u32 	%r63, [%rd2+4];
	st.local.u32 	[%rd2], %r63;
	st.local.u32 	[%rd2+4], %r62;
	mov.b32 	%r100, 1;
	bra.uni 	$L__BB3_5;
$L__BB3_13:
	ld.local.f64 	%fd9, [%rd1];
	ld.local.f64 	%fd10, [%rd1+16];
	ld.global.u8 	%rs4, [%rd5];
	cvt.rn.f64.u16 	%fd11, %rs4;
	ld.global.u8 	%rs5, [%rd6];
	cvt.rn.f64.u16 	%fd45, %rs5;
	ld.global.u8 	%rs6, [%rd7];
	cvt.rn.f64.u16 	%fd46, %rs6;
	add.f64 	%fd47, %fd11, %fd45;
	mul.f64 	%fd48, %fd47, 0d3FE0000000000000;
	add.f64 	%fd49, %fd11, %fd46;
	mul.f64 	%fd50, %fd49, 0d3FE0000000000000;
	st.local.f64 	[%rd3], %fd11;
	st.local.f64 	[%rd3+8], %fd48;
	st.local.f64 	[%rd3+16], %fd50;
	mov.b32 	%r106, 0;
	st.local.u32 	[%rd2], %r106;
	mov.b32 	%r66, 1;
	st.local.u32 	[%rd2+4], %r66;
	mov.b32 	%r111, 2;
	st.local.u32 	[%rd2+8], %r111;
	bra.uni 	$L__BB3_15;
$L__BB3_14:
	setp.ge.s32 	%p21, %r106, %r111;
	@%p21 bra 	$L__BB3_22;
$L__BB3_15:
	mov.u32 	%r19, %r111;
	mul.wide.u32 	%rd38, %r106, 8;
	add.s64 	%rd39, %rd3, %rd38;
	ld.local.f64 	%fd58, [%rd39];
	mov.b32 	%r111, 0;
	mov.u32 	%r109, %r106;
$L__BB3_16:
	mul.wide.u32 	%rd40, %r109, 8;
	add.s64 	%rd15, %rd3, %rd40;
	add.s32 	%r22, %r109, 1;
	ld.local.f64 	%fd59, [%rd15+8];
	setp.leu.f64 	%p17, %fd58, %fd59;
	@%p17 bra 	$L__BB3_18;
	ld.local.f64 	%fd15, [%rd15];
	st.local.f64 	[%rd15+8], %fd15;
	st.local.f64 	[%rd15], %fd59;
	mul.wide.u32 	%rd41, %r109, 4;
	add.s64 	%rd42, %rd2, %rd41;
	ld.local.u32 	%r68, [%rd42+4];
	ld.local.u32 	%r69, [%rd42];
	st.local.u32 	[%rd42+4], %r69;
	st.local.u32 	[%rd42], %r68;
	mov.f64 	%fd59, %fd15;
	mov.u32 	%r111, %r109;
$L__BB3_18:
	setp.lt.s32 	%p18, %r22, %r19;
	mov.f64 	%fd58, %fd59;
	mov.u32 	%r109, %r22;
	@%p18 bra 	$L__BB3_16;
	setp.gt.s32 	%p19, %r111, %r106;
	mov.b32 	%r106, 0;
	@%p19 bra 	$L__BB3_20;
	bra.uni 	$L__BB3_14;
$L__BB3_20:
	ld.local.f64 	%fd17, [%rd3];
	ld.local.f64 	%fd18, [%rd3+8];
	setp.leu.f64 	%p20, %fd17, %fd18;
	@%p20 bra 	$L__BB3_14;
	st.local.f64 	[%rd3+8], %fd17;
	st.local.f64 	[%rd3], %fd18;
	ld.local.u32 	%r73, [%rd2];
	ld.local.u32 	%r74, [%rd2+4];
	st.local.u32 	[%rd2], %r74;
	st.local.u32 	[%rd2+4], %r73;
	mov.b32 	%r106, 1;
	bra.uni 	$L__BB3_14;
$L__BB3_22:
	ld.local.f64 	%fd19, [%rd3];
	ld.local.f64 	%fd20, [%rd3+16];
	mov.b64 	%rd43, 0;
	st.local.u64 	[%rd1], %rd43;
	sub.f64 	%fd51, %fd11, %fd10;
	st.local.f64 	[%rd1+8], %fd51;
	sub.f64 	%fd52, %fd9, %fd11;
	st.local.f64 	[%rd1+16], %fd52;
	mov.b32 	%r112, 0;
	st.local.u32 	[%rd2], %r112;
	mov.b32 	%r77, 1;
	st.local.u32 	[%rd2+4], %r77;
	mov.b32 	%r117, 2;
	st.local.u32 	[%rd2+8], %r117;
	bra.uni 	$L__BB3_24;
$L__BB3_23:
	setp.ge.s32 	%p26, %r112, %r117;
	@%p26 bra 	$L__BB3_31;
$L__BB3_24:
	mov.u32 	%r26, %r117;
	mul.wide.u32 	%rd44, %r112, 8;
	add.s64 	%rd45, %rd1, %rd44;
	ld.local.f64 	%fd60, [%rd45];
	mov.b32 	%r117, 0;
	mov.u32 	%r115, %r112;
$L__BB3_25:
	mul.wide.u32 	%rd46, %r115, 8;
	add.s64 	%rd16, %rd1, %rd46;
	add.s32 	%r29, %r115, 1;
	ld.local.f64 	%fd61, [%rd16+8];
	setp.leu.f64 	%p22, %fd60, %fd61;
	@%p22 bra 	$L__BB3_27;
	ld.local.f64 	%fd24, [%rd16];
	st.local.f64 	[%rd16+8], %fd24;
	st.local.f64 	[%rd16], %fd61;
	mul.wide.u32 	%rd47, %r115, 4;
	add.s64 	%rd48, %rd2, %rd47;
	ld.local.u32 	%r79, [%rd48+4];
	ld.local.u32 	%r80, [%rd48];
	st.local.u32 	[%rd48+4], %r80;
	st.local.u32 	[%rd48], %r79;
	mov.f64 	%fd61, %fd24;
	mov.u32 	%r117, %r115;
$L__BB3_27:
	setp.lt.s32 	%p23, %r29, %r26;
	mov.f64 	%fd60, %fd61;
	mov.u32 	%r115, %r29;
	@%p23 bra 	$L__BB3_25;
	setp.gt.s32 	%p24, %r117, %r112;
	mov.b32 	%r112, 0;
	@%p24 bra 	$L__BB3_29;
	bra.uni 	$L__BB3_23;
$L__BB3_29:
	ld.local.f64 	%fd26, [%rd1];
	ld.local.f64 	%fd27, [%rd1+8];
	setp.leu.f64 	%p25, %fd26, %fd27;
	@%p25 bra 	$L__BB3_23;
	st.local.f64 	[%rd1+8], %fd26;
	st.local.f64 	[%rd1], %fd27;
	ld.local.u32 	%r84, [%rd2];
	ld.local.u32 	%r85, [%rd2+4];
	st.local.u32 	[%rd2], %r85;
	st.local.u32 	[%rd2+4], %r84;
	mov.b32 	%r112, 1;
	bra.uni 	$L__BB3_23;
$L__BB3_31:
	ld.local.f64 	%fd28, [%rd1+16];
	mov.b64 	%rd49, 0;
	st.local.u64 	[%rd3], %rd49;
	sub.f64 	%fd53, %fd1, %fd20;
	st.local.f64 	[%rd3+8], %fd53;
	sub.f64 	%fd54, %fd19, %fd1;
	st.local.f64 	[%rd3+16], %fd54;
	mov.b32 	%r118, 0;
	st.local.u32 	[%rd2], %r118;
	mov.b32 	%r88, 1;
	st.local.u32 	[%rd2+4], %r88;
	mov.b32 	%r123, 2;
	st.local.u32 	[%rd2+8], %r123;
	bra.uni 	$L__BB3_33;
$L__BB3_32:
	setp.ge.s32 	%p31, %r118, %r123;
	@%p31 bra 	$L__BB3_40;
$L__BB3_33:
	mov.u32 	%r33, %r123;
	mul.wide.u32 	%rd50, %r118, 8;
	add.s64 	%rd51, %rd3, %rd50;
	ld.local.f64 	%fd62, [%rd51];
	mov.b32 	%r123, 0;
	mov.u32 	%r121, %r118;
$L__BB3_34:
	mul.wide.u32 	%rd52, %r121, 8;
	add.s64 	%rd17, %rd3, %rd52;
	add.s32 	%r36, %r121, 1;
	ld.local.f64 	%fd63, [%rd17+8];
	setp.leu.f64 	%p27, %fd62, %fd63;
	@%p27 bra 	$L__BB3_36;
	ld.local.f64 	%fd32, [%rd17];
	st.local.f64 	[%rd17+8], %fd32;
	st.local.f64 	[%rd17], %fd63;
	mul.wide.u32 	%rd53, %r121, 4;
	add.s64 	%rd54, %rd2, %rd53;
	ld.local.u32 	%r90, [%rd54+4];
	ld.local.u32 	%r91, [%rd54];
	st.local.u32 	[%rd54+4], %r91;
	st.local.u32 	[%rd54], %r90;
	mov.f64 	%fd63, %fd32;
	mov.u32 	%r123, %r121;
$L__BB3_36:
	setp.lt.s32 	%p28, %r36, %r33;
	mov.f64 	%fd62, %fd63;
	mov.u32 	%r121, %r36;
	@%p28 bra 	$L__BB3_34;
	setp.gt.s32 	%p29, %r123, %r118;
	mov.b32 	%r118, 0;
	@%p29 bra 	$L__BB3_38;
	bra.uni 	$L__BB3_32;
$L__BB3_38:
	ld.local.f64 	%fd34, [%rd3];
	ld.local.f64 	%fd35, [%rd3+8];
	setp.leu.f64 	%p30, %fd34, %fd35;
	@%p30 bra 	$L__BB3_32;
	st.local.f64 	[%rd3+8], %fd34;
	st.local.f64 	[%rd3], %fd35;
	ld.local.u32 	%r95, [%rd2];
	ld.local.u32 	%r96, [%rd2+4];
	st.local.u32 	[%rd2], %r96;
	st.local.u32 	[%rd2+4], %r95;
	mov.b32 	%r118, 1;
	bra.uni 	$L__BB3_32;
$L__BB3_40:
	ld.local.f64 	%fd55, [%rd3+16];
	setp.le.f64 	%p32, %fd55, %fd28;
	selp.f64 	%fd64, %fd55, %fd28, %p32;
$L__BB3_41:
	sub.s32 	%r97, %r99, %r41;
	mad.lo.s32 	%r98, %r7, %r97, %r4;
	mul.wide.s32 	%rd55, %r98, 8;
	add.s64 	%rd56, %rd8, %rd55;
	st.global.f64 	[%rd56], %fd64;
	add.s32 	%r38, %r99, 1;
	setp.ne.s32 	%p33, %r99, %r42;
	mov.u32 	%r99, %r38;
	@%p33 bra 	$L__BB3_3;
$L__BB3_42:
	ret;

}
	// .globl	_Z18kernel_GenerateDSIiiiiPKhS0_iiPdii
.visible .entry _Z18kernel_GenerateDSIiiiiPKhS0_iiPdii(
	.param .u32 _Z18kernel_GenerateDSIiiiiPKhS0_iiPdii_param_0,
	.param .u32 _Z18kernel_GenerateDSIiiiiPKhS0_iiPdii_param_1,
	.param .u32 _Z18kernel_GenerateDSIiiiiPKhS0_iiPdii_param_2,
	.param .u32 _Z18kernel_GenerateDSIiiiiPKhS0_iiPdii_param_3,
	.param .u64 .ptr .align 1 _Z18kernel_GenerateDSIiiiiPKhS0_iiPdii_param_4,
	.param .u64 .ptr .align 1 _Z18kernel_GenerateDSIiiiiPKhS0_iiPdii_param_5,
	.param .u32 _Z18kernel_GenerateDSIiiiiPKhS0_iiPdii_param_6,
	.param .u32 _Z18kernel_GenerateDSIiiiiPKhS0_iiPdii_param_7,
	.param .u64 .ptr .align 1 _Z18kernel_GenerateDSIiiiiPKhS0_iiPdii_param_8,
	.param .u32 _Z18kernel_GenerateDSIiiiiPKhS0_iiPdii_param_9,
	.param .u32 _Z18kernel_GenerateDSIiiiiPKhS0_iiPdii_param_10
)
{
	.local .align 8 .b8 	__local_depot4[64];
	.reg .b64 	%SP;
	.reg .b64 	%SPL;
	.reg .pred 	%p<493>;
	.reg .b16 	%rs<385>;
	.reg .b32 	%r<1136>;
	.reg .b64 	%rd<438>;
	.reg .b64 	%fd<1965>;

	mov.u64 	%SPL, __local_depot4;
	ld.param.u32 	%r401, [_Z18kernel_GenerateDSIiiiiPKhS0_iiPdii_param_0];
	ld.param.u32 	%r402, [_Z18kernel_GenerateDSIiiiiPKhS0_iiPdii_param_1];
	ld.param.u32 	%r403, [_Z18kernel_GenerateDSIiiiiPKhS0_iiPdii_param_2];
	ld.param.u32 	%r404, [_Z18kernel_GenerateDSIiiiiPKhS0_iiPdii_param_3];
	ld.param.u64 	%rd71, [_Z18kernel_GenerateDSIiiiiPKhS0_iiPdii_param_4];
	ld.param.u64 	%rd72, [_Z18kernel_GenerateDSIiiiiPKhS0_iiPdii_param_5];
	ld.param.u32 	%r405, [_Z18kernel_GenerateDSIiiiiPKhS0_iiPdii_param_6];
	ld.param.u32 	%r406, [_Z18kernel_GenerateDSIiiiiPKhS0_iiPdii_param_7];
	ld.param.u64 	%rd73, [_Z18kernel_GenerateDSIiiiiPKhS0_iiPdii_param_8];
	cvta.to.global.u64 	%rd1, %rd73;
	cvta.to.global.u64 	%rd2, %rd71;
	cvta.to.global.u64 	%rd3, %rd72;
	add.u64 	%rd4, %SPL, 0;
	add.u64 	%rd5, %SPL, 24;
	add.u64 	%rd6, %SPL, 40;
	add.u64 	%rd7, %SPL, 0;
	add.u64 	%rd8, %SPL, 24;
	add.u64 	%rd9, %SPL, 40;
	add.u64 	%rd10, %SPL, 0;
	add.u64 	%rd11, %SPL, 24;
	add.u64 	%rd12, %SPL, 40;
	add.u64 	%rd13, %SPL, 0;
	add.u64 	%rd14, %SPL, 24;
	add.u64 	%rd15, %SPL, 40;
	mov.u32 	%r409, %ntid.y;
	mov.u32 	%r410, %ctaid.y;
	mov.u32 	%r411, %tid.y;
	mad.lo.s32 	%r1, %r409, %r410, %r411;
	mov.u32 	%r412, %ntid.x;
	mov.u32 	%r413, %ctaid.x;
	mov.u32 	%r414, %tid.x;
	mad.lo.s32 	%r2, %r412, %r413, %r414;
	setp.ge.s32 	%p9, %r1, %r402;
	setp.ge.s32 	%p10, %r2, %r401;
	or.pred  	%p11, %p10, %p9;
	@%p11 bra 	$L__BB4_484;
	ld.param.u32 	%r929, [_Z18kernel_GenerateDSIiiiiPKhS0_iiPdii_param_9];
	mul.lo.s32 	%r3, %r402, %r401;
	mul.lo.s32 	%r4, %r1, %r401;
	add.s32 	%r5, %r4, %r2;
	setp.eq.s32 	%p12, %r929, 2;
	@%p12 bra 	$L__BB4_244;
	ld.param.u32 	%r930, [_Z18kernel_GenerateDSIiiiiPKhS0_iiPdii_param_9];
	setp.eq.s32 	%p13, %r930, 1;
	@%p13 bra 	$L__BB4_114;
	ld.param.u32 	%r931, [_Z18kernel_GenerateDSIiiiiPKhS0_iiPdii_param_9];
	setp.ne.s32 	%p14, %r931, 0;
	@%p14 bra 	$L__BB4_374;
	ld.param.u32 	%r938, [_Z18kernel_GenerateDSIiiiiPKhS0_iiPdii_param_10];
	setp.eq.s32 	%p283, %r938, 0;
	@%p283 bra 	$L__BB4_57;
	ld.param.u32 	%r939, [_Z18kernel_GenerateDSIiiiiPKhS0_iiPdii_param_10];
	setp.eq.s32 	%p284, %r939, 1;
	@%p284 bra 	$L__BB4_30;
	ld.param.u32 	%r940, [_Z18kernel_GenerateDSIiiiiPKhS0_iiPdii_param_10];
	setp.ne.s32 	%p285, %r940, 2;
	@%p285 bra 	$L__BB4_484;
	setp.lt.s32 	%p286, %r406, %r405;
	@%p286 bra 	$L__BB4_484;
	setp.lt.s32 	%p287, %r1, %r404;
	add.s32 	%r690, %r404, %r1;
	setp.ge.s32 	%p288, %r690, %r402;
	setp.lt.s32 	%p289, %r2, %r403;
	or.pred  	%p290, %p287, %p289;
	or.pred  	%p291, %p290, %p288;
	add.s32 	%r691, %r403, %r2;
	setp.ge.s32 	%p292, %r691, %r401;
	or.pred  	%p1, %p291, %p292;
	setp.gt.s32 	%p293, %r404, -1;
	neg.s32 	%r6, %r403;
	@%p293 bra 	$L__BB4_98;
	add.s32 	%r7, %r406, 1;
	sub.s32 	%r706, %r7, %r405;
	and.b32  	%r8, %r706, 3;
	setp.eq.s32 	%p306, %r8, 0;
	mov.u32 	%r946, %r405;
	@%p306 bra 	$L__BB4_15;
	mov.b32 	%r945, 0;
	mov.u32 	%r946, %r405;
$L__BB4_11:
	.pragma "nounroll";
	sub.s32 	%r708, %r2, %r946;
	setp.lt.s32 	%p307, %r708, %r403;
	or.pred  	%p308, %p1, %p307;
	add.s32 	%r709, %r708, %r403;
	setp.ge.s32 	%p309, %r709, %r401;
	or.pred  	%p310, %p308, %p309;
	mov.f64 	%fd1711, 0dBFF0000000000000;
	@%p310 bra 	$L__BB4_14;
	mov.f64 	%fd1227, 0d0000000000000000;
	rsqrt.approx.f64 	%fd1, %fd1227;
	abs.f64 	%fd1228, %fd1;
	setp.eq.f64 	%p311, %fd1228, 0d7FF0000000000000;
	@%p311 bra 	$L__BB4_14;
	fma.rn.f64 	%fd1711, %fd1, 0d8000000000000000, 0d3FF0000000000000;
$L__BB4_14:
	sub.s32 	%r710, %r946, %r405;
	mad.lo.s32 	%r711, %r710, %r3, %r5;
	mul.wide.s32 	%rd284, %r711, 8;
	add.s64 	%rd285, %rd1, %rd284;
	st.global.f64 	[%rd285], %fd1711;
	add.s32 	%r946, %r946, 1;
	add.s32 	%r945, %r945, 1;
	setp.ne.s32 	%p312, %r945, %r8;
	@%p312 bra 	$L__BB4_11;
$L__BB4_15:
	sub.s32 	%r712, %r406, %r405;
	setp.lt.u32 	%p313, %r712, 3;
	@%p313 bra 	$L__BB4_484;
	mul.wide.s32 	%rd17, %r3, 8;
$L__BB4_17:
	sub.s32 	%r713, %r2, %r946;
	setp.lt.s32 	%p314, %r713, %r403;
	or.pred  	%p315, %p1, %p314;
	add.s32 	%r15, %r713, %r403;
	setp.ge.s32 	%p316, %r15, %r401;
	or.pred  	%p317, %p315, %p316;
	mov.f64 	%fd1712, 0dBFF0000000000000;
	@%p317 bra 	$L__BB4_20;
	mov.f64 	%fd1231, 0d0000000000000000;
	rsqrt.approx.f64 	%fd4, %fd1231;
	abs.f64 	%fd1232, %fd4;
	setp.eq.f64 	%p318, %fd1232, 0d7FF0000000000000;
	@%p318 bra 	$L__BB4_20;
	fma.rn.f64 	%fd1712, %fd4, 0d8000000000000000, 0d3FF0000000000000;
$L__BB4_20:
	sub.s32 	%r714, %r946, %r405;
	mad.lo.s32 	%r715, %r714, %r3, %r5;
	mul.wide.s32 	%rd286, %r715, 8;
	add.s64 	%rd16, %rd1, %rd286;
	st.global.f64 	[%rd16], %fd1712;
	not.b32 	%r716, %r946;
	add.s32 	%r717, %r2, %r716;
	setp.lt.s32 	%p319, %r717, %r403;
	or.pred  	%p320, %p1, %p319;
	add.s32 	%r718, %r15, -1;
	setp.ge.s32 	%p321, %r718, %r401;
	or.pred  	%p322, %p320, %p321;
	mov.f64 	%fd1713, 0dBFF0000000000000;
	@%p322 bra 	$L__BB4_23;
	mov.f64 	%fd1235, 0d0000000000000000;
	rsqrt.approx.f64 	%fd7, %fd1235;
	abs.f64 	%fd1236, %fd7;
	setp.eq.f64 	%p323, %fd1236, 0d7FF0000000000000;
	@%p323 bra 	$L__BB4_23;
	fma.rn.f64 	%fd1713, %fd7, 0d8000000000000000, 0d3FF0000000000000;
$L__BB4_23:
	add.s64 	%rd18, %rd16, %rd17;
	st.global.f64 	[%rd18], %fd1713;
	add.s32 	%r720, %r713, -2;
	setp.lt.s32 	%p324, %r720, %r403;
	or.pred  	%p325, %p1, %p324;
	add.s32 	%r721, %r15, -2;
	setp.ge.s32 	%p326, %r721, %r401;
	or.pred  	%p327, %p325, %p326;
	mov.f64 	%fd1714, 0dBFF0000000000000;
	@%p327 bra 	$L__BB4_26;
	mov.f64 	%fd1239, 0d0000000000000000;
	rsqrt.approx.f64 	%fd10, %fd1239;
	abs.f64 	%fd1240, %fd10;
	setp.eq.f64 	%p328, %fd1240, 0d7FF0000000000000;
	@%p328 bra 	$L__BB4_26;
	fma.rn.f64 	%fd1714, %fd10, 0d8000000000000000, 0d3FF0000000000000;
$L__BB4_26:
	add.s64 	%rd19, %rd18, %rd17;
	st.global.f64 	[%rd19], %fd1714;
	add.s32 	%r723, %r713, -3;
	setp.lt.s32 	%p329, %r723, %r403;
	or.pred  	%p330, %p1, %p329;
	add.s32 	%r724, %r15, -3;
	setp.ge.s32 	%p331, %r724, %r401;
	or.pred  	%p332, %p330, %p331;
	mov.f64 	%fd1715, 0dBFF0000000000000;
	@%p332 bra 	$L__BB4_29;
	mov.f64 	%fd1243, 0d0000000000000000;
	rsqrt.approx.f64 	%fd13, %fd1243;
	abs.f64 	%fd1244, %fd13;
	setp.eq.f64 	%p333, %fd1244, 0d7FF0000000000000;
	@%p333 bra 	$L__BB4_29;
	fma.rn.f64 	%fd1715, %fd13, 0d8000000000000000, 0d3FF0000000000000;
$L__BB4_29:
	add.s64 	%rd287, %rd19, %rd17;
	st.global.f64 	[%rd287], %fd1715;
	add.s32 	%r946, %r946, 4;
	setp.eq.s32 	%p334, %r946, %r7;
	@%p334 bra 	$L__BB4_484;
	bra.uni 	$L__BB4_17;
$L__BB4_30:
	setp.lt.s32 	%p335, %r406, %r405;
	@%p335 bra 	$L__BB4_484;
	setp.lt.s32 	%p336, %r1, %r404;
	add.s32 	%r725, %r404, %r1;
	setp.ge.s32 	%p337, %r725, %r402;
	setp.lt.s32 	%p338, %r2, %r403;
	or.pred  	%p339, %p336, %p338;
	or.pred  	%p340, %p339, %p337;
	add.s32 	%r726, %r403, %r2;
	setp.ge.s32 	%p341, %r726, %r401;
	or.pred  	%p2, %p340, %p341;
	shl.b32 	%r727, %r404, 1;
	shl.b32 	%r22, %r403, 1;
	mad.lo.s32 	%r728, %r22, %r727, %r22;
	add.s32 	%r729, %r727, %r728;
	or.b32  	%r730, %r729, 1;
	cvt.rn.f64.s32 	%fd1245, %r730;
	rcp.rn.f64 	%fd16, %fd1245;
	neg.s32 	%r23, %r404;
	neg.s32 	%r24, %r403;
	and.b32  	%r25, %r22, 6;
	and.b32  	%r26, %r22, 2;
	or.b32  	%r27, %r404, %r403;
	and.b32  	%r28, %r22, -8;
	mov.u32 	%r973, %r405;
$L__BB4_32:
	mov.u32 	%r61, %r973;
	sub.s32 	%r62, %r2, %r61;
	setp.lt.s32 	%p342, %r62, %r403;
	or.pred  	%p343, %p2, %p342;
	add.s32 	%r731, %r62, %r403;
	setp.ge.s32 	%p344, %r731, %r401;
	or.pred  	%p345, %p343, %p344;
	mov.f64 	%fd1754, 0dBFF0000000000000;
	@%p345 bra 	$L__BB4_56;
	setp.lt.s32 	%p346, %r27, 0;
	mov.f64 	%fd1730, 0d0000000000000000;
	mov.f64 	%fd1729, %fd1730;
	@%p346 bra 	$L__BB4_43;
	mov.f64 	%fd1729, 0d0000000000000000;
	mov.u32 	%r974, %r23;
	mov.f64 	%fd1730, %fd1729;
$L__BB4_35:
	setp.lt.u32 	%p347, %r22, 7;
	add.s32 	%r732, %r974, %r1;
	mul.lo.s32 	%r733, %r732, %r401;
	add.s32 	%r64, %r733, %r2;
	add.s32 	%r65, %r733, %r62;
	mov.u32 	%r976, %r24;
	@%p347 bra 	$L__BB4_38;
	mov.u32 	%r976, %r24;
$L__BB4_37:
	.pragma "nounroll";
	add.s32 	%r734, %r64, %r976;
	cvt.s64.s32 	%rd288, %r734;
	add.s64 	%rd289, %rd2, %rd288;
	ld.global.u8 	%rs223, [%rd289];
	cvt.rn.f64.u16 	%fd1249, %rs223;
	add.f64 	%fd1250, %fd1730, %fd1249;
	add.s32 	%r735, %r65, %r976;
	cvt.s64.s32 	%rd290, %r735;
	add.s64 	%rd291, %rd3, %rd290;
	ld.global.u8 	%rs224, [%rd291];
	cvt.rn.f64.u16 	%fd1251, %rs224;
	add.f64 	%fd1252, %fd1729, %fd1251;
	ld.global.u8 	%rs225, [%rd289+1];
	cvt.rn.f64.u16 	%fd1253, %rs225;
	add.f64 	%fd1254, %fd1250, %fd1253;
	ld.global.u8 	%rs226, [%rd291+1];
	cvt.rn.f64.u16 	%fd1255, %rs226;
	add.f64 	%fd1256, %fd1252, %fd1255;
	ld.global.u8 	%rs227, [%rd289+2];
	cvt.rn.f64.u16 	%fd1257, %rs227;
	add.f64 	%fd1258, %fd1254, %fd1257;
	ld.global.u8 	%rs228, [%rd291+2];
	cvt.rn.f64.u16 	%fd1259, %rs228;
	add.f64 	%fd1260, %fd1256, %fd1259;
	ld.global.u8 	%rs229, [%rd289+3];
	cvt.rn.f64.u16 	%fd1261, %rs229;
	add.f64 	%fd1262, %fd1258, %fd1261;
	ld.global.u8 	%rs230, [%rd291+3];
	cvt.rn.f64.u16 	%fd1263, %rs230;
	add.f64 	%fd1264, %fd1260, %fd1263;
	ld.global.u8 	%rs231, [%rd289+4];
	cvt.rn.f64.u16 	%fd1265, %rs231;
	add.f64 	%fd1266, %fd1262, %fd1265;
	ld.global.u8 	%rs232, [%rd291+4];
	cvt.rn.f64.u16 	%fd1267, %rs232;
	add.f64 	%fd1268, %fd1264, %fd1267;
	ld.global.u8 	%rs233, [%rd289+5];
	cvt.rn.f64.u16 	%fd1269, %rs233;
	add.f64 	%fd1270, %fd1266, %fd1269;
	ld.global.u8 	%rs234, [%rd291+5];
	cvt.rn.f64.u16 	%fd1271, %rs234;
	add.f64 	%fd1272, %fd1268, %fd1271;
	ld.global.u8 	%rs235, [%rd289+6];
	cvt.rn.f64.u16 	%fd1273, %rs235;
	add.f64 	%fd1274, %fd1270, %fd1273;
	ld.global.u8 	%rs236, [%rd291+6];
	cvt.rn.f64.u16 	%fd1275, %rs236;
	add.f64 	%fd1276, %fd1272, %fd1275;
	ld.global.u8 	%rs237, [%rd289+7];
	cvt.rn.f64.u16 	%fd1277, %rs237;
	add.f64 	%fd1730, %fd1274, %fd1277;
	ld.global.u8 	%rs238, [%rd291+7];
	cvt.rn.f64.u16 	%fd1278, %rs238;
	add.f64 	%fd1729, %fd1276, %fd1278;
	add.s32 	%r976, %r976, 8;
	add.s32 	%r736, %r976, %r403;
	setp.ne.s32 	%p348, %r736, %r28;
	@%p348 bra 	$L__BB4_37;
$L__BB4_38:
	setp.lt.u32 	%p349, %r25, 3;
	@%p349 bra 	$L__BB4_40;
	add.s32 	%r737, %r64, %r976;
	cvt.s64.s32 	%rd292, %r737;
	add.s64 	%rd293, %rd2, %rd292;
	ld.global.u8 	%rs239, [%rd293];
	cvt.rn.f64.u16 	%fd1279, %rs239;
	add.f64 	%fd1280, %fd1730, %fd1279;
	add.s32 	%r738, %r65, %r976;
	cvt.s64.s32 	%rd294, %r738;
	add.s64 	%rd295, %rd3, %rd294;
	ld.global.u8 	%rs240, [%rd295];
	cvt.rn.f64.u16 	%fd1281, %rs240;
	add.f64 	%fd1282, %fd1729, %fd1281;
	ld.global.u8 	%rs241, [%rd293+1];
	cvt.rn.f64.u16 	%fd1283, %rs241;
	add.f64 	%fd1284, %fd1280, %fd1283;
	ld.global.u8 	%rs242, [%rd295+1];
	cvt.rn.f64.u16 	%fd1285, %rs242;
	add.f64 	%fd1286, %fd1282, %fd1285;
	ld.global.u8 	%rs243, [%rd293+2];
	cvt.rn.f64.u16 	%fd1287, %rs243;
	add.f64 	%fd1288, %fd1284, %fd1287;
	ld.global.u8 	%rs244, [%rd295+2];
	cvt.rn.f64.u16 	%fd1289, %rs244;
	add.f64 	%fd1290, %fd1286, %fd1289;
	ld.global.u8 	%rs245, [%rd293+3];
	cvt.rn.f64.u16 	%fd1291, %rs245;
	add.f64 	%fd1730, %fd1288, %fd1291;
	ld.global.u8 	%rs246, [%rd295+3];
	cvt.rn.f64.u16 	%fd1292, %rs246;
	add.f64 	%fd1729, %fd1290, %fd1292;
	add.s32 	%r976, %r976, 4;
$L__BB4_40:
	setp.eq.s32 	%p350, %r26, 0;
	@%p350 bra 	$L__BB4_42;
	add.s32 	%r739, %r64, %r976;
	cvt.s64.s32 	%rd296, %r739;
	add.s64 	%rd297, %rd2, %rd296;
	ld.global.u8 	%rs247, [%rd297];
	cvt.rn.f64.u16 	%fd1293, %rs247;
	add.f64 	%fd1294, %fd1730, %fd1293;
	add.s32 	%r740, %r65, %r976;
	cvt.s64.s32 	%rd298, %r740;
	add.s64 	%rd299, %rd3, %rd298;
	ld.global.u8 	%rs248, [%rd299];
	cvt.rn.f64.u16 	%fd1295, %rs248;
	add.f64 	%fd1296, %fd1729, %fd1295;
	ld.global.u8 	%rs249, [%rd297+1];
	cvt.rn.f64.u16 	%fd1297, %rs249;
	add.f64 	%fd1730, %fd1294, %fd1297;
	ld.global.u8 	%rs250, [%rd299+1];
	cvt.rn.f64.u16 	%fd1298, %rs250;
	add.f64 	%fd1729, %fd1296, %fd1298;
	add.s32 	%r976, %r976, 2;
$L__BB4_42:
	add.s32 	%r741, %r64, %r976;
	cvt.s64.s32 	%rd300, %r741;
	add.s64 	%rd301, %rd2, %rd300;
	ld.global.u8 	%rs251, [%rd301];
	cvt.rn.f64.u16 	%fd1299, %rs251;
	add.f64 	%fd1730, %fd1730, %fd1299;
	add.s32 	%r742, %r65, %r976;
	cvt.s64.s32 	%rd302, %r742;
	add.s64 	%rd303, %rd3, %rd302;
	ld.global.u8 	%rs252, [%rd303];
	cvt.rn.f64.u16 	%fd1300, %rs252;
	add.f64 	%fd1729, %fd1729, %fd1300;
	add.s32 	%r73, %r974, 1;
	setp.ne.s32 	%p351, %r974, %r404;
	mov.u32 	%r974, %r73;
	@%p351 bra 	$L__BB4_35;
$L__BB4_43:
	setp.lt.s32 	%p352, %r27, 0;
	mul.f64 	%fd74, %fd16, %fd1730;
	mul.f64 	%fd75, %fd16, %fd1729;
	mov.f64 	%fd1745, 0d0000000000000000;
	mov.f64 	%fd1753, %fd1745;
	@%p352 bra 	$L__BB4_54;
	mov.f64 	%fd1743, 0d0000000000000000;
	mov.u32 	%r979, %r23;
	mov.f64 	%fd1744, %fd1743;
	mov.f64 	%fd1745, %fd1743;
$L__BB4_45:
	setp.lt.u32 	%p353, %r22, 7;
	add.s32 	%r743, %r979, %r1;
	mul.lo.s32 	%r744, %r743, %r401;
	add.s32 	%r75, %r744, %r2;
	add.s32 	%r76, %r744, %r62;
	mov.u32 	%r981, %r24;
	@%p353 bra 	$L__BB4_48;
	mov.u32 	%r981, %r24;
$L__BB4_47:
	.pragma "nounroll";
	add.s32 	%r745, %r75, %r981;
	cvt.s64.s32 	%rd304, %r745;
	add.s64 	%rd305, %rd2, %rd304;
	ld.global.u8 	%rs253, [%rd305];
	cvt.rn.f64.u16 	%fd1303, %rs253;
	sub.f64 	%fd1304, %fd1303, %fd74;
	add.s32 	%r746, %r76, %r981;
	cvt.s64.s32 	%rd306, %r746;
	add.s64 	%rd307, %rd3, %rd306;
	ld.global.u8 	%rs254, [%rd307];
	cvt.rn.f64.u16 	%fd1305, %rs254;
	sub.f64 	%fd1306, %fd1305, %fd75;
	fma.rn.f64 	%fd1307, %fd1304, %fd1306, %fd1745;
	fma.rn.f64 	%fd1308, %fd1304, %fd1304, %fd1744;
	fma.rn.f64 	%fd1309, %fd1306, %fd1306, %fd1743;
	ld.global.u8 	%rs255, [%rd305+1];
	cvt.rn.f64.u16 	%fd1310, %rs255;
	sub.f64 	%fd1311, %fd1310, %fd74;
	ld.global.u8 	%rs256, [%rd307+1];
	cvt.rn.f64.u16 	%fd1312, %rs256;
	sub.f64 	%fd1313, %fd1312, %fd75;
	fma.rn.f64 	%fd1314, %fd1311, %fd1313, %fd1307;
	fma.rn.f64 	%fd1315, %fd1311, %fd1311, %fd1308;
	fma.rn.f64 	%fd1316, %fd1313, %fd1313, %fd1309;
	ld.global.u8 	%rs257, [%rd305+2];
	cvt.rn.f64.u16 	%fd1317, %rs257;
	sub.f64 	%fd1318, %fd1317, %fd74;
	ld.global.u8 	%rs258, [%rd307+2];
	cvt.rn.f64.u16 	%fd1319, %rs258;
	sub.f64 	%fd1320, %fd1319, %fd75;
	fma.rn.f64 	%fd1321, %fd1318, %fd1320, %fd1314;
	fma.rn.f64 	%fd1322, %fd1318, %fd1318, %fd1315;
	fma.rn.f64 	%fd1323, %fd1320, %fd1320, %fd1316;
	ld.global.u8 	%rs259, [%rd305+3];
	cvt.rn.f64.u16 	%fd1324, %rs259;
	sub.f64 	%fd1325, %fd1324, %fd74;
	ld.global.u8 	%rs260, [%rd307+3];
	cvt.rn.f64.u16 	%fd1326, %rs260;
	sub.f64 	%fd1327, %fd1326, %fd75;
	fma.rn.f64 	%fd1328, %fd1325, %fd1327, %fd1321;
	fma.rn.f64 	%fd1329, %fd1325, %fd1325, %fd1322;
	fma.rn.f64 	%fd1330, %fd1327, %fd1327, %fd1323;
	ld.global.u8 	%rs261, [%rd305+4];
	cvt.rn.f64.u16 	%fd1331, %rs261;
	sub.f64 	%fd1332, %fd1331, %fd74;
	ld.global.u8 	%rs262, [%rd307+4];
	cvt.rn.f64.u16 	%fd1333, %rs262;
	sub.f64 	%fd1334, %fd1333, %fd75;
	fma.rn.f64 	%fd1335, %fd1332, %fd1334, %fd1328;
	fma.rn.f64 	%fd1336, %fd1332, %fd1332, %fd1329;
	fma.rn.f64 	%fd1337, %fd1334, %fd1334, %fd1330;
	ld.global.u8 	%rs263, [%rd305+5];
	cvt.rn.f64.u16 	%fd1338, %rs263;
	sub.f64 	%fd1339, %fd1338, %fd74;
	ld.global.u8 	%rs264, [%rd307+5];
	cvt.rn.f64.u16 	%fd1340, %rs264;
	sub.f64 	%fd1341, %fd1340, %fd75;
	fma.rn.f64 	%fd1342, %fd1339, %fd1341, %fd1335;
	fma.rn.f64 	%fd1343, %fd1339, %fd1339, %fd1336;
	fma.rn.f64 	%fd1344, %fd1341, %fd1341, %fd1337;
	ld.global.u8 	%rs265, [%rd305+6];
	cvt.rn.f64.u16 	%fd1345, %rs265;
	sub.f64 	%fd1346, %fd1345, %fd74;
	ld.global.u8 	%rs266, [%rd307+6];
	cvt.rn.f64.u16 	%fd1347, %rs266;
	sub.f64 	%fd1348, %fd1347, %fd75;
	fma.rn.f64 	%fd1349, %fd1346, %fd1348, %fd1342;
	fma.rn.f64 	%fd1350, %fd1346, %fd1346, %fd1343;
	fma.rn.f64 	%fd1351, %fd1348, %fd1348, %fd1344;
	ld.global.u8 	%rs267, [%rd305+7];
	cvt.rn.f64.u16 	%fd1352, %rs267;
	sub.f64 	%fd1353, %fd1352, %fd74;
	ld.global.u8 	%rs268, [%rd307+7];
	cvt.rn.f64.u16 	%fd1354, %rs268;
	sub.f64 	%fd1355, %fd1354, %fd75;
	fma.rn.f64 	%fd1745, %fd1353, %fd1355, %fd1349;
	fma.rn.f64 	%fd1744, %fd1353, %fd1353, %fd1350;
	fma.rn.f64 	%fd1743, %fd1355, %fd1355, %fd1351;
	add.s32 	%r981, %r981, 8;
	add.s32 	%r747, %r981, %r403;
	setp.ne.s32 	%p354, %r747, %r28;
	@%p354 bra 	$L__BB4_47;
$L__BB4_48:
	setp.lt.u32 	%p355, %r25, 3;
	@%p355 bra 	$L__BB4_50;
	add.s32 	%r748, %r75, %r981;
	cvt.s64.s32 	%rd308, %r748;
	add.s64 	%rd309, %rd2, %rd308;
	ld.global.u8 	%rs269, [%rd309];
	cvt.rn.f64.u16 	%fd1356, %rs269;
	sub.f64 	%fd1357, %fd1356, %fd74;
	add.s32 	%r749, %r76, %r981;
	cvt.s64.s32 	%rd310, %r749;
	add.s64 	%rd311, %rd3, %rd310;
	ld.global.u8 	%rs270, [%rd311];
	cvt.rn.f64.u16 	%fd1358, %rs270;
	sub.f64 	%fd1359, %fd1358, %fd75;
	fma.rn.f64 	%fd1360, %fd1357, %fd1359, %fd1745;
	fma.rn.f64 	%fd1361, %fd1357, %fd1357, %fd1744;
	fma.rn.f64 	%fd1362, %fd1359, %fd1359, %fd1743;
	ld.global.u8 	%rs271, [%rd309+1];
	cvt.rn.f64.u16 	%fd1363, %rs271;
	sub.f64 	%fd1364, %fd1363, %fd74;
	ld.global.u8 	%rs272, [%rd311+1];
	cvt.rn.f64.u16 	%fd1365, %rs272;
	sub.f64 	%fd1366, %fd1365, %fd75;
	fma.rn.f64 	%fd1367, %fd1364, %fd1366, %fd1360;
	fma.rn.f64 	%fd1368, %fd1364, %fd1364, %fd1361;
	fma.rn.f64 	%fd1369, %fd1366, %fd1366, %fd1362;
	ld.global.u8 	%rs273, [%rd309+2];
	cvt.rn.f64.u16 	%fd1370, %rs273;
	sub.f64 	%fd1371, %fd1370, %fd74;
	ld.global.u8 	%rs274, [%rd311+2];
	cvt.rn.f64.u16 	%fd1372, %rs274;
	sub.f64 	%fd1373, %fd1372, %fd75;
	fma.rn.f64 	%fd1374, %fd1371, %fd1373, %fd1367;
	fma.rn.f64 	%fd1375, %fd1371, %fd1371, %fd1368;
	fma.rn.f64 	%fd1376, %fd1373, %fd1373, %fd1369;
	ld.global.u8 	%rs275, [%rd309+3];
	cvt.rn.f64.u16 	%fd1377, %rs275;
	sub.f64 	%fd1378, %fd1377, %fd74;
	ld.global.u8 	%rs276, [%rd311+3];
	cvt.rn.f64.u16 	%fd1379, %rs276;
	sub.f64 	%fd1380, %fd1379, %fd75;
	fma.rn.f64 	%fd1745, %fd1378, %fd1380, %fd1374;
	fma.rn.f64 	%fd1744, %fd1378, %fd1378, %fd1375;
	fma.rn.f64 	%fd1743, %fd1380, %fd1380, %fd1376;
	add.s32 	%r981, %r981, 4;
$L__BB4_50:
	setp.eq.s32 	%p356, %r26, 0;
	@%p356 bra 	$L__BB4_52;
	add.s32 	%r750, %r75, %r981;
	cvt.s64.s32 	%rd312, %r750;
	add.s64 	%rd313, %rd2, %rd312;
	ld.global.u8 	%rs277, [%rd313];
	cvt.rn.f64.u16 	%fd1381, %rs277;
	sub.f64 	%fd1382, %fd1381, %fd74;
	add.s32 	%r751, %r76, %r981;
	cvt.s64.s32 	%rd314, %r751;
	add.s64 	%rd315, %rd3, %rd314;
	ld.global.u8 	%rs278, [%rd315];
	cvt.rn.f64.u16 	%fd1383, %rs278;
	sub.f64 	%fd1384, %fd1383, %fd75;
	fma.rn.f64 	%fd1385, %fd1382, %fd1384, %fd1745;
	fma.rn.f64 	%fd1386, %fd1382, %fd1382, %fd1744;
	fma.rn.f64 	%fd1387, %fd1384, %fd1384, %fd1743;
	ld.global.u8 	%rs279, [%rd313+1];
	cvt.rn.f64.u16 	%fd1388, %rs279;
	sub.f64 	%fd1389, %fd1388, %fd74;
	ld.global.u8 	%rs280, [%rd315+1];
	cvt.rn.f64.u16 	%fd1390, %rs280;
	sub.f64 	%fd1391, %fd1390, %fd75;
	fma.rn.f64 	%fd1745, %fd1389, %fd1391, %fd1385;
	fma.rn.f64 	%fd1744, %fd1389, %fd1389, %fd1386;
	fma.rn.f64 	%fd1743, %fd1391, %fd1391, %fd1387;
	add.s32 	%r981, %r981, 2;
$L__BB4_52:
	add.s32 	%r752, %r75, %r981;
	cvt.s64.s32 	%rd316, %r752;
	add.s64 	%rd317, %rd2, %rd316;
	ld.global.u8 	%rs281, [%rd317];
	cvt.rn.f64.u16 	%fd1392, %rs281;
	sub.f64 	%fd1393, %fd1392, %fd74;
	add.s32 	%r753, %r76, %r981;
	cvt.s64.s32 	%rd318, %r753;
	add.s64 	%rd319, %rd3, %rd318;
	ld.global.u8 	%rs282, [%rd319];
	cvt.rn.f64.u16 	%fd1394, %rs282;
	sub.f64 	%fd1395, %fd1394, %fd75;
	fma.rn.f64 	%fd1745, %fd1393, %fd1395, %fd1745;
	fma.rn.f64 	%fd1744, %fd1393, %fd1393, %fd1744;
	fma.rn.f64 	%fd1743, %fd1395, %fd1395, %fd1743;
	add.s32 	%r84, %r979, 1;
	setp.ne.s32 	%p357, %r979, %r404;
	mov.u32 	%r979, %r84;
	@%p357 bra 	$L__BB4_45;
	mul.f64 	%fd1753, %fd1744, %fd1743;
$L__BB4_54:
	rsqrt.approx.f64 	%fd106, %fd1753;
	abs.f64 	%fd1397, %fd106;
	setp.eq.f64 	%p358, %fd1397, 0d7FF0000000000000;
	@%p358 bra 	$L__BB4_56;
	mul.f64 	%fd1398, %fd1745, %fd106;
	mov.f64 	%fd1399, 0d3FF0000000000000;
	sub.f64 	%fd1754, %fd1399, %fd1398;
$L__BB4_56:
	sub.s32 	%r754, %r61, %r405;
	mad.lo.s32 	%r755, %r754, %r3, %r5;
	mul.wide.s32 	%rd320, %r755, 8;
	add.s64 	%rd321, %rd1, %rd320;
	st.global.f64 	[%rd321], %fd1754;
	add.s32 	%r973, %r61, 1;
	setp.eq.s32 	%p359, %r61, %r406;
	@%p359 bra 	$L__BB4_484;
	bra.uni 	$L__BB4_32;
$L__BB4_57:
	setp.lt.s32 	%p360, %r406, %r405;
	@%p360 bra 	$L__BB4_484;
	add.s32 	%r29, %r401, -1;
	cvt.s64.s32 	%rd322, %r5;
	add.s64 	%rd20, %rd2, %rd322;
	mov.u32 	%r948, %r405;
$L__BB4_59:
	sub.s32 	%r31, %r2, %r948;
	min.s32 	%r756, %r31, %r2;
	setp.lt.s32 	%p361, %r756, 1;
	max.s32 	%r757, %r31, %r2;
	setp.ge.s32 	%p362, %r757, %r29;
	or.pred  	%p363, %p362, %p361;
	mov.f64 	%fd1724, 0dBFF0000000000000;
	@%p363 bra 	$L__BB4_97;
	add.s32 	%r760, %r31, %r4;
	cvt.s64.s32 	%rd323, %r760;
	add.s64 	%rd324, %rd3, %rd323;
	ld.global.u8 	%rs283, [%rd324];
	cvt.rn.f64.u16 	%fd17, %rs283;
	ld.global.u8 	%rs284, [%rd324+-1];
	cvt.rn.f64.u16 	%fd1401, %rs284;
	ld.global.u8 	%rs285, [%rd324+1];
	cvt.rn.f64.u16 	%fd1402, %rs285;
	add.f64 	%fd1403, %fd17, %fd1401;
	mul.f64 	%fd1404, %fd1403, 0d3FE0000000000000;
	add.f64 	%fd1405, %fd17, %fd1402;
	mul.f64 	%fd1406, %fd1405, 0d3FE0000000000000;
	st.local.f64 	[%rd13], %fd17;
	st.local.f64 	[%rd13+8], %fd1404;
	st.local.f64 	[%rd13+16], %fd1406;
	mov.b32 	%r949, 0;
	st.local.u32 	[%rd14], %r949;
	mov.b32 	%r761, 1;
	st.local.u32 	[%rd14+4], %r761;
	mov.b32 	%r954, 2;
	st.local.u32 	[%rd14+8], %r954;
	bra.uni 	$L__BB4_62;
$L__BB4_61:
	setp.ge.s32 	%p368, %r949, %r954;
	@%p368 bra 	$L__BB4_69;
$L__BB4_62:
	mov.u32 	%r34, %r954;
	mul.wide.u32 	%rd325, %r949, 8;
	add.s64 	%rd326, %rd13, %rd325;
	ld.local.f64 	%fd1716, [%rd326];
	mov.b32 	%r954, 0;
	mov.u32 	%r952, %r949;
$L__BB4_63:
	mul.wide.u32 	%rd327, %r952, 8;
	add.s64 	%rd21, %rd13, %rd327;
	add.s32 	%r37, %r952, 1;
	ld.local.f64 	%fd1717, [%rd21+8];
	setp.leu.f64 	%p364, %fd1716, %fd1717;
	@%p364 bra 	$L__BB4_65;
	ld.local.f64 	%fd21, [%rd21];
	st.local.f64 	[%rd21+8], %fd21;
	st.local.f64 	[%rd21], %fd1717;
	mul.wide.u32 	%rd328, %r952, 4;
	add.s64 	%rd329, %rd14, %rd328;
	ld.local.u32 	%r763, [%rd329+4];
	ld.local.u32 	%r764, [%rd329];
	st.local.u32 	[%rd329+4], %r764;
	st.local.u32 	[%rd329], %r763;
	mov.f64 	%fd1717, %fd21;
	mov.u32 	%r954, %r952;
$L__BB4_65:
	setp.lt.s32 	%p365, %r37, %r34;
	mov.f64 	%fd1716, %fd1717;
	mov.u32 	%r952, %r37;
	@%p365 bra 	$L__BB4_63;
	setp.gt.s32 	%p366, %r954, %r949;
	mov.b32 	%r949, 0;
	@%p366 bra 	$L__BB4_67;
	bra.uni 	$L__BB4_61;
$L__BB4_67:
	ld.local.f64 	%fd23, [%rd13];
	ld.local.f64 	%fd24, [%rd13+8];
	setp.leu.f64 	%p367, %fd23, %fd24;
	@%p367 bra 	$L__BB4_61;
	st.local.f64 	[%rd13+8], %fd23;
	st.local.f64 	[%rd13], %fd24;
	ld.local.u32 	%r768, [%rd14];
	ld.local.u32 	%r769, [%rd14+4];
	st.local.u32 	[%rd14], %r769;
	st.local.u32 	[%rd14+4], %r768;
	mov.b32 	%r949, 1;
	bra.uni 	$L__BB4_61;
$L__BB4_69:
	ld.local.f64 	%fd25, [%rd13];
	ld.local.f64 	%fd26, [%rd13+16];
	ld.global.u8 	%rs286, [%rd20];
	cvt.rn.f64.u16 	%fd27, %rs286;
	ld.global.u8 	%rs287, [%rd20+-1];
	cvt.rn.f64.u16 	%fd1407, %rs287;
	ld.global.u8 	%rs288, [%rd20+1];
	cvt.rn.f64.u16 	%fd1408, %rs288;
	add.f64 	%fd1409, %fd27, %fd1407;
	mul.f64 	%fd1410, %fd1409, 0d3FE0000000000000;
	add.f64 	%fd1411, %fd27, %fd1408;
	mul.f64 	%fd1412, %fd1411, 0d3FE0000000000000;
	st.local.f64 	[%rd15], %fd27;
	st.local.f64 	[%rd15+8], %fd1410;
	st.local.f64 	[%rd15+16], %fd1412;
	mov.b32 	%r955, 0;
	st.local.u32 	[%rd14], %r955;
	mov.b32 	%r772, 1;
	st.local.u32 	[%rd14+4], %r772;
	mov.b32 	%r960, 2;
	st.local.u32 	[%rd14+8], %r960;
	bra.uni 	$L__BB4_71;
$L__BB4_70:
	setp.ge.s32 	%p373, %r955, %r960;
	@%p373 bra 	$L__BB4_78;
$L__BB4_71:
	mov.u32 	%r41, %r960;
	mul.wide.u32 	%rd330, %r955, 8;
	add.s64 	%rd331, %rd15, %rd330;
	ld.local.f64 	%fd1718, [%rd331];
	mov.b32 	%r960, 0;
	mov.u32 	%r958, %r955;
$L__BB4_72:
	mul.wide.u32 	%rd332, %r958, 8;
	add.s64 	%rd22, %rd15, %rd332;
	add.s32 	%r44, %r958, 1;
	ld.local.f64 	%fd1719, [%rd22+8];
	setp.leu.f64 	%p369, %fd1718, %fd1719;
	@%p369 bra 	$L__BB4_74;
	ld.local.f64 	%fd31, [%rd22];
	st.local.f64 	[%rd22+8], %fd31;
	st.local.f64 	[%rd22], %fd1719;
	mul.wide.u32 	%rd333, %r958, 4;
	add.s64 	%rd334, %rd14, %rd333;
	ld.local.u32 	%r774, [%rd334+4];
	ld.local.u32 	%r775, [%rd334];
	st.local.u32 	[%rd334+4], %r775;
	st.local.u32 	[%rd334], %r774;
	mov.f64 	%fd1719, %fd31;
	mov.u32 	%r960, %r958;
$L__BB4_74:
	setp.lt.s32 	%p370, %r44, %r41;
	mov.f64 	%fd1718, %fd1719;
	mov.u32 	%r958, %r44;
	@%p370 bra 	$L__BB4_72;
	setp.gt.s32 	%p371, %r960, %r955;
	mov.b32 	%r955, 0;
	@%p371 bra 	$L__BB4_76;
	bra.uni 	$L__BB4_70;
$L__BB4_76:
	ld.local.f64 	%fd33, [%rd15];
	ld.local.f64 	%fd34, [%rd15+8];
	setp.leu.f64 	%p372, %fd33, %fd34;
	@%p372 bra 	$L__BB4_70;
	st.local.f64 	[%rd15+8], %fd33;
	st.local.f64 	[%rd15], %fd34;
	ld.local.u32 	%r779, [%rd14];
	ld.local.u32 	%r780, [%rd14+4];
	st.local.u32 	[%rd14], %r780;
	st.local.u32 	[%rd14+4], %r779;
	mov.b32 	%r955, 1;
	bra.uni 	$L__BB4_70;
$L__BB4_78:
	ld.local.f64 	%fd35, [%rd15];
	ld.local.f64 	%fd36, [%rd15+16];
	mov.b64 	%rd335, 0;
	st.local.u64 	[%rd13], %rd335;
	sub.f64 	%fd1413, %fd27, %fd26;
	st.local.f64 	[%rd13+8], %fd1413;
	sub.f64 	%fd1414, %fd25, %fd27;
	st.local.f64 	[%rd13+16], %fd1414;
	mov.b32 	%r961, 0;
	st.local.u32 	[%rd14], %r961;
	mov.b32 	%r783, 1;
	st.local.u32 	[%rd14+4], %r783;
	mov.b32 	%r966, 2;
	st.local.u32 	[%rd14+8], %r966;
	bra.uni 	$L__BB4_80;
$L__BB4_79:
	setp.ge.s32 	%p378, %r961, %r966;
	@%p378 bra 	$L__BB4_87;
$L__BB4_80:
	mov.u32 	%r48, %r966;
	mul.wide.u32 	%rd336, %r961, 8;
	add.s64 	%rd337, %rd13, %rd336;
	ld.local.f64 	%fd1720, [%rd337];
	mov.b32 	%r966, 0;
	mov.u32 	%r964, %r961;
$L__BB4_81:
	mul.wide.u32 	%rd338, %r964, 8;
	add.s64 	%rd23, %rd13, %rd338;
	add.s32 	%r51, %r964, 1;
	ld.local.f64 	%fd1721, [%rd23+8];
	setp.leu.f64 	%p374, %fd1720, %fd1721;
	@%p374 bra 	$L__BB4_83;
	ld.local.f64 	%fd40, [%rd23];
	st.local.f64 	[%rd23+8], %fd40;
	st.local.f64 	[%rd23], %fd1721;
	mul.wide.u32 	%rd339, %r964, 4;
	add.s64 	%rd340, %rd14, %rd339;
	ld.local.u32 	%r785, [%rd340+4];
	ld.local.u32 	%r786, [%rd340];
	st.local.u32 	[%rd340+4], %r786;
	st.local.u32 	[%rd340], %r785;
	mov.f64 	%fd1721, %fd40;
	mov.u32 	%r966, %r964;
$L__BB4_83:
	setp.lt.s32 	%p375, %r51, %r48;
	mov.f64 	%fd1720, %fd1721;
	mov.u32 	%r964, %r51;
	@%p375 bra 	$L__BB4_81;
	setp.gt.s32 	%p376, %r966, %r961;
	mov.b32 	%r961, 0;
	@%p376 bra 	$L__BB4_85;
	bra.uni 	$L__BB4_79;
$L__BB4_85:
	ld.local.f64 	%fd42, [%rd13];
	ld.local.f64 	%fd43, [%rd13+8];
	setp.leu.f64 	%p377, %fd42, %fd43;
	@%p377 bra 	$L__BB4_79;
	st.local.f64 	[%rd13+8], %fd42;
	st.local.f64 	[%rd13], %fd43;
	ld.local.u32 	%r790, [%rd14];
	ld.local.u32 	%r791, [%rd14+4];
	st.local.u32 	[%rd14], %r791;
	st.local.u32 	[%rd14+4], %r790;
	mov.b32 	%r961, 1;
	bra.uni 	$L__BB4_79;
$L__BB4_87:
	ld.local.f64 	%fd44, [%rd13+16];
	mov.b64 	%rd341, 0;
	st.local.u64 	[%rd15], %rd341;
	sub.f64 	%fd1415, %fd17, %fd36;
	st.local.f64 	[%rd15+8], %fd1415;
	sub.f64 	%fd1416, %fd35, %fd17;
	st.local.f64 	[%rd15+16], %fd1416;
	mov.b32 	%r967, 0;
	st.local.u32 	[%rd14], %r967;
	mov.b32 	%r794, 1;
	st.local.u32 	[%rd14+4], %r794;
	mov.b32 	%r972, 2;
	st.local.u32 	[%rd14+8], %r972;
	bra.uni 	$L__BB4_89;
$L__BB4_88:
	setp.ge.s32 	%p383, %r967, %r972;
	@%p383 bra 	$L__BB4_96;
$L__BB4_89:
	mov.u32 	%r55, %r972;
	mul.wide.u32 	%rd342, %r967, 8;
	add.s64 	%rd343, %rd15, %rd342;
	ld.local.f64 	%fd1722, [%rd343];
	mov.b32 	%r972, 0;
	mov.u32 	%r970, %r967;
$L__BB4_90:
	mul.wide.u32 	%rd344, %r970, 8;
	add.s64 	%rd24, %rd15, %rd344;
	add.s32 	%r58, %r970, 1;
	ld.local.f64 	%fd1723, [%rd24+8];
	setp.leu.f64 	%p379, %fd1722, %fd1723;
	@%p379 bra 	$L__BB4_92;
	ld.local.f64 	%fd48, [%rd24];
	st.local.f64 	[%rd24+8], %fd48;
	st.local.f64 	[%rd24], %fd1723;
	mul.wide.u32 	%rd345, %r970, 4;
	add.s64 	%rd346, %rd14, %rd345;
	ld.local.u32 	%r796, [%rd346+4];
	ld.local.u32 	%r797, [%rd346];
	st.local.u32 	[%rd346+4], %r797;
	st.local.u32 	[%rd346], %r796;
	mov.f64 	%fd1723, %fd48;
	mov.u32 	%r972, %r970;
$L__BB4_92:
	setp.lt.s32 	%p380, %r58, %r55;
	mov.f64 	%fd1722, %fd1723;
	mov.u32 	%r970, %r58;
	@%p380 bra 	$L__BB4_90;
	setp.gt.s32 	%p381, %r972, %r967;
	mov.b32 	%r967, 0;
	@%p381 bra 	$L__BB4_94;
	bra.uni 	$L__BB4_88;
$L__BB4_94:
	ld.local.f64 	%fd50, [%rd15];
	ld.local.f64 	%fd51, [%rd15+8];
	setp.leu.f64 	%p382, %fd50, %fd51;
	@%p382 bra 	$L__BB4_88;
	st.local.f64 	[%rd15+8], %fd50;
	st.local.f64 	[%rd15], %fd51;
	ld.local.u32 	%r801, [%rd14];
	ld.local.u32 	%r802, [%rd14+4];
	st.local.u32 	[%rd14], %r802;
	st.local.u32 	[%rd14+4], %r801;
	mov.b32 	%r967, 1;
	bra.uni 	$L__BB4_88;
$L__BB4_96:
	ld.local.f64 	%fd1417, [%rd15+16];
	setp.le.f64 	%p384, %fd1417, %fd44;
	selp.f64 	%fd1724, %fd1417, %fd44, %p384;
$L__BB4_97:
	sub.s32 	%r803, %r948, %r405;
	mad.lo.s32 	%r804, %r803, %r3, %r5;
	mul.wide.s32 	%rd347, %r804, 8;
	add.s64 	%rd348, %rd1, %rd347;
	st.global.f64 	[%rd348], %fd1724;
	add.s32 	%r60, %r948, 1;
	setp.eq.s32 	%p385, %r948, %r406;
	mov.u32 	%r948, %r60;
	@%p385 bra 	$L__BB4_484;
	bra.uni 	$L__BB4_59;
$L__BB4_98:
	shl.b32 	%r17, %r403, 1;
	and.b32  	%r18, %r17, 6;
	and.b32  	%r19, %r17, -8;
	and.b32  	%r20, %r403, 1;
	neg.s32 	%r21, %r404;
	mov.u32 	%r984, %r405;
$L__BB4_99:
	mov.u32 	%r86, %r984;
	sub.s32 	%r87, %r2, %r86;
	setp.lt.s32 	%p294, %r87, %r403;
	or.pred  	%p295, %p1, %p294;
	add.s32 	%r692, %r87, %r403;
	setp.ge.s32 	%p296, %r692, %r401;
	or.pred  	%p297, %p295, %p296;
	mov.f64 	%fd1772, 0dBFF0000000000000;
	@%p297 bra 	$L__BB4_113;
	setp.lt.s32 	%p298, %r403, 0;
	mov.f64 	%fd1763, 0d0000000000000000;
	mov.f64 	%fd1771, %fd1763;
	@%p298 bra 	$L__BB4_111;
	mov.f64 	%fd1761, 0d0000000000000000;
	mov.u32 	%r985, %r21;
	mov.f64 	%fd1762, %fd1761;
	mov.f64 	%fd1763, %fd1761;
$L__BB4_102:
	setp.lt.u32 	%p299, %r17, 7;
	add.s32 	%r693, %r985, %r1;
	mul.lo.s32 	%r694, %r693, %r401;
	add.s32 	%r89, %r694, %r2;
	add.s32 	%r90, %r694, %r87;
	mov.u32 	%r987, %r6;
	@%p299 bra 	$L__BB4_105;
	mov.u32 	%r987, %r6;
$L__BB4_104:
	.pragma "nounroll";
	add.s32 	%r695, %r89, %r987;
	cvt.s64.s32 	%rd266, %r695;
	add.s64 	%rd267, %rd2, %rd266;
	ld.global.u8 	%rs193, [%rd267];
	cvt.rn.f64.u16 	%fd1158, %rs193;
	add.s32 	%r696, %r90, %r987;
	cvt.s64.s32 	%rd268, %r696;
	add.s64 	%rd269, %rd3, %rd268;
	ld.global.u8 	%rs194, [%rd269];
	cvt.rn.f64.u16 	%fd1159, %rs194;
	fma.rn.f64 	%fd1160, %fd1158, %fd1159, %fd1763;
	fma.rn.f64 	%fd1161, %fd1158, %fd1158, %fd1762;
	fma.rn.f64 	%fd1162, %fd1159, %fd1159, %fd1761;
	ld.global.u8 	%rs195, [%rd267+1];
	cvt.rn.f64.u16 	%fd1163, %rs195;
	ld.global.u8 	%rs196, [%rd269+1];
	cvt.rn.f64.u16 	%fd1164, %rs196;
	fma.rn.f64 	%fd1165, %fd1163, %fd1164, %fd1160;
	fma.rn.f64 	%fd1166, %fd1163, %fd1163, %fd1161;
	fma.rn.f64 	%fd1167, %fd1164, %fd1164, %fd1162;
	ld.global.u8 	%rs197, [%rd267+2];
	cvt.rn.f64.u16 	%fd1168, %rs197;
	ld.global.u8 	%rs198, [%rd269+2];
	cvt.rn.f64.u16 	%fd1169, %rs198;
	fma.rn.f64 	%fd1170, %fd1168, %fd1169, %fd1165;
	fma.rn.f64 	%fd1171, %fd1168, %fd1168, %fd1166;
	fma.rn.f64 	%fd1172, %fd1169, %fd1169, %fd1167;
	ld.global.u8 	%rs199, [%rd267+3];
	cvt.rn.f64.u16 	%fd1173, %rs199;
	ld.global.u8 	%rs200, [%rd269+3];
	cvt.rn.f64.u16 	%fd1174, %rs200;
	fma.rn.f64 	%fd1175, %fd1173, %fd1174, %fd1170;
	fma.rn.f64 	%fd1176, %fd1173, %fd1173, %fd1171;
	fma.rn.f64 	%fd1177, %fd1174, %fd1174, %fd1172;
	ld.global.u8 	%rs201, [%rd267+4];
	cvt.rn.f64.u16 	%fd1178, %rs201;
	ld.global.u8 	%rs202, [%rd269+4];
	cvt.rn.f64.u16 	%fd1179, %rs202;
	fma.rn.f64 	%fd1180, %fd1178, %fd1179, %fd1175;
	fma.rn.f64 	%fd1181, %fd1178, %fd1178, %fd1176;
	fma.rn.f64 	%fd1182, %fd1179, %fd1179, %fd1177;
	ld.global.u8 	%rs203, [%rd267+5];
	cvt.rn.f64.u16 	%fd1183, %rs203;
	ld.global.u8 	%rs204, [%rd269+5];
	cvt.rn.f64.u16 	%fd1184, %rs204;
	fma.rn.f64 	%fd1185, %fd1183, %fd1184, %fd1180;
	fma.rn.f64 	%fd1186, %fd1183, %fd1183, %fd1181;
	fma.rn.f64 	%fd1187, %fd1184, %fd1184, %fd1182;
	ld.global.u8 	%rs205, [%rd267+6];
	cvt.rn.f64.u16 	%fd1188, %rs205;
	ld.global.u8 	%rs206, [%rd269+6];
	cvt.rn.f64.u16 	%fd1189, %rs206;
	fma.rn.f64 	%fd1190, %fd1188, %fd1189, %fd1185;
	fma.rn.f64 	%fd1191, %fd1188, %fd1188, %fd1186;
	fma.rn.f64 	%fd1192, %fd1189, %fd1189, %fd1187;
	ld.global.u8 	%rs207, [%rd267+7];
	cvt.rn.f64.u16 	%fd1193, %rs207;
	ld.global.u8 	%rs208, [%rd269+7];
	cvt.rn.f64.u16 	%fd1194, %rs208;
	fma.rn.f64 	%fd1763, %fd1193, %fd1194, %fd1190;
	fma.rn.f64 	%fd1762, %fd1193, %fd1193, %fd1191;
	fma.rn.f64 	%fd1761, %fd1194, %fd1194, %fd1192;
	add.s32 	%r987, %r987, 8;
	add.s32 	%r697, %r987, %r403;
	setp.ne.s32 	%p300, %r697, %r19;
	@%p300 bra 	$L__BB4_104;
$L__BB4_105:
	setp.lt.u32 	%p301, %r18, 3;
	@%p301 bra 	$L__BB4_107;
	add.s32 	%r698, %r89, %r987;
	cvt.s64.s32 	%rd270, %r698;
	add.s64 	%rd271, %rd2, %rd270;
	ld.global.u8 	%rs209, [%rd271];
	cvt.rn.f64.u16 	%fd1195, %rs209;
	add.s32 	%r699, %r90, %r987;
	cvt.s64.s32 	%rd272, %r699;
	add.s64 	%rd273, %rd3, %rd272;
	ld.global.u8 	%rs210, [%rd273];
	cvt.rn.f64.u16 	%fd1196, %rs210;
	fma.rn.f64 	%fd1197, %fd1195, %fd1196, %fd1763;
	fma.rn.f64 	%fd1198, %fd1195, %fd1195, %fd1762;
	fma.rn.f64 	%fd1199, %fd1196, %fd1196, %fd1761;
	ld.global.u8 	%rs211, [%rd271+1];
	cvt.rn.f64.u16 	%fd1200, %rs211;
	ld.global.u8 	%rs212, [%rd273+1];
	cvt.rn.f64.u16 	%fd1201, %rs212;
	fma.rn.f64 	%fd1202, %fd1200, %fd1201, %fd1197;
	fma.rn.f64 	%fd1203, %fd1200, %fd1200, %fd1198;
	fma.rn.f64 	%fd1204, %fd1201, %fd1201, %fd1199;
	ld.global.u8 	%rs213, [%rd271+2];
	cvt.rn.f64.u16 	%fd1205, %rs213;
	ld.global.u8 	%rs214, [%rd273+2];
	cvt.rn.f64.u16 	%fd1206, %rs214;
	fma.rn.f64 	%fd1207, %fd1205, %fd1206, %fd1202;
	fma.rn.f64 	%fd1208, %fd1205, %fd1205, %fd1203;
	fma.rn.f64 	%fd1209, %fd1206, %fd1206, %fd1204;
	ld.global.u8 	%rs215, [%rd271+3];
	cvt.rn.f64.u16 	%fd1210, %rs215;
	ld.global.u8 	%rs216, [%rd273+3];
	cvt.rn.f64.u16 	%fd1211, %rs216;
	fma.rn.f64 	%fd1763, %fd1210, %fd1211, %fd1207;
	fma.rn.f64 	%fd1762, %fd1210, %fd1210, %fd1208;
	fma.rn.f64 	%fd1761, %fd1211, %fd1211, %fd1209;
	add.s32 	%r987, %r987, 4;
$L__BB4_107:
	setp.eq.s32 	%p302, %r20, 0;
	@%p302 bra 	$L__BB4_109;
	add.s32 	%r700, %r89, %r987;
	cvt.s64.s32 	%rd274, %r700;
	add.s64 	%rd275, %rd2, %rd274;
	ld.global.u8 	%rs217, [%rd275];
	cvt.rn.f64.u16 	%fd1212, %rs217;
	add.s32 	%r701, %r90, %r987;
	cvt.s64.s32 	%rd276, %r701;
	add.s64 	%rd277, %rd3, %rd276;
	ld.global.u8 	%rs218, [%rd277];
	cvt.rn.f64.u16 	%fd1213, %rs218;
	fma.rn.f64 	%fd1214, %fd1212, %fd1213, %fd1763;
	fma.rn.f64 	%fd1215, %fd1212, %fd1212, %fd1762;
	fma.rn.f64 	%fd1216, %fd1213, %fd1213, %fd1761;
	ld.global.u8 	%rs219, [%rd275+1];
	cvt.rn.f64.u16 	%fd1217, %rs219;
	ld.global.u8 	%rs220, [%rd277+1];
	cvt.rn.f64.u16 	%fd1218, %rs220;
	fma.rn.f64 	%fd1763, %fd1217, %fd1218, %fd1214;
	fma.rn.f64 	%fd1762, %fd1217, %fd1217, %fd1215;
	fma.rn.f64 	%fd1761, %fd1218, %fd1218, %fd1216;
	add.s32 	%r987, %r987, 2;
$L__BB4_109:
	add.s32 	%r702, %r89, %r987;
	cvt.s64.s32 	%rd278, %r702;
	add.s64 	%rd279, %rd2, %rd278;
	ld.global.u8 	%rs221, [%rd279];
	cvt.rn.f64.u16 	%fd1219, %rs221;
	add.s32 	%r703, %r90, %r987;
	cvt.s64.s32 	%rd280, %r703;
	add.s64 	%rd281, %rd3, %rd280;
	ld.global.u8 	%rs222, [%rd281];
	cvt.rn.f64.u16 	%fd1220, %rs222;
	fma.rn.f64 	%fd1763, %fd1219, %fd1220, %fd1763;
	fma.rn.f64 	%fd1762, %fd1219, %fd1219, %fd1762;
	fma.rn.f64 	%fd1761, %fd1220, %fd1220, %fd1761;
	add.s32 	%r98, %r985, 1;
	setp.ne.s32 	%p303, %r985, %r404;
	mov.u32 	%r985, %r98;
	@%p303 bra 	$L__BB4_102;
	mul.f64 	%fd1771, %fd1762, %fd1761;
$L__BB4_111:
	rsqrt.approx.f64 	%fd139, %fd1771;
	abs.f64 	%fd1222, %fd139;
	setp.eq.f64 	%p304, %fd1222, 0d7FF0000000000000;
	@%p304 bra 	$L__BB4_113;
	mul.f64 	%fd1223, %fd1763, %fd139;
	mov.f64 	%fd1224, 0d3FF0000000000000;
	sub.f64 	%fd1772, %fd1224, %fd1223;
$L__BB4_113:
	sub.s32 	%r704, %r86, %r405;
	mad.lo.s32 	%r705, %r704, %r3, %r5;
	mul.wide.s32 	%rd282, %r705, 8;
	add.s64 	%rd283, %rd1, %rd282;
	st.global.f64 	[%rd283], %fd1772;
	add.s32 	%r984, %r86, 1;
	setp.eq.s32 	%p305, %r86, %r406;
	@%p305 bra 	$L__BB4_484;
	bra.uni 	$L__BB4_99;
$L__BB4_114:
	ld.param.u32 	%r935, [_Z18kernel_GenerateDSIiiiiPKhS0_iiPdii_param_10];
	setp.eq.s32 	%p151, %r935, 0;
	@%p151 bra 	$L__BB4_189;
	ld.param.u32 	%r936, [_Z18kernel_GenerateDSIiiiiPKhS0_iiPdii_param_10];
	setp.eq.s32 	%p152, %r936, 1;
	@%p152 bra 	$L__BB4_162;
	ld.param.u32 	%r937, [_Z18kernel_GenerateDSIiiiiPKhS0_iiPdii_param_10];
	setp.ne.s32 	%p153, %r937, 2;
	@%p153 bra 	$L__BB4_484;
	setp.lt.s32 	%p154, %r406, %r405;
	@%p154 bra 	$L__BB4_484;
	setp.lt.s32 	%p155, %r1, %r404;
	add.s32 	%r564, %r404, %r1;
	setp.ge.s32 	%p156, %r564, %r402;
	setp.lt.s32 	%p157, %r2, %r403;
	or.pred  	%p158, %p155, %p157;
	or.pred  	%p159, %p158, %p156;
	add.s32 	%r100, %r403, %r2;
	setp.ge.s32 	%p160, %r100, %r401;
	or.pred  	%p3, %p159, %p160;
	setp.gt.s32 	%p161, %r404, -1;
	neg.s32 	%r101, %r403;
	@%p161 bra 	$L__BB4_140;
	add.s32 	%r102, %r406, 1;
	sub.s32 	%r596, %r102, %r405;
	and.b32  	%r103, %r596, 3;
	setp.eq.s32 	%p203, %r103, 0;
	mov.u32 	%r992, %r405;
	@%p203 bra 	$L__BB4_125;
	mov.b32 	%r991, 0;
	mov.u32 	%r992, %r405;
$L__BB4_121:
	.pragma "nounroll";
	add.s32 	%r598, %r992, %r2;
	setp.lt.s32 	%p204, %r598, %r403;
	or.pred  	%p205, %p3, %p204;
	add.s32 	%r599, %r100, %r992;
	setp.ge.s32 	%p206, %r599, %r401;
	or.pred  	%p207, %p205, %p206;
	mov.f64 	%fd1773, 0dBFF0000000000000;
	@%p207 bra 	$L__BB4_124;
	mov.f64 	%fd964, 0d0000000000000000;
	rsqrt.approx.f64 	%fd142, %fd964;
	abs.f64 	%fd965, %fd142;
	setp.eq.f64 	%p208, %fd965, 0d7FF0000000000000;
	@%p208 bra 	$L__BB4_124;
	fma.rn.f64 	%fd1773, %fd142, 0d8000000000000000, 0d3FF0000000000000;
$L__BB4_124:
	sub.s32 	%r600, %r992, %r405;
	mad.lo.s32 	%r601, %r600, %r3, %r5;
	mul.wide.s32 	%rd201, %r601, 8;
	add.s64 	%rd202, %rd1, %rd201;
	st.global.f64 	[%rd202], %fd1773;
	add.s32 	%r992, %r992, 1;
	add.s32 	%r991, %r991, 1;
	setp.ne.s32 	%p209, %r991, %r103;
	@%p209 bra 	$L__BB4_121;
$L__BB4_125:
	sub.s32 	%r602, %r406, %r405;
	setp.lt.u32 	%p210, %r602, 3;
	@%p210 bra 	$L__BB4_484;
	mul.wide.s32 	%rd26, %r3, 8;
$L__BB4_127:
	add.s32 	%r110, %r992, %r2;
	setp.lt.s32 	%p211, %r110, %r403;
	or.pred  	%p212, %p3, %p211;
	add.s32 	%r111, %r100, %r992;
	setp.ge.s32 	%p213, %r111, %r401;
	or.pred  	%p214, %p212, %p213;
	mov.f64 	%fd1774, 0dBFF0000000000000;
	@%p214 bra 	$L__BB4_130;
	mov.f64 	%fd968, 0d0000000000000000;
	rsqrt.approx.f64 	%fd145, %fd968;
	abs.f64 	%fd969, %fd145;
	setp.eq.f64 	%p215, %fd969, 0d7FF0000000000000;
	@%p215 bra 	$L__BB4_130;
	fma.rn.f64 	%fd1774, %fd145, 0d8000000000000000, 0d3FF0000000000000;
$L__BB4_130:
	sub.s32 	%r603, %r992, %r405;
	mad.lo.s32 	%r604, %r603, %r3, %r5;
	mul.wide.s32 	%rd203, %r604, 8;
	add.s64 	%rd25, %rd1, %rd203;
	st.global.f64 	[%rd25], %fd1774;
	add.s32 	%r605, %r110, 1;
	setp.lt.s32 	%p216, %r605, %r403;
	or.pred  	%p217, %p3, %p216;
	add.s32 	%r606, %r111, 1;
	setp.ge.s32 	%p218, %r606, %r401;
	or.pred  	%p219, %p217, %p218;
	mov.f64 	%fd1775, 0dBFF0000000000000;
	@%p219 bra 	$L__BB4_133;
	mov.f64 	%fd972, 0d0000000000000000;
	rsqrt.approx.f64 	%fd148, %fd972;
	abs.f64 	%fd973, %fd148;
	setp.eq.f64 	%p220, %fd973, 0d7FF0000000000000;
	@%p220 bra 	$L__BB4_133;
	fma.rn.f64 	%fd1775, %fd148, 0d8000000000000000, 0d3FF0000000000000;
$L__BB4_133:
	add.s64 	%rd27, %rd25, %rd26;
	st.global.f64 	[%rd27], %fd1775;
	add.s32 	%r607, %r110, 2;
	setp.lt.s32 	%p221, %r607, %r403;
	or.pred  	%p222, %p3, %p221;
	add.s32 	%r608, %r111, 2;
	setp.ge.s32 	%p223, %r608, %r401;
	or.pred  	%p224, %p222, %p223;
	mov.f64 	%fd1776, 0dBFF0000000000000;
	@%p224 bra 	$L__BB4_136;
	mov.f64 	%fd976, 0d0000000000000000;
	rsqrt.approx.f64 	%fd151, %fd976;
	abs.f64 	%fd977, %fd151;
	setp.eq.f64 	%p225, %fd977, 0d7FF0000000000000;
	@%p225 bra 	$L__BB4_136;
	fma.rn.f64 	%fd1776, %fd151, 0d8000000000000000, 0d3FF0000000000000;
$L__BB4_136:
	add.s64 	%rd28, %rd27, %rd26;
	st.global.f64 	[%rd28], %fd1776;
	add.s32 	%r609, %r110, 3;
	setp.lt.s32 	%p226, %r609, %r403;
	or.pred  	%p227, %p3, %p226;
	add.s32 	%r610, %r111, 3;
	setp.ge.s32 	%p228, %r610, %r401;
	or.pred  	%p229, %p227, %p228;
	mov.f64 	%fd1777, 0dBFF0000000000000;
	@%p229 bra 	$L__BB4_139;
	mov.f64 	%fd980, 0d0000000000000000;
	rsqrt.approx.f64 	%fd154, %fd980;
	abs.f64 	%fd981, %fd154;
	setp.eq.f64 	%p230, %fd981, 0d7FF0000000000000;
	@%p230 bra 	$L__BB4_139;
	fma.rn.f64 	%fd1777, %fd154, 0d8000000000000000, 0d3FF0000000000000;
$L__BB4_139:
	add.s64 	%rd204, %rd28, %rd26;
	st.global.f64 	[%rd204], %fd1777;
	add.s32 	%r992, %r992, 4;
	setp.eq.s32 	%p231, %r992, %r102;
	@%p231 bra 	$L__BB4_484;
	bra.uni 	$L__BB4_127;
$L__BB4_140:
	setp.gt.s32 	%p162, %r403, -1;
	@%p162 bra 	$L__BB4_230;
	add.s32 	%r113, %r406, 1;
	sub.s32 	%r581, %r113, %r405;
	and.b32  	%r114, %r581, 3;
	setp.eq.s32 	%p174, %r114, 0;
	mov.u32 	%r996, %r405;
	@%p174 bra 	$L__BB4_147;
	mov.b32 	%r995, 0;
	mov.u32 	%r996, %r405;
$L__BB4_143:
	.pragma "nounroll";
	add.s32 	%r583, %r996, %r2;
	setp.lt.s32 	%p175, %r583, %r403;
	or.pred  	%p176, %p3, %p175;
	add.s32 	%r584, %r100, %r996;
	setp.ge.s32 	%p177, %r584, %r401;
	or.pred  	%p178, %p176, %p177;
	mov.f64 	%fd1778, 0dBFF0000000000000;
	@%p178 bra 	$L__BB4_146;
	mov.f64 	%fd944, 0d0000000000000000;
	rsqrt.approx.f64 	%fd157, %fd944;
	abs.f64 	%fd945, %fd157;
	setp.eq.f64 	%p179, %fd945, 0d7FF0000000000000;
	@%p179 bra 	$L__BB4_146;
	fma.rn.f64 	%fd1778, %fd157, 0d8000000000000000, 0d3FF0000000000000;
$L__BB4_146:
	sub.s32 	%r585, %r996, %r405;
	mad.lo.s32 	%r586, %r585, %r3, %r5;
	mul.wide.s32 	%rd197, %r586, 8;
	add.s64 	%rd198, %rd1, %rd197;
	st.global.f64 	[%rd198], %fd1778;
	add.s32 	%r996, %r996, 1;
	add.s32 	%r995, %r995, 1;
	setp.ne.s32 	%p180, %r995, %r114;
	@%p180 bra 	$L__BB4_143;
$L__BB4_147:
	sub.s32 	%r587, %r406, %r405;
	setp.lt.u32 	%p181, %r587, 3;
	@%p181 bra 	$L__BB4_484;
	mul.wide.s32 	%rd30, %r3, 8;
$L__BB4_149:
	add.s32 	%r121, %r996, %r2;
	setp.lt.s32 	%p182, %r121, %r403;
	or.pred  	%p183, %p3, %p182;
	add.s32 	%r122, %r100, %r996;
	setp.ge.s32 	%p184, %r122, %r401;
	or.pred  	%p185, %p183, %p184;
	mov.f64 	%fd1779, 0dBFF0000000000000;
	@%p185 bra 	$L__BB4_152;
	mov.f64 	%fd948, 0d0000000000000000;
	rsqrt.approx.f64 	%fd171, %fd948;
	abs.f64 	%fd949, %fd171;
	setp.neu.f64 	%p186, %fd949, 0d7FF0000000000000;
	@%p186 bra 	$L__BB4_151;
	bra.uni 	$L__BB4_152;
$L__BB4_151:
	fma.rn.f64 	%fd1779, %fd171, 0d8000000000000000, 0d3FF0000000000000;
$L__BB4_152:
	sub.s32 	%r588, %r996, %r405;
	mad.lo.s32 	%r589, %r588, %r3, %r5;
	mul.wide.s32 	%rd199, %r589, 8;
	add.s64 	%rd29, %rd1, %rd199;
	st.global.f64 	[%rd29], %fd1779;
	add.s32 	%r590, %r121, 1;
	setp.lt.s32 	%p187, %r590, %r403;
	or.pred  	%p188, %p3, %p187;
	add.s32 	%r591, %r122, 1;
	setp.ge.s32 	%p189, %r591, %r401;
	or.pred  	%p190, %p188, %p189;
	mov.f64 	%fd1780, 0dBFF0000000000000;
	@%p190 bra 	$L__BB4_155;
	mov.f64 	%fd952, 0d0000000000000000;
	rsqrt.approx.f64 	%fd162, %fd952;
	abs.f64 	%fd953, %fd162;
	setp.eq.f64 	%p191, %fd953, 0d7FF0000000000000;
	@%p191 bra 	$L__BB4_155;
	fma.rn.f64 	%fd1780, %fd162, 0d8000000000000000, 0d3FF0000000000000;
$L__BB4_155:
	add.s64 	%rd31, %rd29, %rd30;
	st.global.f64 	[%rd31], %fd1780;
	add.s32 	%r592, %r121, 2;
	setp.lt.s32 	%p192, %r592, %r403;
	or.pred  	%p193, %p3, %p192;
	add.s32 	%r593, %r122, 2;
	setp.ge.s32 	%p194, %r593, %r401;
	or.pred  	%p195, %p193, %p194;
	mov.f64 	%fd1781, 0dBFF0000000000000;
	@%p195 bra 	$L__BB4_158;
	mov.f64 	%fd956, 0d0000000000000000;
	rsqrt.approx.f64 	%fd165, %fd956;
	abs.f64 	%fd957, %fd165;
	setp.eq.f64 	%p196, %fd957, 0d7FF0000000000000;
	@%p196 bra 	$L__BB4_158;
	fma.rn.f64 	%fd1781, %fd165, 0d8000000000000000, 0d3FF0000000000000;
$L__BB4_158:
	add.s64 	%rd32, %rd31, %rd30;
	st.global.f64 	[%rd32], %fd1781;
	add.s32 	%r594, %r121, 3;
	setp.lt.s32 	%p197, %r594, %r403;
	or.pred  	%p198, %p3, %p197;
	add.s32 	%r595, %r122, 3;
	setp.ge.s32 	%p199, %r595, %r401;
	or.pred  	%p200, %p198, %p199;
	mov.f64 	%fd1782, 0dBFF0000000000000;
	@%p200 bra 	$L__BB4_161;
	mov.f64 	%fd960, 0d0000000000000000;
	rsqrt.approx.f64 	%fd168, %fd960;
	abs.f64 	%fd961, %fd168;
	setp.eq.f64 	%p201, %fd961, 0d7FF0000000000000;
	@%p201 bra 	$L__BB4_161;
	fma.rn.f64 	%fd1782, %fd168, 0d8000000000000000, 0d3FF0000000000000;
$L__BB4_161:
	add.s64 	%rd200, %rd32, %rd30;
	st.global.f64 	[%rd200], %fd1782;
	add.s32 	%r996, %r996, 4;
	setp.eq.s32 	%p202, %r996, %r113;
	@%p202 bra 	$L__BB4_484;
	bra.uni 	$L__BB4_149;
$L__BB4_162:
	setp.lt.s32 	%p232, %r406, %r405;
	@%p232 bra 	$L__BB4_484;
	setp.lt.s32 	%p233, %r1, %r404;
	add.s32 	%r611, %r404, %r1;
	setp.ge.s32 	%p234, %r611, %r402;
	setp.lt.s32 	%p235, %r2, %r403;
	or.pred  	%p236, %p233, %p235;
	or.pred  	%p237, %p236, %p234;
	add.s32 	%r128, %r403, %r2;
	setp.ge.s32 	%p238, %r128, %r401;
	or.pred  	%p4, %p237, %p238;
	shl.b32 	%r612, %r404, 1;
	shl.b32 	%r129, %r403, 1;
	mad.lo.s32 	%r613, %r129, %r612, %r129;
	add.s32 	%r614, %r612, %r613;
	or.b32  	%r615, %r614, 1;
	cvt.rn.f64.s32 	%fd982, %r615;
	rcp.rn.f64 	%fd172, %fd982;
	neg.s32 	%r130, %r404;
	neg.s32 	%r131, %r403;
	and.b32  	%r132, %r129, 6;
	and.b32  	%r133, %r129, 2;
	or.b32  	%r134, %r404, %r403;
	and.b32  	%r135, %r129, -8;
	mov.u32 	%r1023, %r405;
$L__BB4_164:
	mov.u32 	%r167, %r1023;
	add.s32 	%r616, %r167, %r2;
	setp.lt.s32 	%p239, %r616, %r403;
	or.pred  	%p240, %p4, %p239;
	add.s32 	%r617, %r128, %r167;
	setp.ge.s32 	%p241, %r617, %r401;
	or.pred  	%p242, %p240, %p241;
	mov.f64 	%fd1821, 0dBFF0000000000000;
	@%p242 bra 	$L__BB4_188;
	setp.lt.s32 	%p243, %r134, 0;
	mov.f64 	%fd1797, 0d0000000000000000;
	mov.f64 	%fd1796, %fd1797;
	@%p243 bra 	$L__BB4_175;
	mov.f64 	%fd1796, 0d0000000000000000;
	mov.u32 	%r1024, %r130;
	mov.f64 	%fd1797, %fd1796;
$L__BB4_167:
	setp.lt.u32 	%p244, %r129, 7;
	add.s32 	%r618, %r1024, %r1;
	mad.lo.s32 	%r169, %r618, %r401, %r2;
	mov.u32 	%r1026, %r131;
	@%p244 bra 	$L__BB4_170;
	mov.u32 	%r1026, %r131;
$L__BB4_169:
	.pragma "nounroll";
	add.s32 	%r619, %r169, %r1026;
	cvt.s64.s32 	%rd205, %r619;
	add.s64 	%rd206, %rd3, %rd205;
	ld.global.u8 	%rs127, [%rd206];
	cvt.rn.f64.u16 	%fd986, %rs127;
	add.f64 	%fd987, %fd1797, %fd986;
	add.s32 	%r620, %r619, %r167;
	cvt.s64.s32 	%rd207, %r620;
	add.s64 	%rd208, %rd2, %rd207;
	ld.global.u8 	%rs128, [%rd208];
	cvt.rn.f64.u16 	%fd988, %rs128;
	add.f64 	%fd989, %fd1796, %fd988;
	ld.global.u8 	%rs129, [%rd206+1];
	cvt.rn.f64.u16 	%fd990, %rs129;
	add.f64 	%fd991, %fd987, %fd990;
	ld.global.u8 	%rs130, [%rd208+1];
	cvt.rn.f64.u16 	%fd992, %rs130;
	add.f64 	%fd993, %fd989, %fd992;
	ld.global.u8 	%rs131, [%rd206+2];
	cvt.rn.f64.u16 	%fd994, %rs131;
	add.f64 	%fd995, %fd991, %fd994;
	ld.global.u8 	%rs132, [%rd208+2];
	cvt.rn.f64.u16 	%fd996, %rs132;
	add.f64 	%fd997, %fd993, %fd996;
	ld.global.u8 	%rs133, [%rd206+3];
	cvt.rn.f64.u16 	%fd998, %rs133;
	add.f64 	%fd999, %fd995, %fd998;
	ld.global.u8 	%rs134, [%rd208+3];
	cvt.rn.f64.u16 	%fd1000, %rs134;
	add.f64 	%fd1001, %fd997, %fd1000;
	ld.global.u8 	%rs135, [%rd206+4];
	cvt.rn.f64.u16 	%fd1002, %rs135;
	add.f64 	%fd1003, %fd999, %fd1002;
	ld.global.u8 	%rs136, [%rd208+4];
	cvt.rn.f64.u16 	%fd1004, %rs136;
	add.f64 	%fd1005, %fd1001, %fd1004;
	ld.global.u8 	%rs137, [%rd206+5];
	cvt.rn.f64.u16 	%fd1006, %rs137;
	add.f64 	%fd1007, %fd1003, %fd1006;
	ld.global.u8 	%rs138, [%rd208+5];
	cvt.rn.f64.u16 	%fd1008, %rs138;
	add.f64 	%fd1009, %fd1005, %fd1008;
	ld.global.u8 	%rs139, [%rd206+6];
	cvt.rn.f64.u16 	%fd1010, %rs139;
	add.f64 	%fd1011, %fd1007, %fd1010;
	ld.global.u8 	%rs140, [%rd208+6];
	cvt.rn.f64.u16 	%fd1012, %rs140;
	add.f64 	%fd1013, %fd1009, %fd1012;
	ld.global.u8 	%rs141, [%rd206+7];
	cvt.rn.f64.u16 	%fd1014, %rs141;
	add.f64 	%fd1797, %fd1011, %fd1014;
	ld.global.u8 	%rs142, [%rd208+7];
	cvt.rn.f64.u16 	%fd1015, %rs142;
	add.f64 	%fd1796, %fd1013, %fd1015;
	add.s32 	%r1026, %r1026, 8;
	add.s32 	%r621, %r1026, %r403;
	setp.ne.s32 	%p245, %r621, %r135;
	@%p245 bra 	$L__BB4_169;
$L__BB4_170:
	setp.lt.u32 	%p246, %r132, 3;
	@%p246 bra 	$L__BB4_172;
	add.s32 	%r622, %r169, %r1026;
	cvt.s64.s32 	%rd209, %r622;
	add.s64 	%rd210, %rd3, %rd209;
	ld.global.u8 	%rs143, [%rd210];
	cvt.rn.f64.u16 	%fd1016, %rs143;
	add.f64 	%fd1017, %fd1797, %fd1016;
	add.s32 	%r623, %r622, %r167;
	cvt.s64.s32 	%rd211, %r623;
	add.s64 	%rd212, %rd2, %rd211;
	ld.global.u8 	%rs144, [%rd212];
	cvt.rn.f64.u16 	%fd1018, %rs144;
	add.f64 	%fd1019, %fd1796, %fd1018;
	ld.global.u8 	%rs145, [%rd210+1];
	cvt.rn.f64.u16 	%fd1020, %rs145;
	add.f64 	%fd1021, %fd1017, %fd1020;
	ld.global.u8 	%rs146, [%rd212+1];
	cvt.rn.f64.u16 	%fd1022, %rs146;
	add.f64 	%fd1023, %fd1019, %fd1022;
	ld.global.u8 	%rs147, [%rd210+2];
	cvt.rn.f64.u16 	%fd1024, %rs147;
	add.f64 	%fd1025, %fd1021, %fd1024;
	ld.global.u8 	%rs148, [%rd212+2];
	cvt.rn.f64.u16 	%fd1026, %rs148;
	add.f64 	%fd1027, %fd1023, %fd1026;
	ld.global.u8 	%rs149, [%rd210+3];
	cvt.rn.f64.u16 	%fd1028, %rs149;
	add.f64 	%fd1797, %fd1025, %fd1028;
	ld.global.u8 	%rs150, [%rd212+3];
	cvt.rn.f64.u16 	%fd1029, %rs150;
	add.f64 	%fd1796, %fd1027, %fd1029;
	add.s32 	%r1026, %r1026, 4;
$L__BB4_172:
	setp.eq.s32 	%p247, %r133, 0;
	@%p247 bra 	$L__BB4_174;
	add.s32 	%r624, %r169, %r1026;
	cvt.s64.s32 	%rd213, %r624;
	add.s64 	%rd214, %rd3, %rd213;
	ld.global.u8 	%rs151, [%rd214];
	cvt.rn.f64.u16 	%fd1030, %rs151;
	add.f64 	%fd1031, %fd1797, %fd1030;
	add.s32 	%r625, %r624, %r167;
	cvt.s64.s32 	%rd215, %r625;
	add.s64 	%rd216, %rd2, %rd215;
	ld.global.u8 	%rs152, [%rd216];
	cvt.rn.f64.u16 	%fd1032, %rs152;
	add.f64 	%fd1033, %fd1796, %fd1032;
	ld.global.u8 	%rs153, [%rd214+1];
	cvt.rn.f64.u16 	%fd1034, %rs153;
	add.f64 	%fd1797, %fd1031, %fd1034;
	ld.global.u8 	%rs154, [%rd216+1];
	cvt.rn.f64.u16 	%fd1035, %rs154;
	add.f64 	%fd1796, %fd1033, %fd1035;
	add.s32 	%r1026, %r1026, 2;
$L__BB4_174:
	add.s32 	%r626, %r169, %r1026;
	cvt.s64.s32 	%rd217, %r626;
	add.s64 	%rd218, %rd3, %rd217;
	ld.global.u8 	%rs155, [%rd218];
	cvt.rn.f64.u16 	%fd1036, %rs155;
	add.f64 	%fd1797, %fd1797, %fd1036;
	add.s32 	%r627, %r626, %r167;
	cvt.s64.s32 	%rd219, %r627;
	add.s64 	%rd220, %rd2, %rd219;
	ld.global.u8 	%rs156, [%rd220];
	cvt.rn.f64.u16 	%fd1037, %rs156;
	add.f64 	%fd1796, %fd1796, %fd1037;
	add.s32 	%r177, %r1024, 1;
	setp.ne.s32 	%p248, %r1024, %r404;
	mov.u32 	%r1024, %r177;
	@%p248 bra 	$L__BB4_167;
$L__BB4_175:
	setp.lt.s32 	%p249, %r134, 0;
	mul.f64 	%fd230, %fd172, %fd1797;
	mul.f64 	%fd231, %fd172, %fd1796;
	mov.f64 	%fd1812, 0d0000000000000000;
	mov.f64 	%fd1820, %fd1812;
	@%p249 bra 	$L__BB4_186;
	mov.f64 	%fd1810, 0d0000000000000000;
	mov.u32 	%r1029, %r130;
	mov.f64 	%fd1811, %fd1810;
	mov.f64 	%fd1812, %fd1810;
$L__BB4_177:
	setp.lt.u32 	%p250, %r129, 7;
	add.s32 	%r628, %r1029, %r1;
	mad.lo.s32 	%r179, %r628, %r401, %r2;
	mov.u32 	%r1031, %r131;
	@%p250 bra 	$L__BB4_180;
	mov.u32 	%r1031, %r131;
$L__BB4_179:
	.pragma "nounroll";
	add.s32 	%r629, %r179, %r1031;
	cvt.s64.s32 	%rd221, %r629;
	add.s64 	%rd222, %rd3, %rd221;
	ld.global.u8 	%rs157, [%rd222];
	cvt.rn.f64.u16 	%fd1040, %rs157;
	sub.f64 	%fd1041, %fd1040, %fd230;
	add.s32 	%r630, %r629, %r167;
	cvt.s64.s32 	%rd223, %r630;
	add.s64 	%rd224, %rd2, %rd223;
	ld.global.u8 	%rs158, [%rd224];
	cvt.rn.f64.u16 	%fd1042, %rs158;
	sub.f64 	%fd1043, %fd1042, %fd231;
	fma.rn.f64 	%fd1044, %fd1041, %fd1043, %fd1812;
	fma.rn.f64 	%fd1045, %fd1041, %fd1041, %fd1811;
	fma.rn.f64 	%fd1046, %fd1043, %fd1043, %fd1810;
	ld.global.u8 	%rs159, [%rd222+1];
	cvt.rn.f64.u16 	%fd1047, %rs159;
	sub.f64 	%fd1048, %fd1047, %fd230;
	ld.global.u8 	%rs160, [%rd224+1];
	cvt.rn.f64.u16 	%fd1049, %rs160;
	sub.f64 	%fd1050, %fd1049, %fd231;
	fma.rn.f64 	%fd1051, %fd1048, %fd1050, %fd1044;
	fma.rn.f64 	%fd1052, %fd1048, %fd1048, %fd1045;
	fma.rn.f64 	%fd1053, %fd1050, %fd1050, %fd1046;
	ld.global.u8 	%rs161, [%rd222+2];
	cvt.rn.f64.u16 	%fd1054, %rs161;
	sub.f64 	%fd1055, %fd1054, %fd230;
	ld.global.u8 	%rs162, [%rd224+2];
	cvt.rn.f64.u16 	%fd1056, %rs162;
	sub.f64 	%fd1057, %fd1056, %fd231;
	fma.rn.f64 	%fd1058, %fd1055, %fd1057, %fd1051;
	fma.rn.f64 	%fd1059, %fd1055, %fd1055, %fd1052;
	fma.rn.f64 	%fd1060, %fd1057, %fd1057, %fd1053;
	ld.global.u8 	%rs163, [%rd222+3];
	cvt.rn.f64.u16 	%fd1061, %rs163;
	sub.f64 	%fd1062, %fd1061, %fd230;
	ld.global.u8 	%rs164, [%rd224+3];
	cvt.rn.f64.u16 	%fd1063, %rs164;
	sub.f64 	%fd1064, %fd1063, %fd231;
	fma.rn.f64 	%fd1065, %fd1062, %fd1064, %fd1058;
	fma.rn.f64 	%fd1066, %fd1062, %fd1062, %fd1059;
	fma.rn.f64 	%fd1067, %fd1064, %fd1064, %fd1060;
	ld.global.u8 	%rs165, [%rd222+4];
	cvt.rn.f64.u16 	%fd1068, %rs165;
	sub.f64 	%fd1069, %fd1068, %fd230;
	ld.global.u8 	%rs166, [%rd224+4];
	cvt.rn.f64.u16 	%fd1070, %rs166;
	sub.f64 	%fd1071, %fd1070, %fd231;
	fma.rn.f64 	%fd1072, %fd1069, %fd1071, %fd1065;
	fma.rn.f64 	%fd1073, %fd1069, %fd1069, %fd1066;
	fma.rn.f64 	%fd1074, %fd1071, %fd1071, %fd1067;
	ld.global.u8 	%rs167, [%rd222+5];
	cvt.rn.f64.u16 	%fd1075, %rs167;
	sub.f64 	%fd1076, %fd1075, %fd230;
	ld.global.u8 	%rs168, [%rd224+5];
	cvt.rn.f64.u16 	%fd1077, %rs168;
	sub.f64 	%fd1078, %fd1077, %fd231;
	fma.rn.f64 	%fd1079, %fd1076, %fd1078, %fd1072;
	fma.rn.f64 	%fd1080, %fd1076, %fd1076, %fd1073;
	fma.rn.f64 	%fd1081, %fd1078, %fd1078, %fd1074;
	ld.global.u8 	%rs169, [%rd222+6];
	cvt.rn.f64.u16 	%fd1082, %rs169;
	sub.f64 	%fd1083, %fd1082, %fd230;
	ld.global.u8 	%rs170, [%rd224+6];
	cvt.rn.f64.u16 	%fd1084, %rs170;
	sub.f64 	%fd1085, %fd1084, %fd231;
	fma.rn.f64 	%fd1086, %fd1083, %fd1085, %fd1079;
	fma.rn.f64 	%fd1087, %fd1083, %fd1083, %fd1080;
	fma.rn.f64 	%fd1088, %fd1085, %fd1085, %fd1081;
	ld.global.u8 	%rs171, [%rd222+7];
	cvt.rn.f64.u16 	%fd1089, %rs171;
	sub.f64 	%fd1090, %fd1089, %fd230;
	ld.global.u8 	%rs172, [%rd224+7];
	cvt.rn.f64.u16 	%fd1091, %rs172;
	sub.f64 	%fd1092, %fd1091, %fd231;
	fma.rn.f64 	%fd1812, %fd1090, %fd1092, %fd1086;
	fma.rn.f64 	%fd1811, %fd1090, %fd1090, %fd1087;
	fma.rn.f64 	%fd1810, %fd1092, %fd1092, %fd1088;
	add.s32 	%r1031, %r1031, 8;
	add.s32 	%r631, %r1031, %r403;
	setp.ne.s32 	%p251, %r631, %r135;
	@%p251 bra 	$L__BB4_179;
$L__BB4_180:
	setp.lt.u32 	%p252, %r132, 3;
	@%p252 bra 	$L__BB4_182;
	add.s32 	%r632, %r179, %r1031;
	cvt.s64.s32 	%rd225, %r632;
	add.s64 	%rd226, %rd3, %rd225;
	ld.global.u8 	%rs173, [%rd226];
	cvt.rn.f64.u16 	%fd1093, %rs173;
	sub.f64 	%fd1094, %fd1093, %fd230;
	add.s32 	%r633, %r632, %r167;
	cvt.s64.s32 	%rd227, %r633;
	add.s64 	%rd228, %rd2, %rd227;
	ld.global.u8 	%rs174, [%rd228];
	cvt.rn.f64.u16 	%fd1095, %rs174;
	sub.f64 	%fd1096, %fd1095, %fd231;
	fma.rn.f64 	%fd1097, %fd1094, %fd1096, %fd1812;
	fma.rn.f64 	%fd1098, %fd1094, %fd1094, %fd1811;
	fma.rn.f64 	%fd1099, %fd1096, %fd1096, %fd1810;
	ld.global.u8 	%rs175, [%rd226+1];
	cvt.rn.f64.u16 	%fd1100, %rs175;
	sub.f64 	%fd1101, %fd1100, %fd230;
	ld.global.u8 	%rs176, [%rd228+1];
	cvt.rn.f64.u16 	%fd1102, %rs176;
	sub.f64 	%fd1103, %fd1102, %fd231;
	fma.rn.f64 	%fd1104, %fd1101, %fd1103, %fd1097;
	fma.rn.f64 	%fd1105, %fd1101, %fd1101, %fd1098;
	fma.rn.f64 	%fd1106, %fd1103, %fd1103, %fd1099;
	ld.global.u8 	%rs177, [%rd226+2];
	cvt.rn.f64.u16 	%fd1107, %rs177;
	sub.f64 	%fd1108, %fd1107, %fd230;
	ld.global.u8 	%rs178, [%rd228+2];
	cvt.rn.f64.u16 	%fd1109, %rs178;
	sub.f64 	%fd1110, %fd1109, %fd231;
	fma.rn.f64 	%fd1111, %fd1108, %fd1110, %fd1104;
	fma.rn.f64 	%fd1112, %fd1108, %fd1108, %fd1105;
	fma.rn.f64 	%fd1113, %fd1110, %fd1110, %fd1106;
	ld.global.u8 	%rs179, [%rd226+3];
	cvt.rn.f64.u16 	%fd1114, %rs179;
	sub.f64 	%fd1115, %fd1114, %fd230;
	ld.global.u8 	%rs180, [%rd228+3];
	cvt.rn.f64.u16 	%fd1116, %rs180;
	sub.f64 	%fd1117, %fd1116, %fd231;
	fma.rn.f64 	%fd1812, %fd1115, %fd1117, %fd1111;
	fma.rn.f64 	%fd1811, %fd1115, %fd1115, %fd1112;
	fma.rn.f64 	%fd1810, %fd1117, %fd1117, %fd1113;
	add.s32 	%r1031, %r1031, 4;
$L__BB4_182:
	setp.eq.s32 	%p253, %r133, 0;
	@%p253 bra 	$L__BB4_184;
	add.s32 	%r634, %r179, %r1031;
	cvt.s64.s32 	%rd229, %r634;
	add.s64 	%rd230, %rd3, %rd229;
	ld.global.u8 	%rs181, [%rd230];
	cvt.rn.f64.u16 	%fd1118, %rs181;
	sub.f64 	%fd1119, %fd1118, %fd230;
	add.s32 	%r635, %r634, %r167;
	cvt.s64.s32 	%rd231, %r635;
	add.s64 	%rd232, %rd2, %rd231;
	ld.global.u8 	%rs182, [%rd232];
	cvt.rn.f64.u16 	%fd1120, %rs182;
	sub.f64 	%fd1121, %fd1120, %fd231;
	fma.rn.f64 	%fd1122, %fd1119, %fd1121, %fd1812;
	fma.rn.f64 	%fd1123, %fd1119, %fd1119, %fd1811;
	fma.rn.f64 	%fd1124, %fd1121, %fd1121, %fd1810;
	ld.global.u8 	%rs183, [%rd230+1];
	cvt.rn.f64.u16 	%fd1125, %rs183;
	sub.f64 	%fd1126, %fd1125, %fd230;
	ld.global.u8 	%rs184, [%rd232+1];
	cvt.rn.f64.u16 	%fd1127, %rs184;
	sub.f64 	%fd1128, %fd1127, %fd231;
	fma.rn.f64 	%fd1812, %fd1126, %fd1128, %fd1122;
	fma.rn.f64 	%fd1811, %fd1126, %fd1126, %fd1123;
	fma.rn.f64 	%fd1810, %fd1128, %fd1128, %fd1124;
	add.s32 	%r1031, %r1031, 2;
$L__BB4_184:
	add.s32 	%r636, %r179, %r1031;
	cvt.s64.s32 	%rd233, %r636;
	add.s64 	%rd234, %rd3, %rd233;
	ld.global.u8 	%rs185, [%rd234];
	cvt.rn.f64.u16 	%fd1129, %rs185;
	sub.f64 	%fd1130, %fd1129, %fd230;
	add.s32 	%r637, %r636, %r167;
	cvt.s64.s32 	%rd235, %r637;
	add.s64 	%rd236, %rd2, %rd235;
	ld.global.u8 	%rs186, [%rd236];
	cvt.rn.f64.u16 	%fd1131, %rs186;
	sub.f64 	%fd1132, %fd1131, %fd231;
	fma.rn.f64 	%fd1812, %fd1130, %fd1132, %fd1812;
	fma.rn.f64 	%fd1811, %fd1130, %fd1130, %fd1811;
	fma.rn.f64 	%fd1810, %fd1132, %fd1132, %fd1810;
	add.s32 	%r187, %r1029, 1;
	setp.ne.s32 	%p254, %r1029, %r404;
	mov.u32 	%r1029, %r187;
	@%p254 bra 	$L__BB4_177;
	mul.f64 	%fd1820, %fd1811, %fd1810;
$L__BB4_186:
	rsqrt.approx.f64 	%fd262, %fd1820;
	abs.f64 	%fd1134, %fd262;
	setp.eq.f64 	%p255, %fd1134, 0d7FF0000000000000;
	@%p255 bra 	$L__BB4_188;
	mul.f64 	%fd1135, %fd1812, %fd262;
	mov.f64 	%fd1136, 0d3FF0000000000000;
	sub.f64 	%fd1821, %fd1136, %fd1135;
$L__BB4_188:
	sub.s32 	%r638, %r167, %r405;
	mad.lo.s32 	%r639, %r638, %r3, %r5;
	mul.wide.s32 	%rd237, %r639, 8;
	add.s64 	%rd238, %rd1, %rd237;
	st.global.f64 	[%rd238], %fd1821;
	add.s32 	%r1023, %r167, 1;
	setp.eq.s32 	%p256, %r167, %r406;
	@%p256 bra 	$L__BB4_484;
	bra.uni 	$L__BB4_164;
$L__BB4_189:
	setp.lt.s32 	%p257, %r406, %r405;
	@%p257 bra 	$L__BB4_484;
	add.s32 	%r136, %r401, -1;
	cvt.s64.s32 	%rd239, %r5;
	add.s64 	%rd33, %rd3, %rd239;
	mov.u32 	%r998, %r405;
$L__BB4_191:
	add.s32 	%r640, %r998, %r2;
	min.s32 	%r641, %r640, %r2;
	setp.lt.s32 	%p258, %r641, 1;
	max.s32 	%r642, %r640, %r2;
	setp.ge.s32 	%p259, %r642, %r136;
	or.pred  	%p260, %p259, %p258;
	mov.f64 	%fd1791, 0dBFF0000000000000;
	@%p260 bra 	$L__BB4_229;
	add.s32 	%r645, %r5, %r998;
	cvt.s64.s32 	%rd240, %r645;
	add.s64 	%rd241, %rd2, %rd240;
	ld.global.u8 	%rs187, [%rd241];
	cvt.rn.f64.u16 	%fd173, %rs187;
	ld.global.u8 	%rs188, [%rd241+-1];
	cvt.rn.f64.u16 	%fd1138, %rs188;
	ld.global.u8 	%rs189, [%rd241+1];
	cvt.rn.f64.u16 	%fd1139, %rs189;
	add.f64 	%fd1140, %fd173, %fd1138;
	mul.f64 	%fd1141, %fd1140, 0d3FE0000000000000;
	add.f64 	%fd1142, %fd173, %fd1139;
	mul.f64 	%fd1143, %fd1142, 0d3FE0000000000000;
	st.local.f64 	[%rd10], %fd173;
	st.local.f64 	[%rd10+8], %fd1141;
	st.local.f64 	[%rd10+16], %fd1143;
	mov.b32 	%r999, 0;
	st.local.u32 	[%rd11], %r999;
	mov.b32 	%r646, 1;
	st.local.u32 	[%rd11+4], %r646;
	mov.b32 	%r1004, 2;
	st.local.u32 	[%rd11+8], %r1004;
	bra.uni 	$L__BB4_194;
$L__BB4_193:
	setp.ge.s32 	%p265, %r999, %r1004;
	@%p265 bra 	$L__BB4_201;
$L__BB4_194:
	mov.u32 	%r140, %r1004;
	mul.wide.u32 	%rd242, %r999, 8;
	add.s64 	%rd243, %rd10, %rd242;
	ld.local.f64 	%fd1783, [%rd243];
	mov.b32 	%r1004, 0;
	mov.u32 	%r1002, %r999;
$L__BB4_195:
	mul.wide.u32 	%rd244, %r1002, 8;
	add.s64 	%rd34, %rd10, %rd244;
	add.s32 	%r143, %r1002, 1;
	ld.local.f64 	%fd1784, [%rd34+8];
	setp.leu.f64 	%p261, %fd1783, %fd1784;
	@%p261 bra 	$L__BB4_197;
	ld.local.f64 	%fd177, [%rd34];
	st.local.f64 	[%rd34+8], %fd177;
	st.local.f64 	[%rd34], %fd1784;
	mul.wide.u32 	%rd245, %r1002, 4;
	add.s64 	%rd246, %rd11, %rd245;
	ld.local.u32 	%r648, [%rd246+4];
	ld.local.u32 	%r649, [%rd246];
	st.local.u32 	[%rd246+4], %r649;
	st.local.u32 	[%rd246], %r648;
	mov.f64 	%fd1784, %fd177;
	mov.u32 	%r1004, %r1002;
$L__BB4_197:
	setp.lt.s32 	%p262, %r143, %r140;
	mov.f64 	%fd1783, %fd1784;
	mov.u32 	%r1002, %r143;
	@%p262 bra 	$L__BB4_195;
	setp.gt.s32 	%p263, %r1004, %r999;
	mov.b32 	%r999, 0;
	@%p263 bra 	$L__BB4_199;
	bra.uni 	$L__BB4_193;
$L__BB4_199:
	ld.local.f64 	%fd179, [%rd10];
	ld.local.f64 	%fd180, [%rd10+8];
	setp.leu.f64 	%p264, %fd179, %fd180;
	@%p264 bra 	$L__BB4_193;
	st.local.f64 	[%rd10+8], %fd179;
	st.local.f64 	[%rd10], %fd180;
	ld.local.u32 	%r653, [%rd11];
	ld.local.u32 	%r654, [%rd11+4];
	st.local.u32 	[%rd11], %r654;
	st.local.u32 	[%rd11+4], %r653;
	mov.b32 	%r999, 1;
	bra.uni 	$L__BB4_193;
$L__BB4_201:
	ld.local.f64 	%fd181, [%rd10];
	ld.local.f64 	%fd182, [%rd10+16];
	ld.global.u8 	%rs190, [%rd33];
	cvt.rn.f64.u16 	%fd183, %rs190;
	ld.global.u8 	%rs191, [%rd33+-1];
	cvt.rn.f64.u16 	%fd1144, %rs191;
	ld.global.u8 	%rs192, [%rd33+1];
	cvt.rn.f64.u16 	%fd1145, %rs192;
	add.f64 	%fd1146, %fd183, %fd1144;
	mul.f64 	%fd1147, %fd1146, 0d3FE0000000000000;
	add.f64 	%fd1148, %fd183, %fd1145;
	mul.f64 	%fd1149, %fd1148, 0d3FE0000000000000;
	st.local.f64 	[%rd12], %fd183;
	st.local.f64 	[%rd12+8], %fd1147;
	st.local.f64 	[%rd12+16], %fd1149;
	mov.b32 	%r1005, 0;
	st.local.u32 	[%rd11], %r1005;
	mov.b32 	%r657, 1;
	st.local.u32 	[%rd11+4], %r657;
	mov.b32 	%r1010, 2;
	st.local.u32 	[%rd11+8], %r1010;
	bra.uni 	$L__BB4_203;
$L__BB4_202:
	setp.ge.s32 	%p270, %r1005, %r1010;
	@%p270 bra 	$L__BB4_210;
$L__BB4_203:
	mov.u32 	%r147, %r1010;
	mul.wide.u32 	%rd247, %r1005, 8;
	add.s64 	%rd248, %rd12, %rd247;
	ld.local.f64 	%fd1785, [%rd248];
	mov.b32 	%r1010, 0;
	mov.u32 	%r1008, %r1005;
$L__BB4_204:
	mul.wide.u32 	%rd249, %r1008, 8;
	add.s64 	%rd35, %rd12, %rd249;
	add.s32 	%r150, %r1008, 1;
	ld.local.f64 	%fd1786, [%rd35+8];
	setp.leu.f64 	%p266, %fd1785, %fd1786;
	@%p266 bra 	$L__BB4_206;
	ld.local.f64 	%fd187, [%rd35];
	st.local.f64 	[%rd35+8], %fd187;
	st.local.f64 	[%rd35], %fd1786;
	mul.wide.u32 	%rd250, %r1008, 4;
	add.s64 	%rd251, %rd11, %rd250;
	ld.local.u32 	%r659, [%rd251+4];
	ld.local.u32 	%r660, [%rd251];
	st.local.u32 	[%rd251+4], %r660;
	st.local.u32 	[%rd251], %r659;
	mov.f64 	%fd1786, %fd187;
	mov.u32 	%r1010, %r1008;
$L__BB4_206:
	setp.lt.s32 	%p267, %r150, %r147;
	mov.f64 	%fd1785, %fd1786;
	mov.u32 	%r1008, %r150;
	@%p267 bra 	$L__BB4_204;
	setp.gt.s32 	%p268, %r1010, %r1005;
	mov.b32 	%r1005, 0;
	@%p268 bra 	$L__BB4_208;
	bra.uni 	$L__BB4_202;
$L__BB4_208:
	ld.local.f64 	%fd189, [%rd12];
	ld.local.f64 	%fd190, [%rd12+8];
	setp.leu.f64 	%p269, %fd189, %fd190;
	@%p269 bra 	$L__BB4_202;
	st.local.f64 	[%rd12+8], %fd189;
	st.local.f64 	[%rd12], %fd190;
	ld.local.u32 	%r664, [%rd11];
	ld.local.u32 	%r665, [%rd11+4];
	st.local.u32 	[%rd11], %r665;
	st.local.u32 	[%rd11+4], %r664;
	mov.b32 	%r1005, 1;
	bra.uni 	$L__BB4_202;
$L__BB4_210:
	ld.local.f64 	%fd191, [%rd12];
	ld.local.f64 	%fd192, [%rd12+16];
	mov.b64 	%rd252, 0;
	st.local.u64 	[%rd10], %rd252;
	sub.f64 	%fd1150, %fd183, %fd182;
	st.local.f64 	[%rd10+8], %fd1150;
	sub.f64 	%fd1151, %fd181, %fd183;
	st.local.f64 	[%rd10+16], %fd1151;
	mov.b32 	%r1011, 0;
	st.local.u32 	[%rd11], %r1011;
	mov.b32 	%r668, 1;
	st.local.u32 	[%rd11+4], %r668;
	mov.b32 	%r1016, 2;
	st.local.u32 	[%rd11+8], %r1016;
	bra.uni 	$L__BB4_212;
$L__BB4_211:
	setp.ge.s32 	%p275, %r1011, %r1016;
	@%p275 bra 	$L__BB4_219;
$L__BB4_212:
	mov.u32 	%r154, %r1016;
	mul.wide.u32 	%rd253, %r1011, 8;
	add.s64 	%rd254, %rd10, %rd253;
	ld.local.f64 	%fd1787, [%rd254];
	mov.b32 	%r1016, 0;
	mov.u32 	%r1014, %r1011;
$L__BB4_213:
	mul.wide.u32 	%rd255, %r1014, 8;
	add.s64 	%rd36, %rd10, %rd255;
	add.s32 	%r157, %r1014, 1;
	ld.local.f64 	%fd1788, [%rd36+8];
	setp.leu.f64 	%p271, %fd1787, %fd1788;
	@%p271 bra 	$L__BB4_215;
	ld.local.f64 	%fd196, [%rd36];
	st.local.f64 	[%rd36+8], %fd196;
	st.local.f64 	[%rd36], %fd1788;
	mul.wide.u32 	%rd256, %r1014, 4;
	add.s64 	%rd257, %rd11, %rd256;
	ld.local.u32 	%r670, [%rd257+4];
	ld.local.u32 	%r671, [%rd257];
	st.local.u32 	[%rd257+4], %r671;
	st.local.u32 	[%rd257], %r670;
	mov.f64 	%fd1788, %fd196;
	mov.u32 	%r1016, %r1014;
$L__BB4_215:
	setp.lt.s32 	%p272, %r157, %r154;
	mov.f64 	%fd1787, %fd1788;
	mov.u32 	%r1014, %r157;
	@%p272 bra 	$L__BB4_213;
	setp.gt.s32 	%p273, %r1016, %r1011;
	mov.b32 	%r1011, 0;
	@%p273 bra 	$L__BB4_217;
	bra.uni 	$L__BB4_211;
$L__BB4_217:
	ld.local.f64 	%fd198, [%rd10];
	ld.local.f64 	%fd199, [%rd10+8];
	setp.leu.f64 	%p274, %fd198, %fd199;
	@%p274 bra 	$L__BB4_211;
	st.local.f64 	[%rd10+8], %fd198;
	st.local.f64 	[%rd10], %fd199;
	ld.local.u32 	%r675, [%rd11];
	ld.local.u32 	%r676, [%rd11+4];
	st.local.u32 	[%rd11], %r676;
	st.local.u32 	[%rd11+4], %r675;
	mov.b32 	%r1011, 1;
	bra.uni 	$L__BB4_211;
$L__BB4_219:
	ld.local.f64 	%fd200, [%rd10+16];
	mov.b64 	%rd258, 0;
	st.local.u64 	[%rd12], %rd258;
	sub.f64 	%fd1152, %fd173, %fd192;
	st.local.f64 	[%rd12+8], %fd1152;
	sub.f64 	%fd1153, %fd191, %fd173;
	st.local.f64 	[%rd12+16], %fd1153;
	mov.b32 	%r1017, 0;
	st.local.u32 	[%rd11], %r1017;
	mov.b32 	%r679, 1;
	st.local.u32 	[%rd11+4], %r679;
	mov.b32 	%r1022, 2;
	st.local.u32 	[%rd11+8], %r1022;
	bra.uni 	$L__BB4_221;
$L__BB4_220:
	setp.ge.s32 	%p280, %r1017, %r1022;
	@%p280 bra 	$L__BB4_228;
$L__BB4_221:
	mov.u32 	%r161, %r1022;
	mul.wide.u32 	%rd259, %r1017, 8;
	add.s64 	%rd260, %rd12, %rd259;
	ld.local.f64 	%fd1789, [%rd260];
	mov.b32 	%r1022, 0;
	mov.u32 	%r1020, %r1017;
$L__BB4_222:
	mul.wide.u32 	%rd261, %r1020, 8;
	add.s64 	%rd37, %rd12, %rd261;
	add.s32 	%r164, %r1020, 1;
	ld.local.f64 	%fd1790, [%rd37+8];
	setp.leu.f64 	%p276, %fd1789, %fd1790;
	@%p276 bra 	$L__BB4_224;
	ld.local.f64 	%fd204, [%rd37];
	st.local.f64 	[%rd37+8], %fd204;
	st.local.f64 	[%rd37], %fd1790;
	mul.wide.u32 	%rd262, %r1020, 4;
	add.s64 	%rd263, %rd11, %rd262;
	ld.local.u32 	%r681, [%rd263+4];
	ld.local.u32 	%r682, [%rd263];
	st.local.u32 	[%rd263+4], %r682;
	st.local.u32 	[%rd263], %r681;
	mov.f64 	%fd1790, %fd204;
	mov.u32 	%r1022, %r1020;
$L__BB4_224:
	setp.lt.s32 	%p277, %r164, %r161;
	mov.f64 	%fd1789, %fd1790;
	mov.u32 	%r1020, %r164;
	@%p277 bra 	$L__BB4_222;
	setp.gt.s32 	%p278, %r1022, %r1017;
	mov.b32 	%r1017, 0;
	@%p278 bra 	$L__BB4_226;
	bra.uni 	$L__BB4_220;
$L__BB4_226:
	ld.local.f64 	%fd206, [%rd12];
	ld.local.f64 	%fd207, [%rd12+8];
	setp.leu.f64 	%p279, %fd206, %fd207;
	@%p279 bra 	$L__BB4_220;
	st.local.f64 	[%rd12+8], %fd206;
	st.local.f64 	[%rd12], %fd207;
	ld.local.u32 	%r686, [%rd11];
	ld.local.u32 	%r687, [%rd11+4];
	st.local.u32 	[%rd11], %r687;
	st.local.u32 	[%rd11+4], %r686;
	mov.b32 	%r1017, 1;
	bra.uni 	$L__BB4_220;
$L__BB4_228:
	ld.local.f64 	%fd1154, [%rd12+16];
	setp.le.f64 	%p281, %fd1154, %fd200;
	selp.f64 	%fd1791, %fd1154, %fd200, %p281;
$L__BB4_229:
	sub.s32 	%r688, %r998, %r405;
	mad.lo.s32 	%r689, %r688, %r3, %r5;
	mul.wide.s32 	%rd264, %r689, 8;
	add.s64 	%rd265, %rd1, %rd264;
	st.global.f64 	[%rd265], %fd1791;
	add.s32 	%r166, %r998, 1;
	setp.eq.s32 	%p282, %r998, %r406;
	mov.u32 	%r998, %r166;
	@%p282 bra 	$L__BB4_484;
	bra.uni 	$L__BB4_191;
$L__BB4_230:
	shl.b32 	%r565, %r403, 1;
	or.b32  	%r566, %r565, 1;
	and.b32  	%r124, %r566, 4;
	and.b32  	%r125, %r566, 3;
	and.b32  	%r126, %r566, -8;
	neg.s32 	%r127, %r404;
	mov.u32 	%r1034, %r405;
$L__BB4_231:
	mov.u32 	%r189, %r1034;
	add.s32 	%r567, %r189, %r2;
	setp.lt.s32 	%p163, %r567, %r403;
	or.pred  	%p164, %p3, %p163;
	add.s32 	%r568, %r100, %r189;
	setp.ge.s32 	%p165, %r568, %r401;
	or.pred  	%p166, %p164, %p165;
	mov.f64 	%fd1837, 0dBFF0000000000000;
	@%p166 bra 	$L__BB4_243;
	mov.f64 	%fd1828, 0d0000000000000000;
	mov.u32 	%r1035, %r127;
	mov.f64 	%fd1829, %fd1828;
	mov.f64 	%fd1830, %fd1828;
$L__BB4_233:
	setp.lt.u32 	%p167, %r403, 4;
	add.s32 	%r569, %r1035, %r1;
	mad.lo.s32 	%r191, %r569, %r401, %r2;
	mov.u32 	%r1037, %r101;
	@%p167 bra 	$L__BB4_236;
	mov.u32 	%r1037, %r101;
$L__BB4_235:
	.pragma "nounroll";
	add.s32 	%r570, %r191, %r1037;
	cvt.s64.s32 	%rd179, %r570;
	add.s64 	%rd180, %rd3, %rd179;
	ld.global.u8 	%rs97, [%rd180];
	cvt.rn.f64.u16 	%fd874, %rs97;
	add.s32 	%r571, %r570, %r189;
	cvt.s64.s32 	%rd181, %r571;
	add.s64 	%rd182, %rd2, %rd181;
	ld.global.u8 	%rs98, [%rd182];
	cvt.rn.f64.u16 	%fd875, %rs98;
	fma.rn.f64 	%fd876, %fd874, %fd875, %fd1830;
	fma.rn.f64 	%fd877, %fd874, %fd874, %fd1829;
	fma.rn.f64 	%fd878, %fd875, %fd875, %fd1828;
	ld.global.u8 	%rs99, [%rd180+1];
	cvt.rn.f64.u16 	%fd879, %rs99;
	ld.global.u8 	%rs100, [%rd182+1];
	cvt.rn.f64.u16 	%fd880, %rs100;
	fma.rn.f64 	%fd881, %fd879, %fd880, %fd876;
	fma.rn.f64 	%fd882, %fd879, %fd879, %fd877;
	fma.rn.f64 	%fd883, %fd880, %fd880, %fd878;
	ld.global.u8 	%rs101, [%rd180+2];
	cvt.rn.f64.u16 	%fd884, %rs101;
	ld.global.u8 	%rs102, [%rd182+2];
	cvt.rn.f64.u16 	%fd885, %rs102;
	fma.rn.f64 	%fd886, %fd884, %fd885, %fd881;
	fma.rn.f64 	%fd887, %fd884, %fd884, %fd882;
	fma.rn.f64 	%fd888, %fd885, %fd885, %fd883;
	ld.global.u8 	%rs103, [%rd180+3];
	cvt.rn.f64.u16 	%fd889, %rs103;
	ld.global.u8 	%rs104, [%rd182+3];
	cvt.rn.f64.u16 	%fd890, %rs104;
	fma.rn.f64 	%fd891, %fd889, %fd890, %fd886;
	fma.rn.f64 	%fd892, %fd889, %fd889, %fd887;
	fma.rn.f64 	%fd893, %fd890, %fd890, %fd888;
	ld.global.u8 	%rs105, [%rd180+4];
	cvt.rn.f64.u16 	%fd894, %rs105;
	ld.global.u8 	%rs106, [%rd182+4];
	cvt.rn.f64.u16 	%fd895, %rs106;
	fma.rn.f64 	%fd896, %fd894, %fd895, %fd891;
	fma.rn.f64 	%fd897, %fd894, %fd894, %fd892;
	fma.rn.f64 	%fd898, %fd895, %fd895, %fd893;
	ld.global.u8 	%rs107, [%rd180+5];
	cvt.rn.f64.u16 	%fd899, %rs107;
	ld.global.u8 	%rs108, [%rd182+5];
	cvt.rn.f64.u16 	%fd900, %rs108;
	fma.rn.f64 	%fd901, %fd899, %fd900, %fd896;
	fma.rn.f64 	%fd902, %fd899, %fd899, %fd897;
	fma.rn.f64 	%fd903, %fd900, %fd900, %fd898;
	ld.global.u8 	%rs109, [%rd180+6];
	cvt.rn.f64.u16 	%fd904, %rs109;
	ld.global.u8 	%rs110, [%rd182+6];
	cvt.rn.f64.u16 	%fd905, %rs110;
	fma.rn.f64 	%fd906, %fd904, %fd905, %fd901;
	fma.rn.f64 	%fd907, %fd904, %fd904, %fd902;
	fma.rn.f64 	%fd908, %fd905, %fd905, %fd903;
	ld.global.u8 	%rs111, [%rd180+7];
	cvt.rn.f64.u16 	%fd909, %rs111;
	ld.global.u8 	%rs112, [%rd182+7];
	cvt.rn.f64.u16 	%fd910, %rs112;
	fma.rn.f64 	%fd1830, %fd909, %fd910, %fd906;
	fma.rn.f64 	%fd1829, %fd909, %fd909, %fd907;
	fma.rn.f64 	%fd1828, %fd910, %fd910, %fd908;
	add.s32 	%r1037, %r1037, 8;
	add.s32 	%r572, %r1037, %r403;
	setp.ne.s32 	%p168, %r572, %r126;
	@%p168 bra 	$L__BB4_235;
$L__BB4_236:
	setp.eq.s32 	%p169, %r124, 0;
	@%p169 bra 	$L__BB4_238;
	add.s32 	%r573, %r191, %r1037;
	cvt.s64.s32 	%rd183, %r573;
	add.s64 	%rd184, %rd3, %rd183;
	ld.global.u8 	%rs113, [%rd184];
	cvt.rn.f64.u16 	%fd911, %rs113;
	add.s32 	%r574, %r573, %r189;
	cvt.s64.s32 	%rd185, %r574;
	add.s64 	%rd186, %rd2, %rd185;
	ld.global.u8 	%rs114, [%rd186];
	cvt.rn.f64.u16 	%fd912, %rs114;
	fma.rn.f64 	%fd913, %fd911, %fd912, %fd1830;
	fma.rn.f64 	%fd914, %fd911, %fd911, %fd1829;
	fma.rn.f64 	%fd915, %fd912, %fd912, %fd1828;
	ld.global.u8 	%rs115, [%rd184+1];
	cvt.rn.f64.u16 	%fd916, %rs115;
	ld.global.u8 	%rs116, [%rd186+1];
	cvt.rn.f64.u16 	%fd917, %rs116;
	fma.rn.f64 	%fd918, %fd916, %fd917, %fd913;
	fma.rn.f64 	%fd919, %fd916, %fd916, %fd914;
	fma.rn.f64 	%fd920, %fd917, %fd917, %fd915;
	ld.global.u8 	%rs117, [%rd184+2];
	cvt.rn.f64.u16 	%fd921, %rs117;
	ld.global.u8 	%rs118, [%rd186+2];
	cvt.rn.f64.u16 	%fd922, %rs118;
	fma.rn.f64 	%fd923, %fd921, %fd922, %fd918;
	fma.rn.f64 	%fd924, %fd921, %fd921, %fd919;
	fma.rn.f64 	%fd925, %fd922, %fd922, %fd920;
	ld.global.u8 	%rs119, [%rd184+3];
	cvt.rn.f64.u16 	%fd926, %rs119;
	ld.global.u8 	%rs120, [%rd186+3];
	cvt.rn.f64.u16 	%fd927, %rs120;
	fma.rn.f64 	%fd1830, %fd926, %fd927, %fd923;
	fma.rn.f64 	%fd1829, %fd926, %fd926, %fd924;
	fma.rn.f64 	%fd1828, %fd927, %fd927, %fd925;
	add.s32 	%r1037, %r1037, 4;
$L__BB4_238:
	setp.eq.s32 	%p170, %r125, 1;
	@%p170 bra 	$L__BB4_240;
	add.s32 	%r575, %r191, %r1037;
	cvt.s64.s32 	%rd187, %r575;
	add.s64 	%rd188, %rd3, %rd187;
	ld.global.u8 	%rs121, [%rd188];
	cvt.rn.f64.u16 	%fd928, %rs121;
	add.s32 	%r576, %r575, %r189;
	cvt.s64.s32 	%rd189, %r576;
	add.s64 	%rd190, %rd2, %rd189;
	ld.global.u8 	%rs122, [%rd190];
	cvt.rn.f64.u16 	%fd929, %rs122;
	fma.rn.f64 	%fd930, %fd928, %fd929, %fd1830;
	fma.rn.f64 	%fd931, %fd928, %fd928, %fd1829;
	fma.rn.f64 	%fd932, %fd929, %fd929, %fd1828;
	ld.global.u8 	%rs123, [%rd188+1];
	cvt.rn.f64.u16 	%fd933, %rs123;
	ld.global.u8 	%rs124, [%rd190+1];
	cvt.rn.f64.u16 	%fd934, %rs124;
	fma.rn.f64 	%fd1830, %fd933, %fd934, %fd930;
	fma.rn.f64 	%fd1829, %fd933, %fd933, %fd931;
	fma.rn.f64 	%fd1828, %fd934, %fd934, %fd932;
	add.s32 	%r1037, %r1037, 2;
$L__BB4_240:
	add.s32 	%r577, %r191, %r1037;
	cvt.s64.s32 	%rd191, %r577;
	add.s64 	%rd192, %rd3, %rd191;
	ld.global.u8 	%rs125, [%rd192];
	cvt.rn.f64.u16 	%fd935, %rs125;
	add.s32 	%r578, %r577, %r189;
	cvt.s64.s32 	%rd193, %r578;
	add.s64 	%rd194, %rd2, %rd193;
	ld.global.u8 	%rs126, [%rd194];
	cvt.rn.f64.u16 	%fd936, %rs126;
	fma.rn.f64 	%fd1830, %fd935, %fd936, %fd1830;
	fma.rn.f64 	%fd1829, %fd935, %fd935, %fd1829;
	fma.rn.f64 	%fd1828, %fd936, %fd936, %fd1828;
	add.s32 	%r199, %r1035, 1;
	setp.ne.s32 	%p171, %r1035, %r404;
	mov.u32 	%r1035, %r199;
	@%p171 bra 	$L__BB4_233;
	mul.f64 	%fd938, %fd1829, %fd1828;
	rsqrt.approx.f64 	%fd292, %fd938;
	abs.f64 	%fd939, %fd292;
	setp.eq.f64 	%p172, %fd939, 0d7FF0000000000000;
	@%p172 bra 	$L__BB4_243;
	mul.f64 	%fd940, %fd1830, %fd292;
	mov.f64 	%fd941, 0d3FF0000000000000;
	sub.f64 	%fd1837, %fd941, %fd940;
$L__BB4_243:
	sub.s32 	%r579, %r189, %r405;
	mad.lo.s32 	%r580, %r579, %r3, %r5;
	mul.wide.s32 	%rd195, %r580, 8;
	add.s64 	%rd196, %rd1, %rd195;
	st.global.f64 	[%rd196], %fd1837;
	add.s32 	%r1034, %r189, 1;
	setp.eq.s32 	%p173, %r189, %r406;
	@%p173 bra 	$L__BB4_484;
	bra.uni 	$L__BB4_231;
$L__BB4_244:
	ld.param.u32 	%r932, [_Z18kernel_GenerateDSIiiiiPKhS0_iiPdii_param_10];
	setp.eq.s32 	%p15, %r932, 0;
	@%p15 bra 	$L__BB4_319;
	ld.param.u32 	%r933, [_Z18kernel_GenerateDSIiiiiPKhS0_iiPdii_param_10];
	setp.eq.s32 	%p16, %r933, 1;
	@%p16 bra 	$L__BB4_292;
	ld.param.u32 	%r934, [_Z18kernel_GenerateDSIiiiiPKhS0_iiPdii_param_10];
	setp.ne.s32 	%p17, %r934, 2;
	@%p17 bra 	$L__BB4_484;
	setp.lt.s32 	%p18, %r406, %r405;
	@%p18 bra 	$L__BB4_484;
	setp.lt.s32 	%p19, %r2, %r403;
	add.s32 	%r415, %r403, %r2;
	setp.ge.s32 	%p20, %r415, %r401;
	setp.lt.s32 	%p21, %r1, %r404;
	or.pred  	%p22, %p19, %p21;
	or.pred  	%p23, %p22, %p20;
	add.s32 	%r416, %r404, %r1;
	setp.ge.s32 	%p24, %r416, %r402;
	or.pred  	%p5, %p23, %p24;
	setp.gt.s32 	%p25, %r404, -1;
	neg.s32 	%r201, %r403;
	@%p25 bra 	$L__BB4_270;
	add.s32 	%r202, %r406, 1;
	sub.s32 	%r456, %r202, %r405;
	and.b32  	%r203, %r456, 3;
	setp.eq.s32 	%p67, %r203, 0;
	mov.u32 	%r1042, %r405;
	@%p67 bra 	$L__BB4_255;
	mov.b32 	%r1041, 0;
	mov.u32 	%r1042, %r405;
$L__BB4_251:
	.pragma "nounroll";
	sub.s32 	%r458, %r1, %r1042;
	setp.lt.s32 	%p68, %r458, %r404;
	or.pred  	%p69, %p5, %p68;
	add.s32 	%r459, %r458, %r404;
	setp.ge.s32 	%p70, %r459, %r402;
	or.pred  	%p71, %p69, %p70;
	mov.f64 	%fd1838, 0dBFF0000000000000;
	@%p71 bra 	$L__BB4_254;
	mov.f64 	%fd681, 0d0000000000000000;
	rsqrt.approx.f64 	%fd295, %fd681;
	abs.f64 	%fd682, %fd295;
	setp.eq.f64 	%p72, %fd682, 0d7FF0000000000000;
	@%p72 bra 	$L__BB4_254;
	fma.rn.f64 	%fd1838, %fd295, 0d8000000000000000, 0d3FF0000000000000;
$L__BB4_254:
	sub.s32 	%r460, %r1042, %r405;
	mad.lo.s32 	%r461, %r460, %r3, %r5;
	mul.wide.s32 	%rd108, %r461, 8;
	add.s64 	%rd109, %rd1, %rd108;
	st.global.f64 	[%rd109], %fd1838;
	add.s32 	%r1042, %r1042, 1;
	add.s32 	%r1041, %r1041, 1;
	setp.ne.s32 	%p73, %r1041, %r203;
	@%p73 bra 	$L__BB4_251;
$L__BB4_255:
	sub.s32 	%r462, %r406, %r405;
	setp.lt.u32 	%p74, %r462, 3;
	@%p74 bra 	$L__BB4_484;
	mul.wide.s32 	%rd39, %r3, 8;
$L__BB4_257:
	sub.s32 	%r463, %r1, %r1042;
	setp.lt.s32 	%p75, %r463, %r404;
	or.pred  	%p76, %p5, %p75;
	add.s32 	%r210, %r463, %r404;
	setp.ge.s32 	%p77, %r210, %r402;
	or.pred  	%p78, %p76, %p77;
	mov.f64 	%fd1839, 0dBFF0000000000000;
	@%p78 bra 	$L__BB4_260;
	mov.f64 	%fd685, 0d0000000000000000;
	rsqrt.approx.f64 	%fd298, %fd685;
	abs.f64 	%fd686, %fd298;
	setp.eq.f64 	%p79, %fd686, 0d7FF0000000000000;
	@%p79 bra 	$L__BB4_260;
	fma.rn.f64 	%fd1839, %fd298, 0d8000000000000000, 0d3FF0000000000000;
$L__BB4_260:
	sub.s32 	%r464, %r1042, %r405;
	mad.lo.s32 	%r465, %r464, %r3, %r5;
	mul.wide.s32 	%rd110, %r465, 8;
	add.s64 	%rd38, %rd1, %rd110;
	st.global.f64 	[%rd38], %fd1839;
	not.b32 	%r466, %r1042;
	add.s32 	%r467, %r1, %r466;
	setp.lt.s32 	%p80, %r467, %r404;
	or.pred  	%p81, %p5, %p80;
	add.s32 	%r468, %r210, -1;
	setp.ge.s32 	%p82, %r468, %r402;
	or.pred  	%p83, %p81, %p82;
	mov.f64 	%fd1840, 0dBFF0000000000000;
	@%p83 bra 	$L__BB4_263;
	mov.f64 	%fd689, 0d0000000000000000;
	rsqrt.approx.f64 	%fd301, %fd689;
	abs.f64 	%fd690, %fd301;
	setp.eq.f64 	%p84, %fd690, 0d7FF0000000000000;
	@%p84 bra 	$L__BB4_263;
	fma.rn.f64 	%fd1840, %fd301, 0d8000000000000000, 0d3FF0000000000000;
$L__BB4_263:
	add.s64 	%rd40, %rd38, %rd39;
	st.global.f64 	[%rd40], %fd1840;
	add.s32 	%r470, %r463, -2;
	setp.lt.s32 	%p85, %r470, %r404;
	or.pred  	%p86, %p5, %p85;
	add.s32 	%r471, %r210, -2;
	setp.ge.s32 	%p87, %r471, %r402;
	or.pred  	%p88, %p86, %p87;
	mov.f64 	%fd1841, 0dBFF0000000000000;
	@%p88 bra 	$L__BB4_266;
	mov.f64 	%fd693, 0d0000000000000000;
	rsqrt.approx.f64 	%fd304, %fd693;
	abs.f64 	%fd694, %fd304;
	setp.eq.f64 	%p89, %fd694, 0d7FF0000000000000;
	@%p89 bra 	$L__BB4_266;
	fma.rn.f64 	%fd1841, %fd304, 0d8000000000000000, 0d3FF0000000000000;
$L__BB4_266:
	add.s64 	%rd41, %rd40, %rd39;
	st.global.f64 	[%rd41], %fd1841;
	add.s32 	%r473, %r463, -3;
	setp.lt.s32 	%p90, %r473, %r404;
	or.pred  	%p91, %p5, %p90;
	add.s32 	%r474, %r210, -3;
	setp.ge.s32 	%p92, %r474, %r402;
	or.pred  	%p93, %p91, %p92;
	mov.f64 	%fd1842, 0dBFF0000000000000;
	@%p93 bra 	$L__BB4_269;
	mov.f64 	%fd697, 0d0000000000000000;
	rsqrt.approx.f64 	%fd307, %fd697;
	abs.f64 	%fd698, %fd307;
	setp.eq.f64 	%p94, %fd698, 0d7FF0000000000000;
	@%p94 bra 	$L__BB4_269;
	fma.rn.f64 	%fd1842, %fd307, 0d8000000000000000, 0d3FF0000000000000;
$L__BB4_269:
	add.s64 	%rd111, %rd41, %rd39;
	st.global.f64 	[%rd111], %fd1842;
	add.s32 	%r1042, %r1042, 4;
	setp.eq.s32 	%p95, %r1042, %r202;
	@%p95 bra 	$L__BB4_484;
	bra.uni 	$L__BB4_257;
$L__BB4_270:
	setp.gt.s32 	%p26, %r403, -1;
	@%p26 bra 	$L__BB4_360;
	add.s32 	%r212, %r406, 1;
	sub.s32 	%r437, %r212, %r405;
	and.b32  	%r213, %r437, 3;
	setp.eq.s32 	%p38, %r213, 0;
	mov.u32 	%r1046, %r405;
	@%p38 bra 	$L__BB4_277;
	mov.b32 	%r1045, 0;
	mov.u32 	%r1046, %r405;
$L__BB4_273:
	.pragma "nounroll";
	sub.s32 	%r439, %r1, %r1046;
	setp.lt.s32 	%p39, %r439, %r404;
	or.pred  	%p40, %p5, %p39;
	add.s32 	%r440, %r439, %r404;
	setp.ge.s32 	%p41, %r440, %r402;
	or.pred  	%p42, %p40, %p41;
	mov.f64 	%fd1843, 0dBFF0000000000000;
	@%p42 bra 	$L__BB4_276;
	mov.f64 	%fd661, 0d0000000000000000;
	rsqrt.approx.f64 	%fd310, %fd661;
	abs.f64 	%fd662, %fd310;
	setp.eq.f64 	%p43, %fd662, 0d7FF0000000000000;
	@%p43 bra 	$L__BB4_276;
	fma.rn.f64 	%fd1843, %fd310, 0d8000000000000000, 0d3FF0000000000000;
$L__BB4_276:
	sub.s32 	%r441, %r1046, %r405;
	mad.lo.s32 	%r442, %r441, %r3, %r5;
	mul.wide.s32 	%rd104, %r442, 8;
	add.s64 	%rd105, %rd1, %rd104;
	st.global.f64 	[%rd105], %fd1843;
	add.s32 	%r1046, %r1046, 1;
	add.s32 	%r1045, %r1045, 1;
	setp.ne.s32 	%p44, %r1045, %r213;
	@%p44 bra 	$L__BB4_273;
$L__BB4_277:
	sub.s32 	%r443, %r406, %r405;
	setp.lt.u32 	%p45, %r443, 3;
	@%p45 bra 	$L__BB4_484;
	mul.wide.s32 	%rd43, %r3, 8;
$L__BB4_279:
	sub.s32 	%r444, %r1, %r1046;
	setp.lt.s32 	%p46, %r444, %r404;
	or.pred  	%p47, %p5, %p46;
	add.s32 	%r220, %r444, %r404;
	setp.ge.s32 	%p48, %r220, %r402;
	or.pred  	%p49, %p47, %p48;
	mov.f64 	%fd1844, 0dBFF0000000000000;
	@%p49 bra 	$L__BB4_282;
	mov.f64 	%fd665, 0d0000000000000000;
	rsqrt.approx.f64 	%fd324, %fd665;
	abs.f64 	%fd666, %fd324;
	setp.neu.f64 	%p50, %fd666, 0d7FF0000000000000;
	@%p50 bra 	$L__BB4_281;
	bra.uni 	$L__BB4_282;
$L__BB4_281:
	fma.rn.f64 	%fd1844, %fd324, 0d8000000000000000, 0d3FF0000000000000;
$L__BB4_282:
	sub.s32 	%r445, %r1046, %r405;
	mad.lo.s32 	%r446, %r445, %r3, %r5;
	mul.wide.s32 	%rd106, %r446, 8;
	add.s64 	%rd42, %rd1, %rd106;
	st.global.f64 	[%rd42], %fd1844;
	not.b32 	%r447, %r1046;
	add.s32 	%r448, %r1, %r447;
	setp.lt.s32 	%p51, %r448, %r404;
	or.pred  	%p52, %p5, %p51;
	add.s32 	%r449, %r220, -1;
	setp.ge.s32 	%p53, %r449, %r402;
	or.pred  	%p54, %p52, %p53;
	mov.f64 	%fd1845, 0dBFF0000000000000;
	@%p54 bra 	$L__BB4_285;
	mov.f64 	%fd669, 0d0000000000000000;
	rsqrt.approx.f64 	%fd315, %fd669;
	abs.f64 	%fd670, %fd315;
	setp.eq.f64 	%p55, %fd670, 0d7FF0000000000000;
	@%p55 bra 	$L__BB4_285;
	fma.rn.f64 	%fd1845, %fd315, 0d8000000000000000, 0d3FF0000000000000;
$L__BB4_285:
	add.s64 	%rd44, %rd42, %rd43;
	st.global.f64 	[%rd44], %fd1845;
	add.s32 	%r451, %r444, -2;
	setp.lt.s32 	%p56, %r451, %r404;
	or.pred  	%p57, %p5, %p56;
	add.s32 	%r452, %r220, -2;
	setp.ge.s32 	%p58, %r452, %r402;
	or.pred  	%p59, %p57, %p58;
	mov.f64 	%fd1846, 0dBFF0000000000000;
	@%p59 bra 	$L__BB4_288;
	mov.f64 	%fd673, 0d0000000000000000;
	rsqrt.approx.f64 	%fd318, %fd673;
	abs.f64 	%fd674, %fd318;
	setp.eq.f64 	%p60, %fd674, 0d7FF0000000000000;
	@%p60 bra 	$L__BB4_288;
	fma.rn.f64 	%fd1846, %fd318, 0d8000000000000000, 0d3FF0000000000000;
$L__BB4_288:
	add.s64 	%rd45, %rd44, %rd43;
	st.global.f64 	[%rd45], %fd1846;
	add.s32 	%r454, %r444, -3;
	setp.lt.s32 	%p61, %r454, %r404;
	or.pred  	%p62, %p5, %p61;
	add.s32 	%r455, %r220, -3;
	setp.ge.s32 	%p63, %r455, %r402;
	or.pred  	%p64, %p62, %p63;
	mov.f64 	%fd1847, 0dBFF0000000000000;
	@%p64 bra 	$L__BB4_291;
	mov.f64 	%fd677, 0d0000000000000000;
	rsqrt.approx.f64 	%fd321, %fd677;
	abs.f64 	%fd678, %fd321;
	setp.eq.f64 	%p65, %fd678, 0d7FF0000000000000;
	@%p65 bra 	$L__BB4_291;
	fma.rn.f64 	%fd1847, %fd321, 0d8000000000000000, 0d3FF0000000000000;
$L__BB4_291:
	add.s64 	%rd107, %rd45, %rd43;
	st.global.f64 	[%rd107], %fd1847;
	add.s32 	%r1046, %r1046, 4;
	setp.eq.s32 	%p66, %r1046, %r212;
	@%p66 bra 	$L__BB4_484;
	bra.uni 	$L__BB4_279;
$L__BB4_292:
	setp.lt.s32 	%p96, %r406, %r405;
	@%p96 bra 	$L__BB4_484;
	setp.lt.s32 	%p97, %r2, %r403;
	add.s32 	%r475, %r403, %r2;
	setp.ge.s32 	%p98, %r475, %r401;
	setp.lt.s32 	%p99, %r1, %r404;
	or.pred  	%p100, %p97, %p99;
	or.pred  	%p101, %p100, %p98;
	add.s32 	%r476, %r404, %r1;
	setp.ge.s32 	%p102, %r476, %r402;
	or.pred  	%p6, %p101, %p102;
	shl.b32 	%r477, %r404, 1;
	shl.b32 	%r226, %r403, 1;
	mad.lo.s32 	%r478, %r226, %r477, %r226;
	add.s32 	%r479, %r477, %r478;
	or.b32  	%r480, %r479, 1;
	cvt.rn.f64.s32 	%fd699, %r480;
	rcp.rn.f64 	%fd325, %fd699;
	neg.s32 	%r227, %r404;
	neg.s32 	%r228, %r403;
	and.b32  	%r229, %r226, 6;
	and.b32  	%r230, %r226, 2;
	or.b32  	%r231, %r404, %r403;
	and.b32  	%r232, %r226, -8;
	mov.u32 	%r1073, %r405;
$L__BB4_294:
	mov.u32 	%r266, %r1073;
	sub.s32 	%r267, %r1, %r266;
	setp.lt.s32 	%p103, %r267, %r404;
	or.pred  	%p104, %p6, %p103;
	add.s32 	%r481, %r267, %r404;
	setp.ge.s32 	%p105, %r481, %r402;
	or.pred  	%p106, %p104, %p105;
	mov.f64 	%fd1886, 0dBFF0000000000000;
	@%p106 bra 	$L__BB4_318;
	setp.lt.s32 	%p107, %r231, 0;
	mov.f64 	%fd1862, 0d0000000000000000;
	mov.f64 	%fd1861, %fd1862;
	@%p107 bra 	$L__BB4_305;
	mov.f64 	%fd1861, 0d0000000000000000;
	mov.u32 	%r1074, %r227;
	mov.f64 	%fd1862, %fd1861;
$L__BB4_297:
	setp.lt.u32 	%p108, %r226, 7;
	add.s32 	%r482, %r1074, %r1;
	mul.lo.s32 	%r269, %r482, %r401;
	add.s32 	%r483, %r1074, %r267;
	mul.lo.s32 	%r270, %r483, %r401;
	mov.u32 	%r1076, %r228;
	@%p108 bra 	$L__BB4_300;
	mov.u32 	%r1076, %r228;
$L__BB4_299:
	.pragma "nounroll";
	add.s32 	%r484, %r1076, %r2;
	add.s32 	%r485, %r484, %r269;
	cvt.s64.s32 	%rd112, %r485;
	add.s64 	%rd113, %rd2, %rd112;
	ld.global.u8 	%rs31, [%rd113];
	cvt.rn.f64.u16 	%fd703, %rs31;
	add.f64 	%fd704, %fd1862, %fd703;
	add.s32 	%r486, %r484, %r270;
	cvt.s64.s32 	%rd114, %r486;
	add.s64 	%rd115, %rd3, %rd114;
	ld.global.u8 	%rs32, [%rd115];
	cvt.rn.f64.u16 	%fd705, %rs32;
	add.f64 	%fd706, %fd1861, %fd705;
	ld.global.u8 	%rs33, [%rd113+1];
	cvt.rn.f64.u16 	%fd707, %rs33;
	add.f64 	%fd708, %fd704, %fd707;
	ld.global.u8 	%rs34, [%rd115+1];
	cvt.rn.f64.u16 	%fd709, %rs34;
	add.f64 	%fd710, %fd706, %fd709;
	ld.global.u8 	%rs35, [%rd113+2];
	cvt.rn.f64.u16 	%fd711, %rs35;
	add.f64 	%fd712, %fd708, %fd711;
	ld.global.u8 	%rs36, [%rd115+2];
	cvt.rn.f64.u16 	%fd713, %rs36;
	add.f64 	%fd714, %fd710, %fd713;
	ld.global.u8 	%rs37, [%rd113+3];
	cvt.rn.f64.u16 	%fd715, %rs37;
	add.f64 	%fd716, %fd712, %fd715;
	ld.global.u8 	%rs38, [%rd115+3];
	cvt.rn.f64.u16 	%fd717, %rs38;
	add.f64 	%fd718, %fd714, %fd717;
	ld.global.u8 	%rs39, [%rd113+4];
	cvt.rn.f64.u16 	%fd719, %rs39;
	add.f64 	%fd720, %fd716, %fd719;
	ld.global.u8 	%rs40, [%rd115+4];
	cvt.rn.f64.u16 	%fd721, %rs40;
	add.f64 	%fd722, %fd718, %fd721;
	ld.global.u8 	%rs41, [%rd113+5];
	cvt.rn.f64.u16 	%fd723, %rs41;
	add.f64 	%fd724, %fd720, %fd723;
	ld.global.u8 	%rs42, [%rd115+5];
	cvt.rn.f64.u16 	%fd725, %rs42;
	add.f64 	%fd726, %fd722, %fd725;
	ld.global.u8 	%rs43, [%rd113+6];
	cvt.rn.f64.u16 	%fd727, %rs43;
	add.f64 	%fd728, %fd724, %fd727;
	ld.global.u8 	%rs44, [%rd115+6];
	cvt.rn.f64.u16 	%fd729, %rs44;
	add.f64 	%fd730, %fd726, %fd729;
	ld.global.u8 	%rs45, [%rd113+7];
	cvt.rn.f64.u16 	%fd731, %rs45;
	add.f64 	%fd1862, %fd728, %fd731;
	ld.global.u8 	%rs46, [%rd115+7];
	cvt.rn.f64.u16 	%fd732, %rs46;
	add.f64 	%fd1861, %fd730, %fd732;
	add.s32 	%r1076, %r1076, 8;
	add.s32 	%r487, %r1076, %r403;
	setp.ne.s32 	%p109, %r487, %r232;
	@%p109 bra 	$L__BB4_299;
$L__BB4_300:
	setp.lt.u32 	%p110, %r229, 3;
	@%p110 bra 	$L__BB4_302;
	add.s32 	%r488, %r1076, %r2;
	add.s32 	%r489, %r488, %r269;
	cvt.s64.s32 	%rd116, %r489;
	add.s64 	%rd117, %rd2, %rd116;
	ld.global.u8 	%rs47, [%rd117];
	cvt.rn.f64.u16 	%fd733, %rs47;
	add.f64 	%fd734, %fd1862, %fd733;
	add.s32 	%r490, %r488, %r270;
	cvt.s64.s32 	%rd118, %r490;
	add.s64 	%rd119, %rd3, %rd118;
	ld.global.u8 	%rs48, [%rd119];
	cvt.rn.f64.u16 	%fd735, %rs48;
	add.f64 	%fd736, %fd1861, %fd735;
	ld.global.u8 	%rs49, [%rd117+1];
	cvt.rn.f64.u16 	%fd737, %rs49;
	add.f64 	%fd738, %fd734, %fd737;
	ld.global.u8 	%rs50, [%rd119+1];
	cvt.rn.f64.u16 	%fd739, %rs50;
	add.f64 	%fd740, %fd736, %fd739;
	ld.global.u8 	%rs51, [%rd117+2];
	cvt.rn.f64.u16 	%fd741, %rs51;
	add.f64 	%fd742, %fd738, %fd741;
	ld.global.u8 	%rs52, [%rd119+2];
	cvt.rn.f64.u16 	%fd743, %rs52;
	add.f64 	%fd744, %fd740, %fd743;
	ld.global.u8 	%rs53, [%rd117+3];
	cvt.rn.f64.u16 	%fd745, %rs53;
	add.f64 	%fd1862, %fd742, %fd745;
	ld.global.u8 	%rs54, [%rd119+3];
	cvt.rn.f64.u16 	%fd746, %rs54;
	add.f64 	%fd1861, %fd744, %fd746;
	add.s32 	%r1076, %r1076, 4;
$L__BB4_302:
	setp.eq.s32 	%p111, %r230, 0;
	@%p111 bra 	$L__BB4_304;
	add.s32 	%r491, %r1076, %r2;
	add.s32 	%r492, %r491, %r269;
	cvt.s64.s32 	%rd120, %r492;
	add.s64 	%rd121, %rd2, %rd120;
	ld.global.u8 	%rs55, [%rd121];
	cvt.rn.f64.u16 	%fd747, %rs55;
	add.f64 	%fd748, %fd1862, %fd747;
	add.s32 	%r493, %r491, %r270;
	cvt.s64.s32 	%rd122, %r493;
	add.s64 	%rd123, %rd3, %rd122;
	ld.global.u8 	%rs56, [%rd123];
	cvt.rn.f64.u16 	%fd749, %rs56;
	add.f64 	%fd750, %fd1861, %fd749;
	ld.global.u8 	%rs57, [%rd121+1];
	cvt.rn.f64.u16 	%fd751, %rs57;
	add.f64 	%fd1862, %fd748, %fd751;
	ld.global.u8 	%rs58, [%rd123+1];
	cvt.rn.f64.u16 	%fd752, %rs58;
	add.f64 	%fd1861, %fd750, %fd752;
	add.s32 	%r1076, %r1076, 2;
$L__BB4_304:
	add.s32 	%r494, %r1076, %r2;
	add.s32 	%r495, %r494, %r269;
	cvt.s64.s32 	%rd124, %r495;
	add.s64 	%rd125, %rd2, %rd124;
	ld.global.u8 	%rs59, [%rd125];
	cvt.rn.f64.u16 	%fd753, %rs59;
	add.f64 	%fd1862, %fd1862, %fd753;
	add.s32 	%r496, %r494, %r270;
	cvt.s64.s32 	%rd126, %r496;
	add.s64 	%rd127, %rd3, %rd126;
	ld.global.u8 	%rs60, [%rd127];
	cvt.rn.f64.u16 	%fd754, %rs60;
	add.f64 	%fd1861, %fd1861, %fd754;
	add.s32 	%r278, %r1074, 1;
	setp.ne.s32 	%p112, %r1074, %r404;
	mov.u32 	%r1074, %r278;
	@%p112 bra 	$L__BB4_297;
$L__BB4_305:
	setp.lt.s32 	%p113, %r231, 0;
	mul.f64 	%fd383, %fd325, %fd1862;
	mul.f64 	%fd384, %fd325, %fd1861;
	mov.f64 	%fd1877, 0d0000000000000000;
	mov.f64 	%fd1885, %fd1877;
	@%p113 bra 	$L__BB4_316;
	mov.f64 	%fd1875, 0d0000000000000000;
	mov.u32 	%r1079, %r227;
	mov.f64 	%fd1876, %fd1875;
	mov.f64 	%fd1877, %fd1875;
$L__BB4_307:
	setp.lt.u32 	%p114, %r226, 7;
	add.s32 	%r497, %r1079, %r1;
	mul.lo.s32 	%r280, %r497, %r401;
	add.s32 	%r498, %r1079, %r267;
	mul.lo.s32 	%r281, %r498, %r401;
	mov.u32 	%r1081, %r228;
	@%p114 bra 	$L__BB4_310;
	mov.u32 	%r1081, %r228;
$L__BB4_309:
	.pragma "nounroll";
	add.s32 	%r499, %r1081, %r2;
	add.s32 	%r500, %r499, %r280;
	cvt.s64.s32 	%rd128, %r500;
	add.s64 	%rd129, %rd2, %rd128;
	ld.global.u8 	%rs61, [%rd129];
	cvt.rn.f64.u16 	%fd757, %rs61;
	sub.f64 	%fd758, %fd757, %fd383;
	add.s32 	%r501, %r499, %r281;
	cvt.s64.s32 	%rd130, %r501;
	add.s64 	%rd131, %rd3, %rd130;
	ld.global.u8 	%rs62, [%rd131];
	cvt.rn.f64.u16 	%fd759, %rs62;
	sub.f64 	%fd760, %fd759, %fd384;
	fma.rn.f64 	%fd761, %fd758, %fd760, %fd1877;
	fma.rn.f64 	%fd762, %fd758, %fd758, %fd1876;
	fma.rn.f64 	%fd763, %fd760, %fd760, %fd1875;
	ld.global.u8 	%rs63, [%rd129+1];
	cvt.rn.f64.u16 	%fd764, %rs63;
	sub.f64 	%fd765, %fd764, %fd383;
	ld.global.u8 	%rs64, [%rd131+1];
	cvt.rn.f64.u16 	%fd766, %rs64;
	sub.f64 	%fd767, %fd766, %fd384;
	fma.rn.f64 	%fd768, %fd765, %fd767, %fd761;
	fma.rn.f64 	%fd769, %fd765, %fd765, %fd762;
	fma.rn.f64 	%fd770, %fd767, %fd767, %fd763;
	ld.global.u8 	%rs65, [%rd129+2];
	cvt.rn.f64.u16 	%fd771, %rs65;
	sub.f64 	%fd772, %fd771, %fd383;
	ld.global.u8 	%rs66, [%rd131+2];
	cvt.rn.f64.u16 	%fd773, %rs66;
	sub.f64 	%fd774, %fd773, %fd384;
	fma.rn.f64 	%fd775, %fd772, %fd774, %fd768;
	fma.rn.f64 	%fd776, %fd772, %fd772, %fd769;
	fma.rn.f64 	%fd777, %fd774, %fd774, %fd770;
	ld.global.u8 	%rs67, [%rd129+3];
	cvt.rn.f64.u16 	%fd778, %rs67;
	sub.f64 	%fd779, %fd778, %fd383;
	ld.global.u8 	%rs68, [%rd131+3];
	cvt.rn.f64.u16 	%fd780, %rs68;
	sub.f64 	%fd781, %fd780, %fd384;
	fma.rn.f64 	%fd782, %fd779, %fd781, %fd775;
	fma.rn.f64 	%fd783, %fd779, %fd779, %fd776;
	fma.rn.f64 	%fd784, %fd781, %fd781, %fd777;
	ld.global.u8 	%rs69, [%rd129+4];
	cvt.rn.f64.u16 	%fd785, %rs69;
	sub.f64 	%fd786, %fd785, %fd383;
	ld.global.u8 	%rs70, [%rd131+4];
	cvt.rn.f64.u16 	%fd787, %rs70;
	sub.f64 	%fd788, %fd787, %fd384;
	fma.rn.f64 	%fd789, %fd786, %fd788, %fd782;
	fma.rn.f64 	%fd790, %fd786, %fd786, %fd783;
	fma.rn.f64 	%fd791, %fd788, %fd788, %fd784;
	ld.global.u8 	%rs71, [%rd129+5];
	cvt.rn.f64.u16 	%fd792, %rs71;
	sub.f64 	%fd793, %fd792, %fd383;
	ld.global.u8 	%rs72, [%rd131+5];
	cvt.rn.f64.u16 	%fd794, %rs72;
	sub.f64 	%fd795, %fd794, %fd384;
	fma.rn.f64 	%fd796, %fd793, %fd795, %fd789;
	fma.rn.f64 	%fd797, %fd793, %fd793, %fd790;
	fma.rn.f64 	%fd798, %fd795, %fd795, %fd791;
	ld.global.u8 	%rs73, [%rd129+6];
	cvt.rn.f64.u16 	%fd799, %rs73;
	sub.f64 	%fd800, %fd799, %fd383;
	ld.global.u8 	%rs74, [%rd131+6];
	cvt.rn.f64.u16 	%fd801, %rs74;
	sub.f64 	%fd802, %fd801, %fd384;
	fma.rn.f64 	%fd803, %fd800, %fd802, %fd796;
	fma.rn.f64 	%fd804, %fd800, %fd800, %fd797;
	fma.rn.f64 	%fd805, %fd802, %fd802, %fd798;
	ld.global.u8 	%rs75, [%rd129+7];
	cvt.rn.f64.u16 	%fd806, %rs75;
	sub.f64 	%fd807, %fd806, %fd383;
	ld.global.u8 	%rs76, [%rd131+7];
	cvt.rn.f64.u16 	%fd808, %rs76;
	sub.f64 	%fd809, %fd808, %fd384;
	fma.rn.f64 	%fd1877, %fd807, %fd809, %fd803;
	fma.rn.f64 	%fd1876, %fd807, %fd807, %fd804;
	fma.rn.f64 	%fd1875, %fd809, %fd809, %fd805;
	add.s32 	%r1081, %r1081, 8;
	add.s32 	%r502, %r1081, %r403;
	setp.ne.s32 	%p115, %r502, %r232;
	@%p115 bra 	$L__BB4_309;
$L__BB4_310:
	setp.lt.u32 	%p116, %r229, 3;
	@%p116 bra 	$L__BB4_312;
	add.s32 	%r503, %r1081, %r2;
	add.s32 	%r504, %r503, %r280;
	cvt.s64.s32 	%rd132, %r504;
	add.s64 	%rd133, %rd2, %rd132;
	ld.global.u8 	%rs77, [%rd133];
	cvt.rn.f64.u16 	%fd810, %rs77;
	sub.f64 	%fd811, %fd810, %fd383;
	add.s32 	%r505, %r503, %r281;
	cvt.s64.s32 	%rd134, %r505;
	add.s64 	%rd135, %rd3, %rd134;
	ld.global.u8 	%rs78, [%rd135];
	cvt.rn.f64.u16 	%fd812, %rs78;
	sub.f64 	%fd813, %fd812, %fd384;
	fma.rn.f64 	%fd814, %fd811, %fd813, %fd1877;
	fma.rn.f64 	%fd815, %fd811, %fd811, %fd1876;
	fma.rn.f64 	%fd816, %fd813, %fd813, %fd1875;
	ld.global.u8 	%rs79, [%rd133+1];
	cvt.rn.f64.u16 	%fd817, %rs79;
	sub.f64 	%fd818, %fd817, %fd383;
	ld.global.u8 	%rs80, [%rd135+1];
	cvt.rn.f64.u16 	%fd819, %rs80;
	sub.f64 	%fd820, %fd819, %fd384;
	fma.rn.f64 	%fd821, %fd818, %fd820, %fd814;
	fma.rn.f64 	%fd822, %fd818, %fd818, %fd815;
	fma.rn.f64 	%fd823, %fd820, %fd820, %fd816;
	ld.global.u8 	%rs81, [%rd133+2];
	cvt.rn.f64.u16 	%fd824, %rs81;
	sub.f64 	%fd825, %fd824, %fd383;
	ld.global.u8 	%rs82, [%rd135+2];
	cvt.rn.f64.u16 	%fd826, %rs82;
	sub.f64 	%fd827, %fd826, %fd384;
	fma.rn.f64 	%fd828, %fd825, %fd827, %fd821;
	fma.rn.f64 	%fd829, %fd825, %fd825, %fd822;
	fma.rn.f64 	%fd830, %fd827, %fd827, %fd823;
	ld.global.u8 	%rs83, [%rd133+3];
	cvt.rn.f64.u16 	%fd831, %rs83;
	sub.f64 	%fd832, %fd831, %fd383;
	ld.global.u8 	%rs84, [%rd135+3];
	cvt.rn.f64.u16 	%fd833, %rs84;
	sub.f64 	%fd834, %fd833, %fd384;
	fma.rn.f64 	%fd1877, %fd832, %fd834, %fd828;
	fma.rn.f64 	%fd1876, %fd832, %fd832, %fd829;
	fma.rn.f64 	%fd1875, %fd834, %fd834, %fd830;
	add.s32 	%r1081, %r1081, 4;
$L__BB4_312:
	setp.eq.s32 	%p117, %r230, 0;
	@%p117 bra 	$L__BB4_314;
	add.s32 	%r506, %r1081, %r2;
	add.s32 	%r507, %r506, %r280;
	cvt.s64.s32 	%rd136, %r507;
	add.s64 	%rd137, %rd2, %rd136;
	ld.global.u8 	%rs85, [%rd137];
	cvt.rn.f64.u16 	%fd835, %rs85;
	sub.f64 	%fd836, %fd835, %fd383;
	add.s32 	%r508, %r506, %r281;
	cvt.s64.s32 	%rd138, %r508;
	add.s64 	%rd139, %rd3, %rd138;
	ld.global.u8 	%rs86, [%rd139];
	cvt.rn.f64.u16 	%fd837, %rs86;
	sub.f64 	%fd838, %fd837, %fd384;
	fma.rn.f64 	%fd839, %fd836, %fd838, %fd1877;
	fma.rn.f64 	%fd840, %fd836, %fd836, %fd1876;
	fma.rn.f64 	%fd841, %fd838, %fd838, %fd1875;
	ld.global.u8 	%rs87, [%rd137+1];
	cvt.rn.f64.u16 	%fd842, %rs87;
	sub.f64 	%fd843, %fd842, %fd383;
	ld.global.u8 	%rs88, [%rd139+1];
	cvt.rn.f64.u16 	%fd844, %rs88;
	sub.f64 	%fd845, %fd844, %fd384;
	fma.rn.f64 	%fd1877, %fd843, %fd845, %fd839;
	fma.rn.f64 	%fd1876, %fd843, %fd843, %fd840;
	fma.rn.f64 	%fd1875, %fd845, %fd845, %fd841;
	add.s32 	%r1081, %r1081, 2;
$L__BB4_314:
	add.s32 	%r509, %r1081, %r2;
	add.s32 	%r510, %r509, %r280;
	cvt.s64.s32 	%rd140, %r510;
	add.s64 	%rd141, %rd2, %rd140;
	ld.global.u8 	%rs89, [%rd141];
	cvt.rn.f64.u16 	%fd846, %rs89;
	sub.f64 	%fd847, %fd846, %fd383;
	add.s32 	%r511, %r509, %r281;
	cvt.s64.s32 	%rd142, %r511;
	add.s64 	%rd143, %rd3, %rd142;
	ld.global.u8 	%rs90, [%rd143];
	cvt.rn.f64.u16 	%fd848, %rs90;
	sub.f64 	%fd849, %fd848, %fd384;
	fma.rn.f64 	%fd1877, %fd847, %fd849, %fd1877;
	fma.rn.f64 	%fd1876, %fd847, %fd847, %fd1876;
	fma.rn.f64 	%fd1875, %fd849, %fd849, %fd1875;
	add.s32 	%r289, %r1079, 1;
	setp.ne.s32 	%p118, %r1079, %r404;
	mov.u32 	%r1079, %r289;
	@%p118 bra 	$L__BB4_307;
	mul.f64 	%fd1885, %fd1876, %fd1875;
$L__BB4_316:
	rsqrt.approx.f64 	%fd415, %fd1885;
	abs.f64 	%fd851, %fd415;
	setp.eq.f64 	%p119, %fd851, 0d7FF0000000000000;
	@%p119 bra 	$L__BB4_318;
	mul.f64 	%fd852, %fd1877, %fd415;
	mov.f64 	%fd853, 0d3FF0000000000000;
	sub.f64 	%fd1886, %fd853, %fd852;
$L__BB4_318:
	sub.s32 	%r512, %r266, %r405;
	mad.lo.s32 	%r513, %r512, %r3, %r5;
	mul.wide.s32 	%rd144, %r513, 8;
	add.s64 	%rd145, %rd1, %rd144;
	st.global.f64 	[%rd145], %fd1886;
	add.s32 	%r1073, %r266, 1;
	setp.eq.s32 	%p120, %r266, %r406;
	@%p120 bra 	$L__BB4_484;
	bra.uni 	$L__BB4_294;
$L__BB4_319:
	setp.lt.s32 	%p121, %r406, %r405;
	@%p121 bra 	$L__BB4_484;
	add.s32 	%r233, %r402, -1;
	sub.s32 	%r234, %r2, %r401;
	cvt.s64.s32 	%rd146, %r5;
	add.s64 	%rd46, %rd2, %rd146;
	add.s32 	%r514, %r234, %r4;
	cvt.s64.s32 	%rd147, %r514;
	add.s64 	%rd47, %rd2, %rd147;
	cvt.s64.s32 	%rd148, %r401;
	add.s64 	%rd48, %rd46, %rd148;
	mov.u32 	%r1048, %r405;
$L__BB4_321:
	setp.ge.u32 	%p122, %r1, %r233;
	setp.eq.s32 	%p123, %r1, 0;
	sub.s32 	%r236, %r1, %r1048;
	setp.lt.s32 	%p124, %r236, 1;
	setp.ge.s32 	%p125, %r236, %r233;
	or.pred  	%p126, %p124, %p125;
	or.pred  	%p127, %p123, %p126;
	or.pred  	%p128, %p127, %p122;
	mov.f64 	%fd1856, 0dBFF0000000000000;
	@%p128 bra 	$L__BB4_359;
	mul.lo.s32 	%r517, %r236, %r401;
	add.s32 	%r518, %r517, %r2;
	cvt.s64.s32 	%rd150, %r518;
	add.s64 	%rd151, %rd3, %rd150;
	ld.global.u8 	%rs91, [%rd151];
	cvt.rn.f64.u16 	%fd326, %rs91;
	add.s32 	%r519, %r234, %r517;
	cvt.s64.s32 	%rd152, %r519;
	add.s64 	%rd153, %rd3, %rd152;
	ld.global.u8 	%rs92, [%rd153];
	cvt.rn.f64.u16 	%fd855, %rs92;
	add.s64 	%rd154, %rd151, %rd148;
	ld.global.u8 	%rs93, [%rd154];
	cvt.rn.f64.u16 	%fd856, %rs93;
	add.f64 	%fd857, %fd326, %fd855;
	mul.f64 	%fd858, %fd857, 0d3FE0000000000000;
	add.f64 	%fd859, %fd326, %fd856;
	mul.f64 	%fd860, %fd859, 0d3FE0000000000000;
	st.local.f64 	[%rd7], %fd326;
	st.local.f64 	[%rd7+8], %fd858;
	st.local.f64 	[%rd7+16], %fd860;
	mov.b32 	%r1049, 0;
	st.local.u32 	[%rd8], %r1049;
	mov.b32 	%r520, 1;
	st.local.u32 	[%rd8+4], %r520;
	mov.b32 	%r1054, 2;
	st.local.u32 	[%rd8+8], %r1054;
	bra.uni 	$L__BB4_324;
$L__BB4_323:
	setp.ge.s32 	%p133, %r1049, %r1054;
	@%p133 bra 	$L__BB4_331;
$L__BB4_324:
	mov.u32 	%r239, %r1054;
	mul.wide.u32 	%rd155, %r1049, 8;
	add.s64 	%rd156, %rd7, %rd155;
	ld.local.f64 	%fd1848, [%rd156];
	mov.b32 	%r1054, 0;
	mov.u32 	%r1052, %r1049;
$L__BB4_325:
	mul.wide.u32 	%rd157, %r1052, 8;
	add.s64 	%rd49, %rd7, %rd157;
	add.s32 	%r242, %r1052, 1;
	ld.local.f64 	%fd1849, [%rd49+8];
	setp.leu.f64 	%p129, %fd1848, %fd1849;
	@%p129 bra 	$L__BB4_327;
	ld.local.f64 	%fd330, [%rd49];
	st.local.f64 	[%rd49+8], %fd330;
	st.local.f64 	[%rd49], %fd1849;
	mul.wide.u32 	%rd158, %r1052, 4;
	add.s64 	%rd159, %rd8, %rd158;
	ld.local.u32 	%r522, [%rd159+4];
	ld.local.u32 	%r523, [%rd159];
	st.local.u32 	[%rd159+4], %r523;
	st.local.u32 	[%rd159], %r522;
	mov.f64 	%fd1849, %fd330;
	mov.u32 	%r1054, %r1052;
$L__BB4_327:
	setp.lt.s32 	%p130, %r242, %r239;
	mov.f64 	%fd1848, %fd1849;
	mov.u32 	%r1052, %r242;
	@%p130 bra 	$L__BB4_325;
	setp.gt.s32 	%p131, %r1054, %r1049;
	mov.b32 	%r1049, 0;
	@%p131 bra 	$L__BB4_329;
	bra.uni 	$L__BB4_323;
$L__BB4_329:
	ld.local.f64 	%fd332, [%rd7];
	ld.local.f64 	%fd333, [%rd7+8];
	setp.leu.f64 	%p132, %fd332, %fd333;
	@%p132 bra 	$L__BB4_323;
	st.local.f64 	[%rd7+8], %fd332;
	st.local.f64 	[%rd7], %fd333;
	ld.local.u32 	%r527, [%rd8];
	ld.local.u32 	%r528, [%rd8+4];
	st.local.u32 	[%rd8], %r528;
	st.local.u32 	[%rd8+4], %r527;
	mov.b32 	%r1049, 1;
	bra.uni 	$L__BB4_323;
$L__BB4_331:
	ld.local.f64 	%fd334, [%rd7];
	ld.local.f64 	%fd335, [%rd7+16];
	ld.global.u8 	%rs94, [%rd46];
	cvt.rn.f64.u16 	%fd336, %rs94;
	ld.global.u8 	%rs95, [%rd47];
	cvt.rn.f64.u16 	%fd861, %rs95;
	ld.global.u8 	%rs96, [%rd48];
	cvt.rn.f64.u16 	%fd862, %rs96;
	add.f64 	%fd863, %fd336, %fd861;
	mul.f64 	%fd864, %fd863, 0d3FE0000000000000;
	add.f64 	%fd865, %fd336, %fd862;
	mul.f64 	%fd866, %fd865, 0d3FE0000000000000;
	st.local.f64 	[%rd9], %fd336;
	st.local.f64 	[%rd9+8], %fd864;
	st.local.f64 	[%rd9+16], %fd866;
	mov.b32 	%r1055, 0;
	st.local.u32 	[%rd8], %r1055;
	mov.b32 	%r531, 1;
	st.local.u32 	[%rd8+4], %r531;
	mov.b32 	%r1060, 2;
	st.local.u32 	[%rd8+8], %r1060;
	bra.uni 	$L__BB4_333;
$L__BB4_332:
	setp.ge.s32 	%p138, %r1055, %r1060;
	@%p138 bra 	$L__BB4_340;
$L__BB4_333:
	mov.u32 	%r246, %r1060;
	mul.wide.u32 	%rd160, %r1055, 8;
	add.s64 	%rd161, %rd9, %rd160;
	ld.local.f64 	%fd1850, [%rd161];
	mov.b32 	%r1060, 0;
	mov.u32 	%r1058, %r1055;
$L__BB4_334:
	mul.wide.u32 	%rd162, %r1058, 8;
	add.s64 	%rd50, %rd9, %rd162;
	add.s32 	%r249, %r1058, 1;
	ld.local.f64 	%fd1851, [%rd50+8];
	setp.leu.f64 	%p134, %fd1850, %fd1851;
	@%p134 bra 	$L__BB4_336;
	ld.local.f64 	%fd340, [%rd50];
	st.local.f64 	[%rd50+8], %fd340;
	st.local.f64 	[%rd50], %fd1851;
	mul.wide.u32 	%rd163, %r1058, 4;
	add.s64 	%rd164, %rd8, %rd163;
	ld.local.u32 	%r533, [%rd164+4];
	ld.local.u32 	%r534, [%rd164];
	st.local.u32 	[%rd164+4], %r534;
	st.local.u32 	[%rd164], %r533;
	mov.f64 	%fd1851, %fd340;
	mov.u32 	%r1060, %r1058;
$L__BB4_336:
	setp.lt.s32 	%p135, %r249, %r246;
	mov.f64 	%fd1850, %fd1851;
	mov.u32 	%r1058, %r249;
	@%p135 bra 	$L__BB4_334;
	setp.gt.s32 	%p136, %r1060, %r1055;
	mov.b32 	%r1055, 0;
	@%p136 bra 	$L__BB4_338;
	bra.uni 	$L__BB4_332;
$L__BB4_338:
	ld.local.f64 	%fd342, [%rd9];
	ld.local.f64 	%fd343, [%rd9+8];
	setp.leu.f64 	%p137, %fd342, %fd343;
	@%p137 bra 	$L__BB4_332;
	st.local.f64 	[%rd9+8], %fd342;
	st.local.f64 	[%rd9], %fd343;
	ld.local.u32 	%r538, [%rd8];
	ld.local.u32 	%r539, [%rd8+4];
	st.local.u32 	[%rd8], %r539;
	st.local.u32 	[%rd8+4], %r538;
	mov.b32 	%r1055, 1;
	bra.uni 	$L__BB4_332;
$L__BB4_340:
	ld.local.f64 	%fd344, [%rd9];
	ld.local.f64 	%fd345, [%rd9+16];
	mov.b64 	%rd165, 0;
	st.local.u64 	[%rd7], %rd165;
	sub.f64 	%fd867, %fd336, %fd335;
	st.local.f64 	[%rd7+8], %fd867;
	sub.f64 	%fd868, %fd334, %fd336;
	st.local.f64 	[%rd7+16], %fd868;
	mov.b32 	%r1061, 0;
	st.local.u32 	[%rd8], %r1061;
	mov.b32 	%r542, 1;
	st.local.u32 	[%rd8+4], %r542;
	mov.b32 	%r1066, 2;
	st.local.u32 	[%rd8+8], %r1066;
	bra.uni 	$L__BB4_342;
$L__BB4_341:
	setp.ge.s32 	%p143, %r1061, %r1066;
	@%p143 bra 	$L__BB4_349;
$L__BB4_342:
	mov.u32 	%r253, %r1066;
	mul.wide.u32 	%rd166, %r1061, 8;
	add.s64 	%rd167, %rd7, %rd166;
	ld.local.f64 	%fd1852, [%rd167];
	mov.b32 	%r1066, 0;
	mov.u32 	%r1064, %r1061;
$L__BB4_343:
	mul.wide.u32 	%rd168, %r1064, 8;
	add.s64 	%rd51, %rd7, %rd168;
	add.s32 	%r256, %r1064, 1;
	ld.local.f64 	%fd1853, [%rd51+8];
	setp.leu.f64 	%p139, %fd1852, %fd1853;
	@%p139 bra 	$L__BB4_345;
	ld.local.f64 	%fd349, [%rd51];
	st.local.f64 	[%rd51+8], %fd349;
	st.local.f64 	[%rd51], %fd1853;
	mul.wide.u32 	%rd169, %r1064, 4;
	add.s64 	%rd170, %rd8, %rd169;
	ld.local.u32 	%r544, [%rd170+4];
	ld.local.u32 	%r545, [%rd170];
	st.local.u32 	[%rd170+4], %r545;
	st.local.u32 	[%rd170], %r544;
	mov.f64 	%fd1853, %fd349;
	mov.u32 	%r1066, %r1064;
$L__BB4_345:
	setp.lt.s32 	%p140, %r256, %r253;
	mov.f64 	%fd1852, %fd1853;
	mov.u32 	%r1064, %r256;
	@%p140 bra 	$L__BB4_343;
	setp.gt.s32 	%p141, %r1066, %r1061;
	mov.b32 	%r1061, 0;
	@%p141 bra 	$L__BB4_347;
	bra.uni 	$L__BB4_341;
$L__BB4_347:
	ld.local.f64 	%fd351, [%rd7];
	ld.local.f64 	%fd352, [%rd7+8];
	setp.leu.f64 	%p142, %fd351, %fd352;
	@%p142 bra 	$L__BB4_341;
	st.local.f64 	[%rd7+8], %fd351;
	st.local.f64 	[%rd7], %fd352;
	ld.local.u32 	%r549, [%rd8];
	ld.local.u32 	%r550, [%rd8+4];
	st.local.u32 	[%rd8], %r550;
	st.local.u32 	[%rd8+4], %r549;
	mov.b32 	%r1061, 1;
	bra.uni 	$L__BB4_341;
$L__BB4_349:
	ld.local.f64 	%fd353, [%rd7+16];
	mov.b64 	%rd171, 0;
	st.local.u64 	[%rd9], %rd171;
	sub.f64 	%fd869, %fd326, %fd345;
	st.local.f64 	[%rd9+8], %fd869;
	sub.f64 	%fd870, %fd344, %fd326;
	st.local.f64 	[%rd9+16], %fd870;
	mov.b32 	%r1067, 0;
	st.local.u32 	[%rd8], %r1067;
	mov.b32 	%r553, 1;
	st.local.u32 	[%rd8+4], %r553;
	mov.b32 	%r1072, 2;
	st.local.u32 	[%rd8+8], %r1072;
	bra.uni 	$L__BB4_351;
$L__BB4_350:
	setp.ge.s32 	%p148, %r1067, %r1072;
	@%p148 bra 	$L__BB4_358;
$L__BB4_351:
	mov.u32 	%r260, %r1072;
	mul.wide.u32 	%rd172, %r1067, 8;
	add.s64 	%rd173, %rd9, %rd172;
	ld.local.f64 	%fd1854, [%rd173];
	mov.b32 	%r1072, 0;
	mov.u32 	%r1070, %r1067;
$L__BB4_352:
	mul.wide.u32 	%rd174, %r1070, 8;
	add.s64 	%rd52, %rd9, %rd174;
	add.s32 	%r263, %r1070, 1;
	ld.local.f64 	%fd1855, [%rd52+8];
	setp.leu.f64 	%p144, %fd1854, %fd1855;
	@%p144 bra 	$L__BB4_354;
	ld.local.f64 	%fd357, [%rd52];
	st.local.f64 	[%rd52+8], %fd357;
	st.local.f64 	[%rd52], %fd1855;
	mul.wide.u32 	%rd175, %r1070, 4;
	add.s64 	%rd176, %rd8, %rd175;
	ld.local.u32 	%r555, [%rd176+4];
	ld.local.u32 	%r556, [%rd176];
	st.local.u32 	[%rd176+4], %r556;
	st.local.u32 	[%rd176], %r555;
	mov.f64 	%fd1855, %fd357;
	mov.u32 	%r1072, %r1070;
$L__BB4_354:
	setp.lt.s32 	%p145, %r263, %r260;
	mov.f64 	%fd1854, %fd1855;
	mov.u32 	%r1070, %r263;
	@%p145 bra 	$L__BB4_352;
	setp.gt.s32 	%p146, %r1072, %r1067;
	mov.b32 	%r1067, 0;
	@%p146 bra 	$L__BB4_356;
	bra.uni 	$L__BB4_350;
$L__BB4_356:
	ld.local.f64 	%fd359, [%rd9];
	ld.local.f64 	%fd360, [%rd9+8];
	setp.leu.f64 	%p147, %fd359, %fd360;
	@%p147 bra 	$L__BB4_350;
	st.local.f64 	[%rd9+8], %fd359;
	st.local.f64 	[%rd9], %fd360;
	ld.local.u32 	%r560, [%rd8];
	ld.local.u32 	%r561, [%rd8+4];
	st.local.u32 	[%rd8], %r561;
	st.local.u32 	[%rd8+4], %r560;
	mov.b32 	%r1067, 1;
	bra.uni 	$L__BB4_350;
$L__BB4_358:
	ld.local.f64 	%fd871, [%rd9+16];
	setp.le.f64 	%p149, %fd871, %fd353;
	selp.f64 	%fd1856, %fd871, %fd353, %p149;
$L__BB4_359:
	sub.s32 	%r562, %r1048, %r405;
	mad.lo.s32 	%r563, %r562, %r3, %r5;
	mul.wide.s32 	%rd177, %r563, 8;
	add.s64 	%rd178, %rd1, %rd177;
	st.global.f64 	[%rd178], %fd1856;
	add.s32 	%r265, %r1048, 1;
	setp.eq.s32 	%p150, %r1048, %r406;
	mov.u32 	%r1048, %r265;
	@%p150 bra 	$L__BB4_484;
	bra.uni 	$L__BB4_321;
$L__BB4_360:
	shl.b32 	%r417, %r403, 1;
	or.b32  	%r418, %r417, 1;
	and.b32  	%r222, %r418, 4;
	and.b32  	%r223, %r418, 3;
	and.b32  	%r224, %r418, -8;
	neg.s32 	%r225, %r404;
	mov.u32 	%r1084, %r405;
$L__BB4_361:
	mov.u32 	%r291, %r1084;
	sub.s32 	%r292, %r1, %r291;
	setp.lt.s32 	%p27, %r292, %r404;
	or.pred  	%p28, %p5, %p27;
	add.s32 	%r419, %r292, %r404;
	setp.ge.s32 	%p29, %r419, %r402;
	or.pred  	%p30, %p28, %p29;
	mov.f64 	%fd1902, 0dBFF0000000000000;
	@%p30 bra 	$L__BB4_373;
	mov.f64 	%fd1893, 0d0000000000000000;
	mov.u32 	%r1085, %r225;
	mov.f64 	%fd1894, %fd1893;
	mov.f64 	%fd1895, %fd1893;
$L__BB4_363:
	setp.lt.u32 	%p31, %r403, 4;
	add.s32 	%r420, %r1085, %r1;
	mul.lo.s32 	%r294, %r420, %r401;
	add.s32 	%r421, %r1085, %r292;
	mul.lo.s32 	%r295, %r421, %r401;
	mov.u32 	%r1087, %r201;
	@%p31 bra 	$L__BB4_366;
	mov.u32 	%r1087, %r201;
$L__BB4_365:
	.pragma "nounroll";
	add.s32 	%r422, %r1087, %r2;
	add.s32 	%r423, %r422, %r294;
	cvt.s64.s32 	%rd86, %r423;
	add.s64 	%rd87, %rd2, %rd86;
	ld.global.u8 	%rs1, [%rd87];
	cvt.rn.f64.u16 	%fd591, %rs1;
	add.s32 	%r424, %r422, %r295;
	cvt.s64.s32 	%rd88, %r424;
	add.s64 	%rd89, %rd3, %rd88;
	ld.global.u8 	%rs2, [%rd89];
	cvt.rn.f64.u16 	%fd592, %rs2;
	fma.rn.f64 	%fd593, %fd591, %fd592, %fd1895;
	fma.rn.f64 	%fd594, %fd591, %fd591, %fd1894;
	fma.rn.f64 	%fd595, %fd592, %fd592, %fd1893;
	ld.global.u8 	%rs3, [%rd87+1];
	cvt.rn.f64.u16 	%fd596, %rs3;
	ld.global.u8 	%rs4, [%rd89+1];
	cvt.rn.f64.u16 	%fd597, %rs4;
	fma.rn.f64 	%fd598, %fd596, %fd597, %fd593;
	fma.rn.f64 	%fd599, %fd596, %fd596, %fd594;
	fma.rn.f64 	%fd600, %fd597, %fd597, %fd595;
	ld.global.u8 	%rs5, [%rd87+2];
	cvt.rn.f64.u16 	%fd601, %rs5;
	ld.global.u8 	%rs6, [%rd89+2];
	cvt.rn.f64.u16 	%fd602, %rs6;
	fma.rn.f64 	%fd603, %fd601, %fd602, %fd598;
	fma.rn.f64 	%fd604, %fd601, %fd601, %fd599;
	fma.rn.f64 	%fd605, %fd602, %fd602, %fd600;
	ld.global.u8 	%rs7, [%rd87+3];
	cvt.rn.f64.u16 	%fd606, %rs7;
	ld.global.u8 	%rs8, [%rd89+3];
	cvt.rn.f64.u16 	%fd607, %rs8;
	fma.rn.f64 	%fd608, %fd606, %fd607, %fd603;
	fma.rn.f64 	%fd609, %fd606, %fd606, %fd604;
	fma.rn.f64 	%fd610, %fd607, %fd607, %fd605;
	ld.global.u8 	%rs9, [%rd87+4];
	cvt.rn.f64.u16 	%fd611, %rs9;
	ld.global.u8 	%rs10, [%rd89+4];
	cvt.rn.f64.u16 	%fd612, %rs10;
	fma.rn.f64 	%fd613, %fd611, %fd612, %fd608;
	fma.rn.f64 	%fd614, %fd611, %fd611, %fd609;
	fma.rn.f64 	%fd615, %fd612, %fd612, %fd610;
	ld.global.u8 	%rs11, [%rd87+5];
	cvt.rn.f64.u16 	%fd616, %rs11;
	ld.global.u8 	%rs12, [%rd89+5];
	cvt.rn.f64.u16 	%fd617, %rs12;
	fma.rn.f64 	%fd618, %fd616, %fd617, %fd613;
	fma.rn.f64 	%fd619, %fd616, %fd616, %fd614;
	fma.rn.f64 	%fd620, %fd617, %fd617, %fd615;
	ld.global.u8 	%rs13, [%rd87+6];
	cvt.rn.f64.u16 	%fd621, %rs13;
	ld.global.u8 	%rs14, [%rd89+6];
	cvt.rn.f64.u16 	%fd622, %rs14;
	fma.rn.f64 	%fd623, %fd621, %fd622, %fd618;
	fma.rn.f64 	%fd624, %fd621, %fd621, %fd619;
	fma.rn.f64 	%fd625, %fd622, %fd622, %fd620;
	ld.global.u8 	%rs15, [%rd87+7];
	cvt.rn.f64.u16 	%fd626, %rs15;
	ld.global.u8 	%rs16, [%rd89+7];
	cvt.rn.f64.u16 	%fd627, %rs16;
	fma.rn.f64 	%fd1895, %fd626, %fd627, %fd623;
	fma.rn.f64 	%fd1894, %fd626, %fd626, %fd624;
	fma.rn.f64 	%fd1893, %fd627, %fd627, %fd625;
	add.s32 	%r1087, %r1087, 8;
	add.s32 	%r425, %r1087, %r403;
	setp.ne.s32 	%p32, %r425, %r224;
	@%p32 bra 	$L__BB4_365;
$L__BB4_366:
	setp.eq.s32 	%p33, %r222, 0;
	@%p33 bra 	$L__BB4_368;
	add.s32 	%r426, %r1087, %r2;
	add.s32 	%r427, %r426, %r294;
	cvt.s64.s32 	%rd90, %r427;
	add.s64 	%rd91, %rd2, %rd90;
	ld.global.u8 	%rs17, [%rd91];
	cvt.rn.f64.u16 	%fd628, %rs17;
	add.s32 	%r428, %r426, %r295;
	cvt.s64.s32 	%rd92, %r428;
	add.s64 	%rd93, %rd3, %rd92;
	ld.global.u8 	%rs18, [%rd93];
	cvt.rn.f64.u16 	%fd629, %rs18;
	fma.rn.f64 	%fd630, %fd628, %fd629, %fd1895;
	fma.rn.f64 	%fd631, %fd628, %fd628, %fd1894;
	fma.rn.f64 	%fd632, %fd629, %fd629, %fd1893;
	ld.global.u8 	%rs19, [%rd91+1];
	cvt.rn.f64.u16 	%fd633, %rs19;
	ld.global.u8 	%rs20, [%rd93+1];
	cvt.rn.f64.u16 	%fd634, %rs20;
	fma.rn.f64 	%fd635, %fd633, %fd634, %fd630;
	fma.rn.f64 	%fd636, %fd633, %fd633, %fd631;
	fma.rn.f64 	%fd637, %fd634, %fd634, %fd632;
	ld.global.u8 	%rs21, [%rd91+2];
	cvt.rn.f64.u16 	%fd638, %rs21;
	ld.global.u8 	%rs22, [%rd93+2];
	cvt.rn.f64.u16 	%fd639, %rs22;
	fma.rn.f64 	%fd640, %fd638, %fd639, %fd635;
	fma.rn.f64 	%fd641, %fd638, %fd638, %fd636;
	fma.rn.f64 	%fd642, %fd639, %fd639, %fd637;
	ld.global.u8 	%rs23, [%rd91+3];
	cvt.rn.f64.u16 	%fd643, %rs23;
	ld.global.u8 	%rs24, [%rd93+3];
	cvt.rn.f64.u16 	%fd644, %rs24;
	fma.rn.f64 	%fd1895, %fd643, %fd644, %fd640;
	fma.rn.f64 	%fd1894, %fd643, %fd643, %fd641;
	fma.rn.f64 	%fd1893, %fd644, %fd644, %fd642;
	add.s32 	%r1087, %r1087, 4;
$L__BB4_368:
	setp.eq.s32 	%p34, %r223, 1;
	@%p34 bra 	$L__BB4_370;
	add.s32 	%r429, %r1087, %r2;
	add.s32 	%r430, %r429, %r294;
	cvt.s64.s32 	%rd94, %r430;
	add.s64 	%rd95, %rd2, %rd94;
	ld.global.u8 	%rs25, [%rd95];
	cvt.rn.f64.u16 	%fd645, %rs25;
	add.s32 	%r431, %r429, %r295;
	cvt.s64.s32 	%rd96, %r431;
	add.s64 	%rd97, %rd3, %rd96;
	ld.global.u8 	%rs26, [%rd97];
	cvt.rn.f64.u16 	%fd646, %rs26;
	fma.rn.f64 	%fd647, %fd645, %fd646, %fd1895;
	fma.rn.f64 	%fd648, %fd645, %fd645, %fd1894;
	fma.rn.f64 	%fd649, %fd646, %fd646, %fd1893;
	ld.global.u8 	%rs27, [%rd95+1];
	cvt.rn.f64.u16 	%fd650, %rs27;
	ld.global.u8 	%rs28, [%rd97+1];
	cvt.rn.f64.u16 	%fd651, %rs28;
	fma.rn.f64 	%fd1895, %fd650, %fd651, %fd647;
	fma.rn.f64 	%fd1894, %fd650, %fd650, %fd648;
	fma.rn.f64 	%fd1893, %fd651, %fd651, %fd649;
	add.s32 	%r1087, %r1087, 2;
$L__BB4_370:
	add.s32 	%r432, %r1087, %r2;
	add.s32 	%r433, %r432, %r294;
	cvt.s64.s32 	%rd98, %r433;
	add.s64 	%rd99, %rd2, %rd98;
	ld.global.u8 	%rs29, [%rd99];
	cvt.rn.f64.u16 	%fd652, %rs29;
	add.s32 	%r434, %r432, %r295;
	cvt.s64.s32 	%rd100, %r434;
	add.s64 	%rd101, %rd3, %rd100;
	ld.global.u8 	%rs30, [%rd101];
	cvt.rn.f64.u16 	%fd653, %rs30;
	fma.rn.f64 	%fd1895, %fd652, %fd653, %fd1895;
	fma.rn.f64 	%fd1894, %fd652, %fd652, %fd1894;
	fma.rn.f64 	%fd1893, %fd653, %fd653, %fd1893;
	add.s32 	%r303, %r1085, 1;
	setp.ne.s32 	%p35, %r1085, %r404;
	mov.u32 	%r1085, %r303;
	@%p35 bra 	$L__BB4_363;
	mul.f64 	%fd655, %fd1894, %fd1893;
	rsqrt.approx.f64 	%fd445, %fd655;
	abs.f64 	%fd656, %fd445;
	setp.eq.f64 	%p36, %fd656, 0d7FF0000000000000;
	@%p36 bra 	$L__BB4_373;
	mul.f64 	%fd657, %fd1895, %fd445;
	mov.f64 	%fd658, 0d3FF0000000000000;
	sub.f64 	%fd1902, %fd658, %fd657;
$L__BB4_373:
	sub.s32 	%r435, %r291, %r405;
	mad.lo.s32 	%r436, %r435, %r3, %r5;
	mul.wide.s32 	%rd102, %r436, 8;
	add.s64 	%rd103, %rd1, %rd102;
	st.global.f64 	[%rd103], %fd1902;
	add.s32 	%r1084, %r291, 1;
	setp.eq.s32 	%p37, %r291, %r406;
	@%p37 bra 	$L__BB4_484;
	bra.uni 	$L__BB4_361;
$L__BB4_374:
	ld.param.u32 	%r941, [_Z18kernel_GenerateDSIiiiiPKhS0_iiPdii_param_10];
	setp.eq.s32 	%p386, %r941, 0;
	@%p386 bra 	$L__BB4_427;
	ld.param.u32 	%r942, [_Z18kernel_GenerateDSIiiiiPKhS0_iiPdii_param_10];
	setp.eq.s32 	%p387, %r942, 1;
	@%p387 bra 	$L__BB4_400;
	ld.param.u32 	%r943, [_Z18kernel_GenerateDSIiiiiPKhS0_iiPdii_param_10];
	setp.ne.s32 	%p388, %r943, 2;
	@%p388 bra 	$L__BB4_484;
	setp.lt.s32 	%p389, %r406, %r405;
	@%p389 bra 	$L__BB4_484;
	setp.lt.s32 	%p390, %r2, %r403;
	add.s32 	%r805, %r403, %r2;
	setp.ge.s32 	%p391, %r805, %r401;
	setp.lt.s32 	%p392, %r1, %r404;
	or.pred  	%p393, %p390, %p392;
	or.pred  	%p394, %p393, %p391;
	add.s32 	%r305, %r404, %r1;
	setp.ge.s32 	%p395, %r305, %r402;
	or.pred  	%p7, %p394, %p395;
	setp.gt.s32 	%p396, %r404, -1;
	neg.s32 	%r306, %r403;
	@%p396 bra 	$L__BB4_468;
	add.s32 	%r307, %r406, 1;
	sub.s32 	%r825, %r307, %r405;
	and.b32  	%r308, %r825, 3;
	setp.eq.s32 	%p409, %r308, 0;
	mov.u32 	%r1092, %r405;
	@%p409 bra 	$L__BB4_385;
	mov.b32 	%r1091, 0;
	mov.u32 	%r1092, %r405;
$L__BB4_381:
	.pragma "nounroll";
	add.s32 	%r827, %r1092, %r1;
	setp.lt.s32 	%p410, %r827, %r404;
	or.pred  	%p411, %p7, %p410;
	add.s32 	%r828, %r305, %r1092;
	setp.ge.s32 	%p412, %r828, %r402;
	or.pred  	%p413, %p411, %p412;
	mov.f64 	%fd1903, 0dBFF0000000000000;
	@%p413 bra 	$L__BB4_384;
	mov.f64 	%fd1490, 0d0000000000000000;
	rsqrt.approx.f64 	%fd448, %fd1490;
	abs.f64 	%fd1491, %fd448;
	setp.eq.f64 	%p414, %fd1491, 0d7FF0000000000000;
	@%p414 bra 	$L__BB4_384;
	fma.rn.f64 	%fd1903, %fd448, 0d8000000000000000, 0d3FF0000000000000;
$L__BB4_384:
	sub.s32 	%r829, %r1092, %r405;
	mad.lo.s32 	%r830, %r829, %r3, %r5;
	mul.wide.s32 	%rd367, %r830, 8;
	add.s64 	%rd368, %rd1, %rd367;
	st.global.f64 	[%rd368], %fd1903;
	add.s32 	%r1092, %r1092, 1;
	add.s32 	%r1091, %r1091, 1;
	setp.ne.s32 	%p415, %r1091, %r308;
	@%p415 bra 	$L__BB4_381;
$L__BB4_385:
	sub.s32 	%r831, %r406, %r405;
	setp.lt.u32 	%p416, %r831, 3;
	@%p416 bra 	$L__BB4_484;
	mul.wide.s32 	%rd54, %r3, 8;
$L__BB4_387:
	add.s32 	%r315, %r1092, %r1;
	setp.lt.s32 	%p417, %r315, %r404;
	or.pred  	%p418, %p7, %p417;
	add.s32 	%r316, %r305, %r1092;
	setp.ge.s32 	%p419, %r316, %r402;
	or.pred  	%p420, %p418, %p419;
	mov.f64 	%fd1904, 0dBFF0000000000000;
	@%p420 bra 	$L__BB4_390;
	mov.f64 	%fd1494, 0d0000000000000000;
	rsqrt.approx.f64 	%fd451, %fd1494;
	abs.f64 	%fd1495, %fd451;
	setp.eq.f64 	%p421, %fd1495, 0d7FF0000000000000;
	@%p421 bra 	$L__BB4_390;
	fma.rn.f64 	%fd1904, %fd451, 0d8000000000000000, 0d3FF0000000000000;
$L__BB4_390:
	sub.s32 	%r832, %r1092, %r405;
	mad.lo.s32 	%r833, %r832, %r3, %r5;
	mul.wide.s32 	%rd369, %r833, 8;
	add.s64 	%rd53, %rd1, %rd369;
	st.global.f64 	[%rd53], %fd1904;
	add.s32 	%r834, %r315, 1;
	setp.lt.s32 	%p422, %r834, %r404;
	or.pred  	%p423, %p7, %p422;
	add.s32 	%r835, %r316, 1;
	setp.ge.s32 	%p424, %r835, %r402;
	or.pred  	%p425, %p423, %p424;
	mov.f64 	%fd1905, 0dBFF0000000000000;
	@%p425 bra 	$L__BB4_393;
	mov.f64 	%fd1498, 0d0000000000000000;
	rsqrt.approx.f64 	%fd454, %fd1498;
	abs.f64 	%fd1499, %fd454;
	setp.eq.f64 	%p426, %fd1499, 0d7FF0000000000000;
	@%p426 bra 	$L__BB4_393;
	fma.rn.f64 	%fd1905, %fd454, 0d8000000000000000, 0d3FF0000000000000;
$L__BB4_393:
	add.s64 	%rd55, %rd53, %rd54;
	st.global.f64 	[%rd55], %fd1905;
	add.s32 	%r836, %r315, 2;
	setp.lt.s32 	%p427, %r836, %r404;
	or.pred  	%p428, %p7, %p427;
	add.s32 	%r837, %r316, 2;
	setp.ge.s32 	%p429, %r837, %r402;
	or.pred  	%p430, %p428, %p429;
	mov.f64 	%fd1906, 0dBFF0000000000000;
	@%p430 bra 	$L__BB4_396;
	mov.f64 	%fd1502, 0d0000000000000000;
	rsqrt.approx.f64 	%fd457, %fd1502;
	abs.f64 	%fd1503, %fd457;
	setp.eq.f64 	%p431, %fd1503, 0d7FF0000000000000;
	@%p431 bra 	$L__BB4_396;
	fma.rn.f64 	%fd1906, %fd457, 0d8000000000000000, 0d3FF0000000000000;
$L__BB4_396:
	add.s64 	%rd56, %rd55, %rd54;
	st.global.f64 	[%rd56], %fd1906;
	add.s32 	%r838, %r315, 3;
	setp.lt.s32 	%p432, %r838, %r404;
	or.pred  	%p433, %p7, %p432;
	add.s32 	%r839, %r316, 3;
	setp.ge.s32 	%p434, %r839, %r402;
	or.pred  	%p435, %p433, %p434;
	mov.f64 	%fd1907, 0dBFF0000000000000;
	@%p435 bra 	$L__BB4_399;
	mov.f64 	%fd1506, 0d0000000000000000;
	rsqrt.approx.f64 	%fd460, %fd1506;
	abs.f64 	%fd1507, %fd460;
	setp.eq.f64 	%p436, %fd1507, 0d7FF0000000000000;
	@%p436 bra 	$L__BB4_399;
	fma.rn.f64 	%fd1907, %fd460, 0d8000000000000000, 0d3FF0000000000000;
$L__BB4_399:
	add.s64 	%rd370, %rd56, %rd54;
	st.global.f64 	[%rd370], %fd1907;
	add.s32 	%r1092, %r1092, 4;
	setp.eq.s32 	%p437, %r1092, %r307;
	@%p437 bra 	$L__BB4_484;
	bra.uni 	$L__BB4_387;
$L__BB4_400:
	setp.lt.s32 	%p438, %r406, %r405;
	@%p438 bra 	$L__BB4_484;
	setp.lt.s32 	%p439, %r2, %r403;
	add.s32 	%r840, %r403, %r2;
	setp.ge.s32 	%p440, %r840, %r401;
	setp.lt.s32 	%p441, %r1, %r404;
	or.pred  	%p442, %p439, %p441;
	or.pred  	%p443, %p442, %p440;
	add.s32 	%r323, %r404, %r1;
	setp.ge.s32 	%p444, %r323, %r402;
	or.pred  	%p8, %p443, %p444;
	shl.b32 	%r841, %r404, 1;
	shl.b32 	%r324, %r403, 1;
	mad.lo.s32 	%r842, %r324, %r841, %r324;
	add.s32 	%r843, %r841, %r842;
	or.b32  	%r844, %r843, 1;
	cvt.rn.f64.s32 	%fd1508, %r844;
	rcp.rn.f64 	%fd463, %fd1508;
	neg.s32 	%r325, %r404;
	neg.s32 	%r326, %r403;
	and.b32  	%r327, %r324, 6;
	and.b32  	%r328, %r324, 2;
	or.b32  	%r329, %r404, %r403;
	and.b32  	%r330, %r324, -8;
	mov.u32 	%r1119, %r405;
$L__BB4_402:
	mov.u32 	%r364, %r1119;
	add.s32 	%r845, %r364, %r1;
	setp.lt.s32 	%p445, %r845, %r404;
	or.pred  	%p446, %p8, %p445;
	add.s32 	%r846, %r323, %r364;
	setp.ge.s32 	%p447, %r846, %r402;
	or.pred  	%p448, %p446, %p447;
	mov.f64 	%fd1946, 0dBFF0000000000000;
	@%p448 bra 	$L__BB4_426;
	setp.lt.s32 	%p449, %r329, 0;
	mov.f64 	%fd1922, 0d0000000000000000;
	mov.f64 	%fd1921, %fd1922;
	@%p449 bra 	$L__BB4_413;
	mov.f64 	%fd1921, 0d0000000000000000;
	mov.u32 	%r1120, %r325;
	mov.f64 	%fd1922, %fd1921;
$L__BB4_405:
	setp.lt.u32 	%p450, %r324, 7;
	add.s32 	%r847, %r1120, %r1;
	mul.lo.s32 	%r366, %r847, %r401;
	add.s32 	%r848, %r847, %r364;
	mul.lo.s32 	%r367, %r848, %r401;
	mov.u32 	%r1122, %r326;
	@%p450 bra 	$L__BB4_408;
	mov.u32 	%r1122, %r326;
$L__BB4_407:
	.pragma "nounroll";
	add.s32 	%r849, %r1122, %r2;
	add.s32 	%r850, %r849, %r366;
	cvt.s64.s32 	%rd371, %r850;
	add.s64 	%rd372, %rd3, %rd371;
	ld.global.u8 	%rs319, [%rd372];
	cvt.rn.f64.u16 	%fd1512, %rs319;
	add.f64 	%fd1513, %fd1922, %fd1512;
	add.s32 	%r851, %r849, %r367;
	cvt.s64.s32 	%rd373, %r851;
	add.s64 	%rd374, %rd2, %rd373;
	ld.global.u8 	%rs320, [%rd374];
	cvt.rn.f64.u16 	%fd1514, %rs320;
	add.f64 	%fd1515, %fd1921, %fd1514;
	ld.global.u8 	%rs321, [%rd372+1];
	cvt.rn.f64.u16 	%fd1516, %rs321;
	add.f64 	%fd1517, %fd1513, %fd1516;
	ld.global.u8 	%rs322, [%rd374+1];
	cvt.rn.f64.u16 	%fd1518, %rs322;
	add.f64 	%fd1519, %fd1515, %fd1518;
	ld.global.u8 	%rs323, [%rd372+2];
	cvt.rn.f64.u16 	%fd1520, %rs323;
	add.f64 	%fd1521, %fd1517, %fd1520;
	ld.global.u8 	%rs324, [%rd374+2];
	cvt.rn.f64.u16 	%fd1522, %rs324;
	add.f64 	%fd1523, %fd1519, %fd1522;
	ld.global.u8 	%rs325, [%rd372+3];
	cvt.rn.f64.u16 	%fd1524, %rs325;
	add.f64 	%fd1525, %fd1521, %fd1524;
	ld.global.u8 	%rs326, [%rd374+3];
	cvt.rn.f64.u16 	%fd1526, %rs326;
	add.f64 	%fd1527, %fd1523, %fd1526;
	ld.global.u8 	%rs327, [%rd372+4];
	cvt.rn.f64.u16 	%fd1528, %rs327;
	add.f64 	%fd1529, %fd1525, %fd1528;
	ld.global.u8 	%rs328, [%rd374+4];
	cvt.rn.f64.u16 	%fd1530, %rs328;
	add.f64 	%fd1531, %fd1527, %fd1530;
	ld.global.u8 	%rs329, [%rd372+5];
	cvt.rn.f64.u16 	%fd1532, %rs329;
	add.f64 	%fd1533, %fd1529, %fd1532;
	ld.global.u8 	%rs330, [%rd374+5];
	cvt.rn.f64.u16 	%fd1534, %rs330;
	add.f64 	%fd1535, %fd1531, %fd1534;
	ld.global.u8 	%rs331, [%rd372+6];
	cvt.rn.f64.u16 	%fd1536, %rs331;
	add.f64 	%fd1537, %fd1533, %fd1536;
	ld.global.u8 	%rs332, [%rd374+6];
	cvt.rn.f64.u16 	%fd1538, %rs332;
	add.f64 	%fd1539, %fd1535, %fd1538;
	ld.global.u8 	%rs333, [%rd372+7];
	cvt.rn.f64.u16 	%fd1540, %rs333;
	add.f64 	%fd1922, %fd1537, %fd1540;
	ld.global.u8 	%rs334, [%rd374+7];
	cvt.rn.f64.u16 	%fd1541, %rs334;
	add.f64 	%fd1921, %fd1539, %fd1541;
	add.s32 	%r1122, %r1122, 8;
	add.s32 	%r852, %r1122, %r403;
	setp.ne.s32 	%p451, %r852, %r330;
	@%p451 bra 	$L__BB4_407;
$L__BB4_408:
	setp.lt.u32 	%p452, %r327, 3;
	@%p452 bra 	$L__BB4_410;
	add.s32 	%r853, %r1122, %r2;
	add.s32 	%r854, %r853, %r366;
	cvt.s64.s32 	%rd375, %r854;
	add.s64 	%rd376, %rd3, %rd375;
	ld.global.u8 	%rs335, [%rd376];
	cvt.rn.f64.u16 	%fd1542, %rs335;
	add.f64 	%fd1543, %fd1922, %fd1542;
	add.s32 	%r855, %r853, %r367;
	cvt.s64.s32 	%rd377, %r855;
	add.s64 	%rd378, %rd2, %rd377;
	ld.global.u8 	%rs336, [%rd378];
	cvt.rn.f64.u16 	%fd1544, %rs336;
	add.f64 	%fd1545, %fd1921, %fd1544;
	ld.global.u8 	%rs337, [%rd376+1];
	cvt.rn.f64.u16 	%fd1546, %rs337;
	add.f64 	%fd1547, %fd1543, %fd1546;
	ld.global.u8 	%rs338, [%rd378+1];
	cvt.rn.f64.u16 	%fd1548, %rs338;
	add.f64 	%fd1549, %fd1545, %fd1548;
	ld.global.u8 	%rs339, [%rd376+2];
	cvt.rn.f64.u16 	%fd1550, %rs339;
	add.f64 	%fd1551, %fd1547, %fd1550;
	ld.global.u8 	%rs340, [%rd378+2];
	cvt.rn.f64.u16 	%fd1552, %rs340;
	add.f64 	%fd1553, %fd1549, %fd1552;
	ld.global.u8 	%rs341, [%rd376+3];
	cvt.rn.f64.u16 	%fd1554, %rs341;
	add.f64 	%fd1922, %fd1551, %fd1554;
	ld.global.u8 	%rs342, [%rd378+3];
	cvt.rn.f64.u16 	%fd1555, %rs342;
	add.f64 	%fd1921, %fd1553, %fd1555;
	add.s32 	%r1122, %r1122, 4;
$L__BB4_410:
	setp.eq.s32 	%p453, %r328, 0;
	@%p453 bra 	$L__BB4_412;
	add.s32 	%r856, %r1122, %r2;
	add.s32 	%r857, %r856, %r366;
	cvt.s64.s32 	%rd379, %r857;
	add.s64 	%rd380, %rd3, %rd379;
	ld.global.u8 	%rs343, [%rd380];
	cvt.rn.f64.u16 	%fd1556, %rs343;
	add.f64 	%fd1557, %fd1922, %fd1556;
	add.s32 	%r858, %r856, %r367;
	cvt.s64.s32 	%rd381, %r858;
	add.s64 	%rd382, %rd2, %rd381;
	ld.global.u8 	%rs344, [%rd382];
	cvt.rn.f64.u16 	%fd1558, %rs344;
	add.f64 	%fd1559, %fd1921, %fd1558;
	ld.global.u8 	%rs345, [%rd380+1];
	cvt.rn.f64.u16 	%fd1560, %rs345;
	add.f64 	%fd1922, %fd1557, %fd1560;
	ld.global.u8 	%rs346, [%rd382+1];
	cvt.rn.f64.u16 	%fd1561, %rs346;
	add.f64 	%fd1921, %fd1559, %fd1561;
	add.s32 	%r1122, %r1122, 2;
$L__BB4_412:
	add.s32 	%r859, %r1122, %r2;
	add.s32 	%r860, %r859, %r366;
	cvt.s64.s32 	%rd383, %r860;
	add.s64 	%rd384, %rd3, %rd383;
	ld.global.u8 	%rs347, [%rd384];
	cvt.rn.f64.u16 	%fd1562, %rs347;
	add.f64 	%fd1922, %fd1922, %fd1562;
	add.s32 	%r861, %r859, %r367;
	cvt.s64.s32 	%rd385, %r861;
	add.s64 	%rd386, %rd2, %rd385;
	ld.global.u8 	%rs348, [%rd386];
	cvt.rn.f64.u16 	%fd1563, %rs348;
	add.f64 	%fd1921, %fd1921, %fd1563;
	add.s32 	%r375, %r1120, 1;
	setp.ne.s32 	%p454, %r1120, %r404;
	mov.u32 	%r1120, %r375;
	@%p454 bra 	$L__BB4_405;
$L__BB4_413:
	setp.lt.s32 	%p455, %r329, 0;
	mul.f64 	%fd521, %fd463, %fd1922;
	mul.f64 	%fd522, %fd463, %fd1921;
	mov.f64 	%fd1937, 0d0000000000000000;
	mov.f64 	%fd1945, %fd1937;
	@%p455 bra 	$L__BB4_424;
	mov.f64 	%fd1935, 0d0000000000000000;
	mov.u32 	%r1125, %r325;
	mov.f64 	%fd1936, %fd1935;
	mov.f64 	%fd1937, %fd1935;
$L__BB4_415:
	setp.lt.u32 	%p456, %r324, 7;
	add.s32 	%r862, %r1125, %r1;
	mul.lo.s32 	%r377, %r862, %r401;
	add.s32 	%r863, %r862, %r364;
	mul.lo.s32 	%r378, %r863, %r401;
	mov.u32 	%r1127, %r326;
	@%p456 bra 	$L__BB4_418;
	mov.u32 	%r1127, %r326;
$L__BB4_417:
	.pragma "nounroll";
	add.s32 	%r864, %r1127, %r2;
	add.s32 	%r865, %r864, %r377;
	cvt.s64.s32 	%rd387, %r865;
	add.s64 	%rd388, %rd3, %rd387;
	ld.global.u8 	%rs349, [%rd388];
	cvt.rn.f64.u16 	%fd1566, %rs349;
	sub.f64 	%fd1567, %fd1566, %fd521;
	add.s32 	%r866, %r864, %r378;
	cvt.s64.s32 	%rd389, %r866;
	add.s64 	%rd390, %rd2, %rd389;
	ld.global.u8 	%rs350, [%rd390];
	cvt.rn.f64.u16 	%fd1568, %rs350;
	sub.f64 	%fd1569, %fd1568, %fd522;
	fma.rn.f64 	%fd1570, %fd1567, %fd1569, %fd1937;
	fma.rn.f64 	%fd1571, %fd1567, %fd1567, %fd1936;
	fma.rn.f64 	%fd1572, %fd1569, %fd1569, %fd1935;
	ld.global.u8 	%rs351, [%rd388+1];
	cvt.rn.f64.u16 	%fd1573, %rs351;
	sub.f64 	%fd1574, %fd1573, %fd521;
	ld.global.u8 	%rs352, [%rd390+1];
	cvt.rn.f64.u16 	%fd1575, %rs352;
	sub.f64 	%fd1576, %fd1575, %fd522;
	fma.rn.f64 	%fd1577, %fd1574, %fd1576, %fd1570;
	fma.rn.f64 	%fd1578, %fd1574, %fd1574, %fd1571;
	fma.rn.f64 	%fd1579, %fd1576, %fd1576, %fd1572;
	ld.global.u8 	%rs353, [%rd388+2];
	cvt.rn.f64.u16 	%fd1580, %rs353;
	sub.f64 	%fd1581, %fd1580, %fd521;
	ld.global.u8 	%rs354, [%rd390+2];
	cvt.rn.f64.u16 	%fd1582, %rs354;
	sub.f64 	%fd1583, %fd1582, %fd522;
	fma.rn.f64 	%fd1584, %fd1581, %fd1583, %fd1577;
	fma.rn.f64 	%fd1585, %fd1581, %fd1581, %fd1578;
	fma.rn.f64 	%fd1586, %fd1583, %fd1583, %fd1579;
	ld.global.u8 	%rs355, [%rd388+3];
	cvt.rn.f64.u16 	%fd1587, %rs355;
	sub.f64 	%fd1588, %fd1587, %fd521;
	ld.global.u8 	%rs356, [%rd390+3];
	cvt.rn.f64.u16 	%fd1589, %rs356;
	sub.f64 	%fd1590, %fd1589, %fd522;
	fma.rn.f64 	%fd1591, %fd1588, %fd1590, %fd1584;
	fma.rn.f64 	%fd1592, %fd1588, %fd1588, %fd1585;
	fma.rn.f64 	%fd1593, %fd1590, %fd1590, %fd1586;
	ld.global.u8 	%rs357, [%rd388+4];
	cvt.rn.f64.u16 	%fd1594, %rs357;
	sub.f64 	%fd1595, %fd1594, %fd521;
	ld.global.u8 	%rs358, [%rd390+4];
	cvt.rn.f64.u16 	%fd1596, %rs358;
	sub.f64 	%fd1597, %fd1596, %fd522;
	fma.rn.f64 	%fd1598, %fd1595, %fd1597, %fd1591;
	fma.rn.f64 	%fd1599, %fd1595, %fd1595, %fd1592;
	fma.rn.f64 	%fd1600, %fd1597, %fd1597, %fd1593;
	ld.global.u8 	%rs359, [%rd388+5];
	cvt.rn.f64.u16 	%fd1601, %rs359;
	sub.f64 	%fd1602, %fd1601, %fd521;
	ld.global.u8 	%rs360, [%rd390+5];
	cvt.rn.f64.u16 	%fd1603, %rs360;
	sub.f64 	%fd1604, %fd1603, %fd522;
	fma.rn.f64 	%fd1605, %fd1602, %fd1604, %fd1598;
	fma.rn.f64 	%fd1606, %fd1602, %fd1602, %fd1599;
	fma.rn.f64 	%fd1607, %fd1604, %fd1604, %fd1600;
	ld.global.u8 	%rs361, [%rd388+6];
	cvt.rn.f64.u16 	%fd1608, %rs361;
	sub.f64 	%fd1609, %fd1608, %fd521;
	ld.global.u8 	%rs362, [%rd390+6];
	cvt.rn.f64.u16 	%fd1610, %rs362;
	sub.f64 	%fd1611, %fd1610, %fd522;
	fma.rn.f64 	%fd1612, %fd1609, %fd1611, %fd1605;
	fma.rn.f64 	%fd1613, %fd1609, %fd1609, %fd1606;
	fma.rn.f64 	%fd1614, %fd1611, %fd1611, %fd1607;
	ld.global.u8 	%rs363, [%rd388+7];
	cvt.rn.f64.u16 	%fd1615, %rs363;
	sub.f64 	%fd1616, %fd1615, %fd521;
	ld.global.u8 	%rs364, [%rd390+7];
	cvt.rn.f64.u16 	%fd1617, %rs364;
	sub.f64 	%fd1618, %fd1617, %fd522;
	fma.rn.f64 	%fd1937, %fd1616, %fd1618, %fd1612;
	fma.rn.f64 	%fd1936, %fd1616, %fd1616, %fd1613;
	fma.rn.f64 	%fd1935, %fd1618, %fd1618, %fd1614;
	add.s32 	%r1127, %r1127, 8;
	add.s32 	%r867, %r1127, %r403;
	setp.ne.s32 	%p457, %r867, %r330;
	@%p457 bra 	$L__BB4_417;
$L__BB4_418:
	setp.lt.u32 	%p458, %r327, 3;
	@%p458 bra 	$L__BB4_420;
	add.s32 	%r868, %r1127, %r2;
	add.s32 	%r869, %r868, %r377;
	cvt.s64.s32 	%rd391, %r869;
	add.s64 	%rd392, %rd3, %rd391;
	ld.global.u8 	%rs365, [%rd392];
	cvt.rn.f64.u16 	%fd1619, %rs365;
	sub.f64 	%fd1620, %fd1619, %fd521;
	add.s32 	%r870, %r868, %r378;
	cvt.s64.s32 	%rd393, %r870;
	add.s64 	%rd394, %rd2, %rd393;
	ld.global.u8 	%rs366, [%rd394];
	cvt.rn.f64.u16 	%fd1621, %rs366;
	sub.f64 	%fd1622, %fd1621, %fd522;
	fma.rn.f64 	%fd1623, %fd1620, %fd1622, %fd1937;
	fma.rn.f64 	%fd1624, %fd1620, %fd1620, %fd1936;
	fma.rn.f64 	%fd1625, %fd1622, %fd1622, %fd1935;
	ld.global.u8 	%rs367, [%rd392+1];
	cvt.rn.f64.u16 	%fd1626, %rs367;
	sub.f64 	%fd1627, %fd1626, %fd521;
	ld.global.u8 	%rs368, [%rd394+1];
	cvt.rn.f64.u16 	%fd1628, %rs368;
	sub.f64 	%fd1629, %fd1628, %fd522;
	fma.rn.f64 	%fd1630, %fd1627, %fd1629, %fd1623;
	fma.rn.f64 	%fd1631, %fd1627, %fd1627, %fd1624;
	fma.rn.f64 	%fd1632, %fd1629, %fd1629, %fd1625;
	ld.global.u8 	%rs369, [%rd392+2];
	cvt.rn.f64.u16 	%fd1633, %rs369;
	sub.f64 	%fd1634, %fd1633, %fd521;
	ld.global.u8 	%rs370, [%rd394+2];
	cvt.rn.f64.u16 	%fd1635, %rs370;
	sub.f64 	%fd1636, %fd1635, %fd522;
	fma.rn.f64 	%fd1637, %fd1634, %fd1636, %fd1630;
	fma.rn.f64 	%fd1638, %fd1634, %fd1634, %fd1631;
	fma.rn.f64 	%fd1639, %fd1636, %fd1636, %fd1632;
	ld.global.u8 	%rs371, [%rd392+3];
	cvt.rn.f64.u16 	%fd1640, %rs371;
	sub.f64 	%fd1641, %fd1640, %fd521;
	ld.global.u8 	%rs372, [%rd394+3];
	cvt.rn.f64.u16 	%fd1642, %rs372;
	sub.f64 	%fd1643, %fd1642, %fd522;
	fma.rn.f64 	%fd1937, %fd1641, %fd1643, %fd1637;
	fma.rn.f64 	%fd1936, %fd1641, %fd1641, %fd1638;
	fma.rn.f64 	%fd1935, %fd1643, %fd1643, %fd1639;
	add.s32 	%r1127, %r1127, 4;
$L__BB4_420:
	setp.eq.s32 	%p459, %r328, 0;
	@%p459 bra 	$L__BB4_422;
	add.s32 	%r871, %r1127, %r2;
	add.s32 	%r872, %r871, %r377;
	cvt.s64.s32 	%rd395, %r872;
	add.s64 	%rd396, %rd3, %rd395;
	ld.global.u8 	%rs373, [%rd396];
	cvt.rn.f64.u16 	%fd1644, %rs373;
	sub.f64 	%fd1645, %fd1644, %fd521;
	add.s32 	%r873, %r871, %r378;
	cvt.s64.s32 	%rd397, %r873;
	add.s64 	%rd398, %rd2, %rd397;
	ld.global.u8 	%rs374, [%rd398];
	cvt.rn.f64.u16 	%fd1646, %rs374;
	sub.f64 	%fd1647, %fd1646, %fd522;
	fma.rn.f64 	%fd1648, %fd1645, %fd1647, %fd1937;
	fma.rn.f64 	%fd1649, %fd1645, %fd1645, %fd1936;
	fma.rn.f64 	%fd1650, %fd1647, %fd1647, %fd1935;
	ld.global.u8 	%rs375, [%rd396+1];
	cvt.rn.f64.u16 	%fd1651, %rs375;
	sub.f64 	%fd1652, %fd1651, %fd521;
	ld.global.u8 	%rs376, [%rd398+1];
	cvt.rn.f64.u16 	%fd1653, %rs376;
	sub.f64 	%fd1654, %fd1653, %fd522;
	fma.rn.f64 	%fd1937, %fd1652, %fd1654, %fd1648;
	fma.rn.f64 	%fd1936, %fd1652, %fd1652, %fd1649;
	fma.rn.f64 	%fd1935, %fd1654, %fd1654, %fd1650;
	add.s32 	%r1127, %r1127, 2;
$L__BB4_422:
	add.s32 	%r874, %r1127, %r2;
	add.s32 	%r875, %r874, %r377;
	cvt.s64.s32 	%rd399, %r875;
	add.s64 	%rd400, %rd3, %rd399;
	ld.global.u8 	%rs377, [%rd400];
	cvt.rn.f64.u16 	%fd1655, %rs377;
	sub.f64 	%fd1656, %fd1655, %fd521;
	add.s32 	%r876, %r874, %r378;
	cvt.s64.s32 	%rd401, %r876;
	add.s64 	%rd402, %rd2, %rd401;
	ld.global.u8 	%rs378, [%rd402];
	cvt.rn.f64.u16 	%fd1657, %rs378;
	sub.f64 	%fd1658, %fd1657, %fd522;
	fma.rn.f64 	%fd1937, %fd1656, %fd1658, %fd1937;
	fma.rn.f64 	%fd1936, %fd1656, %fd1656, %fd1936;
	fma.rn.f64 	%fd1935, %fd1658, %fd1658, %fd1935;
	add.s32 	%r386, %r1125, 1;
	setp.ne.s32 	%p460, %r1125, %r404;
	mov.u32 	%r1125, %r386;
	@%p460 bra 	$L__BB4_415;
	mul.f64 	%fd1945, %fd1936, %fd1935;
$L__BB4_424:
	rsqrt.approx.f64 	%fd553, %fd1945;
	abs.f64 	%fd1660, %fd553;
	setp.eq.f64 	%p461, %fd1660, 0d7FF0000000000000;
	@%p461 bra 	$L__BB4_426;
	mul.f64 	%fd1661, %fd1937, %fd553;
	mov.f64 	%fd1662, 0d3FF0000000000000;
	sub.f64 	%fd1946, %fd1662, %fd1661;
$L__BB4_426:
	sub.s32 	%r877, %r364, %r405;
	mad.lo.s32 	%r878, %r877, %r3, %r5;
	mul.wide.s32 	%rd403, %r878, 8;
	add.s64 	%rd404, %rd1, %rd403;
	st.global.f64 	[%rd404], %fd1946;
	add.s32 	%r1119, %r364, 1;
	setp.eq.s32 	%p462, %r364, %r406;
	@%p462 bra 	$L__BB4_484;
	bra.uni 	$L__BB4_402;
$L__BB4_427:
	setp.lt.s32 	%p463, %r406, %r405;
	@%p463 bra 	$L__BB4_484;
	add.s32 	%r331, %r402, -1;
	sub.s32 	%r332, %r2, %r401;
	add.s64 	%rd57, %rd4, 8;
	add.s64 	%rd58, %rd5, 4;
	cvt.s64.s32 	%rd405, %r5;
	add.s64 	%rd59, %rd3, %rd405;
	add.s32 	%r879, %r332, %r4;
	cvt.s64.s32 	%rd406, %r879;
	add.s64 	%rd60, %rd3, %rd406;
	cvt.s64.s32 	%rd407, %r401;
	add.s64 	%rd61, %rd59, %rd407;
	mov.u32 	%r1094, %r405;
$L__BB4_429:
	setp.ge.u32 	%p464, %r1, %r331;
	setp.eq.s32 	%p465, %r1, 0;
	add.s32 	%r334, %r1094, %r1;
	setp.lt.s32 	%p466, %r334, 1;
	setp.ge.s32 	%p467, %r334, %r331;
	or.pred  	%p468, %p466, %p467;
	or.pred  	%p469, %p465, %p468;
	or.pred  	%p470, %p469, %p464;
	mov.f64 	%fd1916, 0dBFF0000000000000;
	@%p470 bra 	$L__BB4_467;
	cvt.s64.s32 	%rd408, %r401;
	mul.lo.s32 	%r882, %r334, %r401;
	add.s32 	%r883, %r882, %r2;
	cvt.s64.s32 	%rd409, %r883;
	add.s64 	%rd410, %rd2, %rd409;
	ld.global.u8 	%rs379, [%rd410];
	cvt.rn.f64.u16 	%fd464, %rs379;
	add.s32 	%r884, %r332, %r882;
	cvt.s64.s32 	%rd411, %r884;
	add.s64 	%rd412, %rd2, %rd411;
	ld.global.u8 	%rs380, [%rd412];
	cvt.rn.f64.u16 	%fd1664, %rs380;
	add.s64 	%rd413, %rd410, %rd408;
	ld.global.u8 	%rs381, [%rd413];
	cvt.rn.f64.u16 	%fd1665, %rs381;
	add.f64 	%fd1666, %fd464, %fd1664;
	mul.f64 	%fd1667, %fd1666, 0d3FE0000000000000;
	add.f64 	%fd1668, %fd464, %fd1665;
	mul.f64 	%fd1669, %fd1668, 0d3FE0000000000000;
	st.local.f64 	[%rd4], %fd464;
	st.local.f64 	[%rd4+8], %fd1667;
	st.local.f64 	[%rd4+16], %fd1669;
	mov.b32 	%r1095, 0;
	st.local.u32 	[%rd5], %r1095;
	mov.b32 	%r885, 1;
	st.local.u32 	[%rd5+4], %r885;
	mov.b32 	%r1100, 2;
	st.local.u32 	[%rd5+8], %r1100;
	bra.uni 	$L__BB4_432;
$L__BB4_431:
	setp.ge.s32 	%p475, %r1095, %r1100;
	@%p475 bra 	$L__BB4_439;
$L__BB4_432:
	mov.u32 	%r337, %r1100;
	mul.wide.u32 	%rd414, %r1095, 8;
	add.s64 	%rd415, %rd4, %rd414;
	ld.local.f64 	%fd1908, [%rd415];
	mul.wide.u32 	%rd416, %r1095, 4;
	add.s64 	%rd437, %rd58, %rd416;
	add.s64 	%rd436, %rd57, %rd414;
	mov.b32 	%r1100, 0;
	mov.u32 	%r1098, %r1095;
$L__BB4_433:
	add.s32 	%r340, %r1098, 1;
	ld.local.f64 	%fd1909, [%rd436];
	setp.leu.f64 	%p471, %fd1908, %fd1909;
	@%p471 bra 	$L__BB4_435;
	ld.local.f64 	%fd468, [%rd436+-8];
	st.local.f64 	[%rd436], %fd468;
	st.local.f64 	[%rd436+-8], %fd1909;
	ld.local.u32 	%r887, [%rd437];
	ld.local.u32 	%r888, [%rd437+-4];
	st.local.u32 	[%rd437], %r888;
	st.local.u32 	[%rd437+-4], %r887;
	mov.f64 	%fd1909, %fd468;
	mov.u32 	%r1100, %r1098;
$L__BB4_435:
	add.s64 	%rd437, %rd437, 4;
	add.s64 	%rd436, %rd436, 8;
	setp.lt.s32 	%p472, %r340, %r337;
	mov.f64 	%fd1908, %fd1909;
	mov.u32 	%r1098, %r340;
	@%p472 bra 	$L__BB4_433;
	setp.gt.s32 	%p473, %r1100, %r1095;
	mov.b32 	%r1095, 0;
	@%p473 bra 	$L__BB4_437;
	bra.uni 	$L__BB4_431;
$L__BB4_437:
	ld.local.f64 	%fd470, [%rd4];
	ld.local.f64 	%fd471, [%rd4+8];
	setp.leu.f64 	%p474, %fd470, %fd471;
	@%p474 bra 	$L__BB4_431;
	st.local.f64 	[%rd4+8], %fd470;
	st.local.f64 	[%rd4], %fd471;
	ld.local.u32 	%r892, [%rd5];
	ld.local.u32 	%r893, [%rd5+4];
	st.local.u32 	[%rd5], %r893;
	st.local.u32 	[%rd5+4], %r892;
	mov.b32 	%r1095, 1;
	bra.uni 	$L__BB4_431;
$L__BB4_439:
	ld.local.f64 	%fd472, [%rd4];
	ld.local.f64 	%fd473, [%rd4+16];
	ld.global.u8 	%rs382, [%rd59];
	cvt.rn.f64.u16 	%fd474, %rs382;
	ld.global.u8 	%rs383, [%rd60];
	cvt.rn.f64.u16 	%fd1670, %rs383;
	ld.global.u8 	%rs384, [%rd61];
	cvt.rn.f64.u16 	%fd1671, %rs384;
	add.f64 	%fd1672, %fd474, %fd1670;
	mul.f64 	%fd1673, %fd1672, 0d3FE0000000000000;
	add.f64 	%fd1674, %fd474, %fd1671;
	mul.f64 	%fd1675, %fd1674, 0d3FE0000000000000;
	st.local.f64 	[%rd6], %fd474;
	st.local.f64 	[%rd6+8], %fd1673;
	st.local.f64 	[%rd6+16], %fd1675;
	mov.b32 	%r1101, 0;
	st.local.u32 	[%rd5], %r1101;
	mov.b32 	%r896, 1;
	st.local.u32 	[%rd5+4], %r896;
	mov.b32 	%r1106, 2;
	st.local.u32 	[%rd5+8], %r1106;
	bra.uni 	$L__BB4_441;
$L__BB4_440:
	setp.ge.s32 	%p480, %r1101, %r1106;
	@%p480 bra 	$L__BB4_448;
$L__BB4_441:
	mov.u32 	%r344, %r1106;
	mul.wide.u32 	%rd417, %r1101, 8;
	add.s64 	%rd418, %rd6, %rd417;
	ld.local.f64 	%fd1910, [%rd418];
	mov.b32 	%r1106, 0;
	mov.u32 	%r1104, %r1101;
$L__BB4_442:
	mul.wide.u32 	%rd419, %r1104, 8;
	add.s64 	%rd68, %rd6, %rd419;
	add.s32 	%r347, %r1104, 1;
	ld.local.f64 	%fd1911, [%rd68+8];
	setp.leu.f64 	%p476, %fd1910, %fd1911;
	@%p476 bra 	$L__BB4_444;
	ld.local.f64 	%fd478, [%rd68];
	st.local.f64 	[%rd68+8], %fd478;
	st.local.f64 	[%rd68], %fd1911;
	mul.wide.u32 	%rd420, %r1104, 4;
	add.s64 	%rd421, %rd5, %rd420;
	ld.local.u32 	%r898, [%rd421+4];
	ld.local.u32 	%r899, [%rd421];
	st.local.u32 	[%rd421+4], %r899;
	st.local.u32 	[%rd421], %r898;
	mov.f64 	%fd1911, %fd478;
	mov.u32 	%r1106, %r1104;
$L__BB4_444:
	setp.lt.s32 	%p477, %r347, %r344;
	mov.f64 	%fd1910, %fd1911;
	mov.u32 	%r1104, %r347;
	@%p477 bra 	$L__BB4_442;
	setp.gt.s32 	%p478, %r1106, %r1101;
	mov.b32 	%r1101, 0;
	@%p478 bra 	$L__BB4_446;
	bra.uni 	$L__BB4_440;
$L__BB4_446:
	ld.local.f64 	%fd480, [%rd6];
	ld.local.f64 	%fd481, [%rd6+8];
	setp.leu.f64 	%p479, %fd480, %fd481;
	@%p479 bra 	$L__BB4_440;
	st.local.f64 	[%rd6+8], %fd480;
	st.local.f64 	[%rd6], %fd481;
	ld.local.u32 	%r903, [%rd5];
	ld.local.u32 	%r904, [%rd5+4];
	st.local.u32 	[%rd5], %r904;
	st.local.u32 	[%rd5+4], %r903;
	mov.b32 	%r1101, 1;
	bra.uni 	$L__BB4_440;
$L__BB4_448:
	ld.local.f64 	%fd482, [%rd6];
	ld.local.f64 	%fd483, [%rd6+16];
	mov.b64 	%rd422, 0;
	st.local.u64 	[%rd4], %rd422;
	sub.f64 	%fd1676, %fd474, %fd473;
	st.local.f64 	[%rd4+8], %fd1676;
	sub.f64 	%fd1677, %fd472, %fd474;
	st.local.f64 	[%rd4+16], %fd1677;
	mov.b32 	%r1107, 0;
	st.local.u32 	[%rd5], %r1107;
	mov.b32 	%r907, 1;
	st.local.u32 	[%rd5+4], %r907;
	mov.b32 	%r1112, 2;
	st.local.u32 	[%rd5+8], %r1112;
	bra.uni 	$L__BB4_450;
$L__BB4_449:
	setp.ge.s32 	%p485, %r1107, %r1112;
	@%p485 bra 	$L__BB4_457;
$L__BB4_450:
	mov.u32 	%r351, %r1112;
	mul.wide.u32 	%rd423, %r1107, 8;
	add.s64 	%rd424, %rd4, %rd423;
	ld.local.f64 	%fd1912, [%rd424];
	mov.b32 	%r1112, 0;
	mov.u32 	%r1110, %r1107;
$L__BB4_451:
	mul.wide.u32 	%rd425, %r1110, 8;
	add.s64 	%rd69, %rd4, %rd425;
	add.s32 	%r354, %r1110, 1;
	ld.local.f64 	%fd1913, [%rd69+8];
	setp.leu.f64 	%p481, %fd1912, %fd1913;
	@%p481 bra 	$L__BB4_453;
	ld.local.f64 	%fd487, [%rd69];
	st.local.f64 	[%rd69+8], %fd487;
	st.local.f64 	[%rd69], %fd1913;
	mul.wide.u32 	%rd426, %r1110, 4;
	add.s64 	%rd427, %rd5, %rd426;
	ld.local.u32 	%r909, [%rd427+4];
	ld.local.u32 	%r910, [%rd427];
	st.local.u32 	[%rd427+4], %r910;
	st.local.u32 	[%rd427], %r909;
	mov.f64 	%fd1913, %fd487;
	mov.u32 	%r1112, %r1110;
$L__BB4_453:
	setp.lt.s32 	%p482, %r354, %r351;
	mov.f64 	%fd1912, %fd1913;
	mov.u32 	%r1110, %r354;
	@%p482 bra 	$L__BB4_451;
	setp.gt.s32 	%p483, %r1112, %r1107;
	mov.b32 	%r1107, 0;
	@%p483 bra 	$L__BB4_455;
	bra.uni 	$L__BB4_449;
$L__BB4_455:
	ld.local.f64 	%fd489, [%rd4];
	ld.local.f64 	%fd490, [%rd4+8];
	setp.leu.f64 	%p484, %fd489, %fd490;
	@%p484 bra 	$L__BB4_449;
	st.local.f64 	[%rd4+8], %fd489;
	st.local.f64 	[%rd4], %fd490;
	ld.local.u32 	%r914, [%rd5];
	ld.local.u32 	%r915, [%rd5+4];
	st.local.u32 	[%rd5], %r915;
	st.local.u32 	[%rd5+4], %r914;
	mov.b32 	%r1107, 1;
	bra.uni 	$L__BB4_449;
$L__BB4_457:
	ld.local.f64 	%fd491, [%rd4+16];
	mov.b64 	%rd428, 0;
	st.local.u64 	[%rd6], %rd428;
	sub.f64 	%fd1678, %fd464, %fd483;
	st.local.f64 	[%rd6+8], %fd1678;
	sub.f64 	%fd1679, %fd482, %fd464;
	st.local.f64 	[%rd6+16], %fd1679;
	mov.b32 	%r1113, 0;
	st.local.u32 	[%rd5], %r1113;
	mov.b32 	%r918, 1;
	st.local.u32 	[%rd5+4], %r918;
	mov.b32 	%r1118, 2;
	st.local.u32 	[%rd5+8], %r1118;
	bra.uni 	$L__BB4_459;
$L__BB4_458:
	setp.ge.s32 	%p490, %r1113, %r1118;
	@%p490 bra 	$L__BB4_466;
$L__BB4_459:
	mov.u32 	%r358, %r1118;
	mul.wide.u32 	%rd429, %r1113, 8;
	add.s64 	%rd430, %rd6, %rd429;
	ld.local.f64 	%fd1914, [%rd430];
	mov.b32 	%r1118, 0;
	mov.u32 	%r1116, %r1113;
$L__BB4_460:
	mul.wide.u32 	%rd431, %r1116, 8;
	add.s64 	%rd70, %rd6, %rd431;
	add.s32 	%r361, %r1116, 1;
	ld.local.f64 	%fd1915, [%rd70+8];
	setp.leu.f64 	%p486, %fd1914, %fd1915;
	@%p486 bra 	$L__BB4_462;
	ld.local.f64 	%fd495, [%rd70];
	st.local.f64 	[%rd70+8], %fd495;
	st.local.f64 	[%rd70], %fd1915;
	mul.wide.u32 	%rd432, %r1116, 4;
	add.s64 	%rd433, %rd5, %rd432;
	ld.local.u32 	%r920, [%rd433+4];
	ld.local.u32 	%r921, [%rd433];
	st.local.u32 	[%rd433+4], %r921;
	st.local.u32 	[%rd433], %r920;
	mov.f64 	%fd1915, %fd495;
	mov.u32 	%r1118, %r1116;
$L__BB4_462:
	setp.lt.s32 	%p487, %r361, %r358;
	mov.f64 	%fd1914, %fd1915;
	mov.u32 	%r1116, %r361;
	@%p487 bra 	$L__BB4_460;
	setp.gt.s32 	%p488, %r1118, %r1113;
	mov.b32 	%r1113, 0;
	@%p488 bra 	$L__BB4_464;
	bra.uni 	$L__BB4_458;
$L__BB4_464:
	ld.local.f64 	%fd497, [%rd6];
	ld.local.f64 	%fd498, [%rd6+8];
	setp.leu.f64 	%p489, %fd497, %fd498;
	@%p489 bra 	$L__BB4_458;
	st.local.f64 	[%rd6+8], %fd497;
	st.local.f64 	[%rd6], %fd498;
	ld.local.u32 	%r925, [%rd5];
	ld.local.u32 	%r926, [%rd5+4];
	st.local.u32 	[%rd5], %r926;
	st.local.u32 	[%rd5+4], %r925;
	mov.b32 	%r1113, 1;
	bra.uni 	$L__BB4_458;
$L__BB4_466:
	ld.local.f64 	%fd1680, [%rd6+16];
	setp.le.f64 	%p491, %fd1680, %fd491;
	selp.f64 	%fd1916, %fd1680, %fd491, %p491;
$L__BB4_467:
	sub.s32 	%r927, %r1094, %r405;
	mad.lo.s32 	%r928, %r927, %r3, %r5;
	mul.wide.s32 	%rd434, %r928, 8;
	add.s64 	%rd435, %rd1, %rd434;
	st.global.f64 	[%rd435], %fd1916;
	add.s32 	%r363, %r1094, 1;
	setp.eq.s32 	%p492, %r1094, %r406;
	mov.u32 	%r1094, %r363;
	@%p492 bra 	$L__BB4_484;
	bra.uni 	$L__BB4_429;
$L__BB4_468:
	shl.b32 	%r318, %r403, 1;
	and.b32  	%r319, %r318, 6;
	and.b32  	%r320, %r318, -8;
	and.b32  	%r321, %r403, 1;
	neg.s32 	%r322, %r404;
	mov.u32 	%r1130, %r405;
$L__BB4_469:
	mov.u32 	%r388, %r1130;
	add.s32 	%r806, %r388, %r1;
	setp.lt.s32 	%p397, %r806, %r404;
	or.pred  	%p398, %p7, %p397;
	add.s32 	%r807, %r305, %r388;
	setp.ge.s32 	%p399, %r807, %r402;
	or.pred  	%p400, %p398, %p399;
	mov.f64 	%fd1964, 0dBFF0000000000000;
	@%p400 bra 	$L__BB4_483;
	setp.lt.s32 	%p401, %r403, 0;
	mov.f64 	%fd1955, 0d0000000000000000;
	mov.f64 	%fd1963, %fd1955;
	@%p401 bra 	$L__BB4_481;
	mov.f64 	%fd1953, 0d0000000000000000;
	mov.u32 	%r1131, %r322;
	mov.f64 	%fd1954, %fd1953;
	mov.f64 	%fd1955, %fd1953;
$L__BB4_472:
	setp.lt.u32 	%p402, %r318, 7;
	add.s32 	%r808, %r1131, %r1;
	mul.lo.s32 	%r390, %r808, %r401;
	add.s32 	%r809, %r808, %r388;
	mul.lo.s32 	%r391, %r809, %r401;
	mov.u32 	%r1133, %r306;
	@%p402 bra 	$L__BB4_475;
	mov.u32 	%r1133, %r306;
$L__BB4_474:
	.pragma "nounroll";
	add.s32 	%r810, %r1133, %r2;
	add.s32 	%r811, %r810, %r390;
	cvt.s64.s32 	%rd349, %r811;
	add.s64 	%rd350, %rd3, %rd349;
	ld.global.u8 	%rs289, [%rd350];
	cvt.rn.f64.u16 	%fd1421, %rs289;
	add.s32 	%r812, %r810, %r391;
	cvt.s64.s32 	%rd351, %r812;
	add.s64 	%rd352, %rd2, %rd351;
	ld.global.u8 	%rs290, [%rd352];
	cvt.rn.f64.u16 	%fd1422, %rs290;
	fma.rn.f64 	%fd1423, %fd1421, %fd1422, %fd1955;
	fma.rn.f64 	%fd1424, %fd1421, %fd1421, %fd1954;
	fma.rn.f64 	%fd1425, %fd1422, %fd1422, %fd1953;
	ld.global.u8 	%rs291, [%rd350+1];
	cvt.rn.f64.u16 	%fd1426, %rs291;
	ld.global.u8 	%rs292, [%rd352+1];
	cvt.rn.f64.u16 	%fd1427, %rs292;
	fma.rn.f64 	%fd1428, %fd1426, %fd1427, %fd1423;
	fma.rn.f64 	%fd1429, %fd1426, %fd1426, %fd1424;
	fma.rn.f64 	%fd1430, %fd1427, %fd1427, %fd1425;
	ld.global.u8 	%rs293, [%rd350+2];
	cvt.rn.f64.u16 	%fd1431, %rs293;
	ld.global.u8 	%rs294, [%rd352+2];
	cvt.rn.f64.u16 	%fd1432, %rs294;
	fma.rn.f64 	%fd1433, %fd1431, %fd1432, %fd1428;
	fma.rn.f64 	%fd1434, %fd1431, %fd1431, %fd1429;
	fma.rn.f64 	%fd1435, %fd1432, %fd1432, %fd1430;
	ld.global.u8 	%rs295, [%rd350+3];
	cvt.rn.f64.u16 	%fd1436, %rs295;
	ld.global.u8 	%rs296, [%rd352+3];
	cvt.rn.f64.u16 	%fd1437, %rs296;
	fma.rn.f64 	%fd1438, %fd1436, %fd1437, %fd1433;
	fma.rn.f64 	%fd1439, %fd1436, %fd1436, %fd1434;
	fma.rn.f64 	%fd1440, %fd1437, %fd1437, %fd1435;
	ld.global.u8 	%rs297, [%rd350+4];
	cvt.rn.f64.u16 	%fd1441, %rs297;
	ld.global.u8 	%rs298, [%rd352+4];
	cvt.rn.f64.u16 	%fd1442, %rs298;
	fma.rn.f64 	%fd1443, %fd1441, %fd1442, %fd1438;
	fma.rn.f64 	%fd1444, %fd1441, %fd1441, %fd1439;
	fma.rn.f64 	%fd1445, %fd1442, %fd1442, %fd1440;
	ld.global.u8 	%rs299, [%rd350+5];
	cvt.rn.f64.u16 	%fd1446, %rs299;
	ld.global.u8 	%rs300, [%rd352+5];
	cvt.rn.f64.u16 	%fd1447, %rs300;
	fma.rn.f64 	%fd1448, %fd1446, %fd1447, %fd1443;
	fma.rn.f64 	%fd1449, %fd1446, %fd1446, %fd1444;
	fma.rn.f64 	%fd1450, %fd1447, %fd1447, %fd1445;
	ld.global.u8 	%rs301, [%rd350+6];
	cvt.rn.f64.u16 	%fd1451, %rs301;
	ld.global.u8 	%rs302, [%rd352+6];
	cvt.rn.f64.u16 	%fd1452, %rs302;
	fma.rn.f64 	%fd1453, %fd1451, %fd1452, %fd1448;
	fma.rn.f64 	%fd1454, %fd1451, %fd1451, %fd1449;
	fma.rn.f64 	%fd1455, %fd1452, %fd1452, %fd1450;
	ld.global.u8 	%rs303, [%rd350+7];
	cvt.rn.f64.u16 	%fd1456, %rs303;
	ld.global.u8 	%rs304, [%rd352+7];
	cvt.rn.f64.u16 	%fd1457, %rs304;
	fma.rn.f64 	%fd1955, %fd1456, %fd1457, %fd1453;
	fma.rn.f64 	%fd1954, %fd1456, %fd1456, %fd1454;
	fma.rn.f64 	%fd1953, %fd1457, %fd1457, %fd1455;
	add.s32 	%r1133, %r1133, 8;
	add.s32 	%r813, %r1133, %r403;
	setp.ne.s32 	%p403, %r813, %r320;
	@%p403 bra 	$L__BB4_474;
$L__BB4_475:
	setp.lt.u32 	%p404, %r319, 3;
	@%p404 bra 	$L__BB4_477;
	add.s32 	%r814, %r1133, %r2;
	add.s32 	%r815, %r814, %r390;
	cvt.s64.s32 	%rd353, %r815;
	add.s64 	%rd354, %rd3, %rd353;
	ld.global.u8 	%rs305, [%rd354];
	cvt.rn.f64.u16 	%fd1458, %rs305;
	add.s32 	%r816, %r814, %r391;
	cvt.s64.s32 	%rd355, %r816;
	add.s64 	%rd356, %rd2, %rd355;
	ld.global.u8 	%rs306, [%rd356];
	cvt.rn.f64.u16 	%fd1459, %rs306;
	fma.rn.f64 	%fd1460, %fd1458, %fd1459, %fd1955;
	fma.rn.f64 	%fd1461, %fd1458, %fd1458, %fd1954;
	fma.rn.f64 	%fd1462, %fd1459, %fd1459, %fd1953;
	ld.global.u8 	%rs307, [%rd354+1];
	cvt.rn.f64.u16 	%fd1463, %rs307;
	ld.global.u8 	%rs308, [%rd356+1];
	cvt.rn.f64.u16 	%fd1464, %rs308;
	fma.rn.f64 	%fd1465, %fd1463, %fd1464, %fd1460;
	fma.rn.f64 	%fd1466, %fd1463, %fd1463, %fd1461;
	fma.rn.f64 	%fd1467, %fd1464, %fd1464, %fd1462;
	ld.global.u8 	%rs309, [%rd354+2];
	cvt.rn.f64.u16 	%fd1468, %rs309;
	ld.global.u8 	%rs310, [%rd356+2];
	cvt.rn.f64.u16 	%fd1469, %rs310;
	fma.rn.f64 	%fd1470, %fd1468, %fd1469, %fd1465;
	fma.rn.f64 	%fd1471, %fd1468, %fd1468, %fd1466;
	fma.rn.f64 	%fd1472, %fd1469, %fd1469, %fd1467;
	ld.global.u8 	%rs311, [%rd354+3];
	cvt.rn.f64.u16 	%fd1473, %rs311;
	ld.global.u8 	%rs312, [%rd356+3];
	cvt.rn.f64.u16 	%fd1474, %rs312;
	fma.rn.f64 	%fd1955, %fd1473, %fd1474, %fd1470;
	fma.rn.f64 	%fd1954, %fd1473, %fd1473, %fd1471;
	fma.rn.f64 	%fd1953, %fd1474, %fd1474, %fd1472;
	add.s32 	%r1133, %r1133, 4;
$L__BB4_477:
	setp.eq.s32 	%p405, %r321, 0;
	@%p405 bra 	$L__BB4_479;
	add.s32 	%r817, %r1133, %r2;
	add.s32 	%r818, %r817, %r390;
	cvt.s64.s32 	%rd357, %r818;
	add.s64 	%rd358, %rd3, %rd357;
	ld.global.u8 	%rs313, [%rd358];
	cvt.rn.f64.u16 	%fd1475, %rs313;
	add.s32 	%r819, %r817, %r391;
	cvt.s64.s32 	%rd359, %r819;
	add.s64 	%rd360, %rd2, %rd359;
	ld.global.u8 	%rs314, [%rd360];
	cvt.rn.f64.u16 	%fd1476, %rs314;
	fma.rn.f64 	%fd1477, %fd1475, %fd1476, %fd1955;
	fma.rn.f64 	%fd1478, %fd1475, %fd1475, %fd1954;
	fma.rn.f64 	%fd1479, %fd1476, %fd1476, %fd1953;
	ld.global.u8 	%rs315, [%rd358+1];
	cvt.rn.f64.u16 	%fd1480, %rs315;
	ld.global.u8 	%rs316, [%rd360+1];
	cvt.rn.f64.u16 	%fd1481, %rs316;
	fma.rn.f64 	%fd1955, %fd1480, %fd1481, %fd1477;
	fma.rn.f64 	%fd1954, %fd1480, %fd1480, %fd1478;
	fma.rn.f64 	%fd1953, %fd1481, %fd1481, %fd1479;
	add.s32 	%r1133, %r1133, 2;
$L__BB4_479:
	add.s32 	%r820, %r1133, %r2;
	add.s32 	%r821, %r820, %r390;
	cvt.s64.s32 	%rd361, %r821;
	add.s64 	%rd362, %rd3, %rd361;
	ld.global.u8 	%rs317, [%rd362];
	cvt.rn.f64.u16 	%fd1482, %rs317;
	add.s32 	%r822, %r820, %r391;
	cvt.s64.s32 	%rd363, %r822;
	add.s64 	%rd364, %rd2, %rd363;
	ld.global.u8 	%rs318, [%rd364];
	cvt.rn.f64.u16 	%fd1483, %rs318;
	fma.rn.f64 	%fd1955, %fd1482, %fd1483, %fd1955;
	fma.rn.f64 	%fd1954, %fd1482, %fd1482, %fd1954;
	fma.rn.f64 	%fd1953, %fd1483, %fd1483, %fd1953;
	add.s32 	%r399, %r1131, 1;
	setp.ne.s32 	%p406, %r1131, %r404;
	mov.u32 	%r1131, %r399;
	@%p406 bra 	$L__BB4_472;
	mul.f64 	%fd1963, %fd1954, %fd1953;
$L__BB4_481:
	rsqrt.approx.f64 	%fd586, %fd1963;
	abs.f64 	%fd1485, %fd586;
	setp.eq.f64 	%p407, %fd1485, 0d7FF0000000000000;
	@%p407 bra 	$L__BB4_483;
	mul.f64 	%fd1486, %fd1955, %fd586;
	mov.f64 	%fd1487, 0d3FF0000000000000;
	sub.f64 	%fd1964, %fd1487, %fd1486;
$L__BB4_483:
	sub.s32 	%r823, %r388, %r405;
	mad.lo.s32 	%r824, %r823, %r3, %r5;
	mul.wide.s32 	%rd365, %r824, 8;
	add.s64 	%rd366, %rd1, %rd365;
	st.global.f64 	[%rd366], %fd1964;
	add.s32 	%r1130, %r388, 1;
	setp.ne.s32 	%p408, %r388, %r406;
	@%p408 bra 	$L__BB4_469;
$L__BB4_484:
	ret;

}
	// .globl	_Z22kernel_GenerateDSI_newiiiiPKhS0_iiPdii
.visible .entry _Z22kernel_GenerateDSI_newiiiiPKhS0_iiPdii(
	.param .u32 _Z22kernel_GenerateDSI_newiiiiPKhS0_iiPdii_param_0,
	.param .u32 _Z22kernel_GenerateDSI_newiiiiPKhS0_iiPdii_param_1,
	.param .u32 _Z22kernel_GenerateDSI_newiiiiPKhS0_iiPdii_param_2,
	.param .u32 _Z22kernel_GenerateDSI_newiiiiPKhS0_iiPdii_param_3,
	.param .u64 .ptr .align 1 _Z22kernel_GenerateDSI_newiiiiPKhS0_iiPdii_param_4,
	.param .u64 .ptr .align 1 _Z22kernel_GenerateDSI_newiiiiPKhS0_iiPdii_param_5,
	.param .u32 _Z22kernel_GenerateDSI_newiiiiPKhS0_iiPdii_param_6,
	.param .u32 _Z22kernel_GenerateDSI_newiiiiPKhS0_iiPdii_param_7,
	.param .u64 .ptr .align 1 _Z22kernel_GenerateDSI_newiiiiPKhS0_iiPdii_param_8,
	.param .u32 _Z22kernel_GenerateDSI_newiiiiPKhS0_iiPdii_param_9,
	.param .u32 _Z22kernel_GenerateDSI_newiiiiPKhS0_iiPdii_param_10
)
{
	.local .align 8 .b8 	__local_depot5[64];
	.reg .b64 	%SP;
	.reg .b64 	%SPL;
	.reg .pred 	%p<522>;
	.reg .b16 	%rs<385>;
	.reg .b32 	%r<1140>;
	.reg .b64 	%rd<418>;
	.reg .b64 	%fd<2005>;

	mov.u64 	%SPL, __local_depot5;
	ld.param.u32 	%r421, [_Z22kernel_GenerateDSI_newiiiiPKhS0_iiPdii_param_0];
	ld.param.u32 	%r422, [_Z22kernel_GenerateDSI_newiiiiPKhS0_iiPdii_param_1];
	ld.param.u32 	%r423, [_Z22kernel_GenerateDSI_newiiiiPKhS0_iiPdii_param_2];
	ld.param.u32 	%r424, [_Z22kernel_GenerateDSI_newiiiiPKhS0_iiPdii_param_3];
	ld.param.u64 	%rd54, [_Z22kernel_GenerateDSI_newiiiiPKhS0_iiPdii_param_4];
	ld.param.u64 	%rd55, [_Z22kernel_GenerateDSI_newiiiiPKhS0_iiPdii_param_5];
	ld.param.u32 	%r425, [_Z22kernel_GenerateDSI_newiiiiPKhS0_iiPdii_param_6];
	ld.param.u32 	%r426, [_Z22kernel_GenerateDSI_newiiiiPKhS0_iiPdii_param_7];
	ld.param.u64 	%rd56, [_Z22kernel_GenerateDSI_newiiiiPKhS0_iiPdii_param_8];
	cvta.to.global.u64 	%rd1, %rd56;
	cvta.to.global.u64 	%rd2, %rd54;
	cvta.to.global.u64 	%rd3, %rd55;
	add.u64 	%rd4, %SPL, 0;
	add.u64 	%rd5, %SPL, 24;
	add.u64 	%rd6, %SPL, 40;
	add.u64 	%rd7, %SPL, 0;
	add.u64 	%rd8, %SPL, 24;
	add.u64 	%rd9, %SPL, 40;
	add.u64 	%rd10, %SPL, 0;
	add.u64 	%rd11, %SPL, 24;
	add.u64 	%rd12, %SPL, 40;
	add.u64 	%rd13, %SPL, 0;
	add.u64 	%rd14, %SPL, 24;
	add.u64 	%rd15, %SPL, 40;
	mov.u32 	%r429, %ntid.y;
	mov.u32 	%r430, %ctaid.y;
	mov.u32 	%r431, %tid.y;
	mad.lo.s32 	%r1, %r429, %r430, %r431;
	mov.u32 	%r432, %ntid.x;
	mov.u32 	%r433, %ctaid.x;
	mov.u32 	%r434, %tid.x;
	mad.lo.s32 	%r2, %r432, %r433, %r434;
	setp.ge.s32 	%p9, %r1, %r422;
	setp.ge.s32 	%p10, %r2, %r421;
	or.pred  	%p11, %p10, %p9;
	@%p11 bra 	$L__BB5_497;
	ld.param.u32 	%r929, [_Z22kernel_GenerateDSI_newiiiiPKhS0_iiPdii_param_9];
	sub.s32 	%r3, %r426, %r425;
	add.s32 	%r4, %r3, 1;
	mul.lo.s32 	%r5, %r1, %r421;
	add.s32 	%r6, %r5, %r2;
	mad.lo.s32 	%r7, %r6, %r3, %r6;
	setp.eq.s32 	%p12, %r929, 2;
	@%p12 bra 	$L__BB5_260;
	ld.param.u32 	%r930, [_Z22kernel_GenerateDSI_newiiiiPKhS0_iiPdii_param_9];
	setp.eq.s32 	%p13, %r930, 1;
	@%p13 bra 	$L__BB5_132;
	ld.param.u32 	%r931, [_Z22kernel_GenerateDSI_newiiiiPKhS0_iiPdii_param_9];
	setp.ne.s32 	%p14, %r931, 0;
	@%p14 bra 	$L__BB5_388;
	ld.param.u32 	%r938, [_Z22kernel_GenerateDSI_newiiiiPKhS0_iiPdii_param_10];
	setp.eq.s32 	%p283, %r938, 0;
	@%p283 bra 	$L__BB5_77;
	ld.param.u32 	%r939, [_Z22kernel_GenerateDSI_newiiiiPKhS0_iiPdii_param_10];
	setp.eq.s32 	%p284, %r939, 1;
	@%p284 bra 	$L__BB5_50;
	ld.param.u32 	%r940, [_Z22kernel_GenerateDSI_newiiiiPKhS0_iiPdii_param_10];
	setp.ne.s32 	%p285, %r940, 2;
	@%p285 bra 	$L__BB5_497;
	setp.lt.s32 	%p286, %r426, %r425;
	@%p286 bra 	$L__BB5_497;
	setp.lt.s32 	%p287, %r1, %r424;
	add.s32 	%r688, %r424, %r1;
	setp.ge.s32 	%p288, %r688, %r422;
	setp.lt.s32 	%p289, %r2, %r423;
	or.pred  	%p290, %p287, %p289;
	or.pred  	%p291, %p290, %p288;
	add.s32 	%r689, %r423, %r2;
	setp.ge.s32 	%p292, %r689, %r421;
	or.pred  	%p1, %p291, %p292;
	setp.gt.s32 	%p293, %r424, -1;
	neg.s32 	%r8, %r423;
	sub.s32 	%r9, %r7, %r425;
	@%p293 bra 	$L__BB5_29;
	and.b32  	%r10, %r4, 3;
	setp.eq.s32 	%p335, %r10, 0;
	@%p335 bra 	$L__BB5_15;
	mov.b32 	%r945, 0;
$L__BB5_11:
	.pragma "nounroll";
	sub.s32 	%r720, %r2, %r425;
	setp.lt.s32 	%p336, %r720, %r423;
	or.pred  	%p337, %p1, %p336;
	add.s32 	%r721, %r720, %r423;
	setp.ge.s32 	%p338, %r721, %r421;
	or.pred  	%p339, %p337, %p338;
	mov.f64 	%fd1748, 0dBFF0000000000000;
	@%p339 bra 	$L__BB5_14;
	mov.f64 	%fd1259, 0d0000000000000000;
	rsqrt.approx.f64 	%fd1, %fd1259;
	abs.f64 	%fd1260, %fd1;
	setp.eq.f64 	%p340, %fd1260, 0d7FF0000000000000;
	@%p340 bra 	$L__BB5_14;
	fma.rn.f64 	%fd1748, %fd1, 0d8000000000000000, 0d3FF0000000000000;
$L__BB5_14:
	add.s32 	%r722, %r9, %r425;
	mul.wide.s32 	%rd266, %r722, 8;
	add.s64 	%rd267, %rd1, %rd266;
	st.global.f64 	[%rd267], %fd1748;
	add.s32 	%r425, %r425, 1;
	add.s32 	%r945, %r945, 1;
	setp.ne.s32 	%p341, %r945, %r10;
	@%p341 bra 	$L__BB5_11;
$L__BB5_15:
	setp.lt.u32 	%p342, %r3, 3;
	@%p342 bra 	$L__BB5_497;
$L__BB5_16:
	sub.s32 	%r723, %r2, %r425;
	setp.lt.s32 	%p343, %r723, %r423;
	or.pred  	%p344, %p1, %p343;
	add.s32 	%r17, %r723, %r423;
	setp.ge.s32 	%p345, %r17, %r421;
	or.pred  	%p346, %p344, %p345;
	mov.f64 	%fd1749, 0dBFF0000000000000;
	@%p346 bra 	$L__BB5_19;
	mov.f64 	%fd1263, 0d0000000000000000;
	rsqrt.approx.f64 	%fd4, %fd1263;
	abs.f64 	%fd1264, %fd4;
	setp.eq.f64 	%p347, %fd1264, 0d7FF0000000000000;
	@%p347 bra 	$L__BB5_19;
	fma.rn.f64 	%fd1749, %fd4, 0d8000000000000000, 0d3FF0000000000000;
$L__BB5_19:
	add.s32 	%r724, %r9, %r425;
	mul.wide.s32 	%rd268, %r724, 8;
	add.s64 	%rd16, %rd1, %rd268;
	st.global.f64 	[%rd16], %fd1749;
	not.b32 	%r725, %r425;
	add.s32 	%r726, %r2, %r725;
	setp.lt.s32 	%p348, %r726, %r423;
	or.pred  	%p349, %p1, %p348;
	add.s32 	%r727, %r17, -1;
	setp.ge.s32 	%p350, %r727, %r421;
	or.pred  	%p351, %p349, %p350;
	mov.f64 	%fd1750, 0dBFF0000000000000;
	@%p351 bra 	$L__BB5_22;
	mov.f64 	%fd1267, 0d0000000000000000;
	rsqrt.approx.f64 	%fd7, %fd1267;
	abs.f64 	%fd1268, %fd7;
	setp.eq.f64 	%p352, %fd1268, 0d7FF0000000000000;
	@%p352 bra 	$L__BB5_22;
	fma.rn.f64 	%fd1750, %fd7, 0d8000000000000000, 0d3FF0000000000000;
$L__BB5_22:
	st.global.f64 	[%rd16+8], %fd1750;
	add.s32 	%r729, %r723, -2;
	setp.lt.s32 	%p353, %r729, %r423;
	or.pred  	%p354, %p1, %p353;
	add.s32 	%r730, %r17, -2;
	setp.ge.s32 	%p355, %r730, %r421;
	or.pred  	%p356, %p354, %p355;
	mov.f64 	%fd1751, 0dBFF0000000000000;
	@%p356 bra 	$L__BB5_25;
	mov.f64 	%fd1271, 0d0000000000000000;
	rsqrt.approx.f64 	%fd10, %fd1271;
	abs.f64 	%fd1272, %fd10;
	setp.eq.f64 	%p357, %fd1272, 0d7FF0000000000000;
	@%p357 bra 	$L__BB5_25;
	fma.rn.f64 	%fd1751, %fd10, 0d8000000000000000, 0d3FF0000000000000;
$L__BB5_25:
	st.global.f64 	[%rd16+16], %fd1751;
	add.s32 	%r18, %r425, 3;
	sub.s32 	%r731, %r2, %r18;
	setp.lt.s32 	%p358, %r731, %r423;
	or.pred  	%p359, %p1, %p358;
	add.s32 	%r732, %r17, -3;
	setp.ge.s32 	%p360, %r732, %r421;
	or.pred  	%p361, %p359, %p360;
	mov.f64 	%fd1752, 0dBFF0000000000000;
	@%p361 bra 	$L__BB5_28;
	mov.f64 	%fd1275, 0d0000000000000000;
	rsqrt.approx.f64 	%fd13, %fd1275;
	abs.f64 	%fd1276, %fd13;
	setp.eq.f64 	%p362, %fd1276, 0d7FF0000000000000;
	@%p362 bra 	$L__BB5_28;
	fma.rn.f64 	%fd1752, %fd13, 0d8000000000000000, 0d3FF0000000000000;
$L__BB5_28:
	st.global.f64 	[%rd16+24], %fd1752;
	add.s32 	%r425, %r425, 4;
	setp.eq.s32 	%p363, %r18, %r426;
	@%p363 bra 	$L__BB5_497;
	bra.uni 	$L__BB5_16;
$L__BB5_29:
	setp.gt.s32 	%p294, %r423, -1;
	@%p294 bra 	$L__BB5_118;
	and.b32  	%r20, %r4, 3;
	setp.eq.s32 	%p306, %r20, 0;
	@%p306 bra 	$L__BB5_36;
	mov.b32 	%r949, 0;
$L__BB5_32:
	.pragma "nounroll";
	sub.s32 	%r706, %r2, %r425;
	setp.lt.s32 	%p307, %r706, %r423;
	or.pred  	%p308, %p1, %p307;
	add.s32 	%r707, %r706, %r423;
	setp.ge.s32 	%p309, %r707, %r421;
	or.pred  	%p310, %p308, %p309;
	mov.f64 	%fd1753, 0dBFF0000000000000;
	@%p310 bra 	$L__BB5_35;
	mov.f64 	%fd1239, 0d0000000000000000;
	rsqrt.approx.f64 	%fd16, %fd1239;
	abs.f64 	%fd1240, %fd16;
	setp.eq.f64 	%p311, %fd1240, 0d7FF0000000000000;
	@%p311 bra 	$L__BB5_35;
	fma.rn.f64 	%fd1753, %fd16, 0d8000000000000000, 0d3FF0000000000000;
$L__BB5_35:
	add.s32 	%r708, %r9, %r425;
	mul.wide.s32 	%rd263, %r708, 8;
	add.s64 	%rd264, %rd1, %rd263;
	st.global.f64 	[%rd264], %fd1753;
	add.s32 	%r425, %r425, 1;
	add.s32 	%r949, %r949, 1;
	setp.ne.s32 	%p312, %r949, %r20;
	@%p312 bra 	$L__BB5_32;
$L__BB5_36:
	setp.lt.u32 	%p313, %r3, 3;
	@%p313 bra 	$L__BB5_497;
$L__BB5_37:
	sub.s32 	%r709, %r2, %r425;
	setp.lt.s32 	%p314, %r709, %r423;
	or.pred  	%p315, %p1, %p314;
	add.s32 	%r27, %r709, %r423;
	setp.ge.s32 	%p316, %r27, %r421;
	or.pred  	%p317, %p315, %p316;
	mov.f64 	%fd1754, 0dBFF0000000000000;
	@%p317 bra 	$L__BB5_40;
	mov.f64 	%fd1243, 0d0000000000000000;
	rsqrt.approx.f64 	%fd30, %fd1243;
	abs.f64 	%fd1244, %fd30;
	setp.neu.f64 	%p318, %fd1244, 0d7FF0000000000000;
	@%p318 bra 	$L__BB5_39;
	bra.uni 	$L__BB5_40;
$L__BB5_39:
	fma.rn.f64 	%fd1754, %fd30, 0d8000000000000000, 0d3FF0000000000000;
$L__BB5_40:
	add.s32 	%r710, %r9, %r425;
	mul.wide.s32 	%rd265, %r710, 8;
	add.s64 	%rd17, %rd1, %rd265;
	st.global.f64 	[%rd17], %fd1754;
	not.b32 	%r711, %r425;
	add.s32 	%r712, %r2, %r711;
	setp.lt.s32 	%p319, %r712, %r423;
	or.pred  	%p320, %p1, %p319;
	add.s32 	%r713, %r27, -1;
	setp.ge.s32 	%p321, %r713, %r421;
	or.pred  	%p322, %p320, %p321;
	mov.f64 	%fd1755, 0dBFF0000000000000;
	@%p322 bra 	$L__BB5_43;
	mov.f64 	%fd1247, 0d0000000000000000;
	rsqrt.approx.f64 	%fd21, %fd1247;
	abs.f64 	%fd1248, %fd21;
	setp.eq.f64 	%p323, %fd1248, 0d7FF0000000000000;
	@%p323 bra 	$L__BB5_43;
	fma.rn.f64 	%fd1755, %fd21, 0d8000000000000000, 0d3FF0000000000000;
$L__BB5_43:
	st.global.f64 	[%rd17+8], %fd1755;
	add.s32 	%r715, %r709, -2;
	setp.lt.s32 	%p324, %r715, %r423;
	or.pred  	%p325, %p1, %p324;
	add.s32 	%r716, %r27, -2;
	setp.ge.s32 	%p326, %r716, %r421;
	or.pred  	%p327, %p325, %p326;
	mov.f64 	%fd1756, 0dBFF0000000000000;
	@%p327 bra 	$L__BB5_46;
	mov.f64 	%fd1251, 0d0000000000000000;
	rsqrt.approx.f64 	%fd24, %fd1251;
	abs.f64 	%fd1252, %fd24;
	setp.eq.f64 	%p328, %fd1252, 0d7FF0000000000000;
	@%p328 bra 	$L__BB5_46;
	fma.rn.f64 	%fd1756, %fd24, 0d8000000000000000, 0d3FF0000000000000;
$L__BB5_46:
	st.global.f64 	[%rd17+16], %fd1756;
	add.s32 	%r28, %r425, 3;
	sub.s32 	%r717, %r2, %r28;
	setp.lt.s32 	%p329, %r717, %r423;
	or.pred  	%p330, %p1, %p329;
	add.s32 	%r718, %r27, -3;
	setp.ge.s32 	%p331, %r718, %r421;
	or.pred  	%p332, %p330, %p331;
	mov.f64 	%fd1757, 0dBFF0000000000000;
	@%p332 bra 	$L__BB5_49;
	mov.f64 	%fd1255, 0d0000000000000000;
	rsqrt.approx.f64 	%fd27, %fd1255;
	abs.f64 	%fd1256, %fd27;
	setp.eq.f64 	%p333, %fd1256, 0d7FF0000000000000;
	@%p333 bra 	$L__BB5_49;
	fma.rn.f64 	%fd1757, %fd27, 0d8000000000000000, 0d3FF0000000000000;
$L__BB5_49:
	st.global.f64 	[%rd17+24], %fd1757;
	add.s32 	%r425, %r425, 4;
	setp.eq.s32 	%p334, %r28, %r426;
	@%p334 bra 	$L__BB5_497;
	bra.uni 	$L__BB5_37;
$L__BB5_50:
	setp.lt.s32 	%p364, %r426, %r425;
	@%p364 bra 	$L__BB5_497;
	setp.lt.s32 	%p365, %r1, %r424;
	add.s32 	%r733, %r424, %r1;
	setp.ge.s32 	%p366, %r733, %r422;
	setp.lt.s32 	%p367, %r2, %r423;
	or.pred  	%p368, %p365, %p367;
	or.pred  	%p369, %p368, %p366;
	add.s32 	%r734, %r423, %r2;
	setp.ge.s32 	%p370, %r734, %r421;
	or.pred  	%p2, %p369, %p370;
	shl.b32 	%r735, %r424, 1;
	shl.b32 	%r34, %r423, 1;
	mad.lo.s32 	%r736, %r34, %r735, %r34;
	add.s32 	%r737, %r735, %r736;
	or.b32  	%r738, %r737, 1;
	cvt.rn.f64.s32 	%fd1277, %r738;
	rcp.rn.f64 	%fd31, %fd1277;
	neg.s32 	%r35, %r424;
	neg.s32 	%r36, %r423;
	sub.s32 	%r37, %r7, %r425;
	and.b32  	%r38, %r34, 6;
	and.b32  	%r39, %r34, 2;
	or.b32  	%r40, %r424, %r423;
	and.b32  	%r41, %r34, -8;
$L__BB5_52:
	mov.u32 	%r75, %r425;
	sub.s32 	%r76, %r2, %r75;
	setp.lt.s32 	%p371, %r76, %r423;
	or.pred  	%p372, %p2, %p371;
	add.s32 	%r739, %r76, %r423;
	setp.ge.s32 	%p373, %r739, %r421;
	or.pred  	%p374, %p372, %p373;
	mov.f64 	%fd1796, 0dBFF0000000000000;
	@%p374 bra 	$L__BB5_76;
	setp.lt.s32 	%p375, %r40, 0;
	mov.f64 	%fd1772, 0d0000000000000000;
	mov.f64 	%fd1771, %fd1772;
	@%p375 bra 	$L__BB5_63;
	mov.f64 	%fd1771, 0d0000000000000000;
	mov.u32 	%r978, %r35;
	mov.f64 	%fd1772, %fd1771;
$L__BB5_55:
	setp.lt.u32 	%p376, %r34, 7;
	add.s32 	%r740, %r978, %r1;
	mul.lo.s32 	%r741, %r740, %r421;
	add.s32 	%r78, %r741, %r2;
	add.s32 	%r79, %r741, %r76;
	mov.u32 	%r980, %r36;
	@%p376 bra 	$L__BB5_58;
	mov.u32 	%r980, %r36;
$L__BB5_57:
	.pragma "nounroll";
	add.s32 	%r742, %r78, %r980;
	cvt.s64.s32 	%rd269, %r742;
	add.s64 	%rd270, %rd2, %rd269;
	ld.global.u8 	%rs223, [%rd270];
	cvt.rn.f64.u16 	%fd1281, %rs223;
	add.f64 	%fd1282, %fd1772, %fd1281;
	add.s32 	%r743, %r79, %r980;
	cvt.s64.s32 	%rd271, %r743;
	add.s64 	%rd272, %rd3, %rd271;
	ld.global.u8 	%rs224, [%rd272];
	cvt.rn.f64.u16 	%fd1283, %rs224;
	add.f64 	%fd1284, %fd1771, %fd1283;
	ld.global.u8 	%rs225, [%rd270+1];
	cvt.rn.f64.u16 	%fd1285, %rs225;
	add.f64 	%fd1286, %fd1282, %fd1285;
	ld.global.u8 	%rs226, [%rd272+1];
	cvt.rn.f64.u16 	%fd1287, %rs226;
	add.f64 	%fd1288, %fd1284, %fd1287;
	ld.global.u8 	%rs227, [%rd270+2];
	cvt.rn.f64.u16 	%fd1289, %rs227;
	add.f64 	%fd1290, %fd1286, %fd1289;
	ld.global.u8 	%rs228, [%rd272+2];
	cvt.rn.f64.u16 	%fd1291, %rs228;
	add.f64 	%fd1292, %fd1288, %fd1291;
	ld.global.u8 	%rs229, [%rd270+3];
	cvt.rn.f64.u16 	%fd1293, %rs229;
	add.f64 	%fd1294, %fd1290, %fd1293;
	ld.global.u8 	%rs230, [%rd272+3];
	cvt.rn.f64.u16 	%fd1295, %rs230;
	add.f64 	%fd1296, %fd1292, %fd1295;
	ld.global.u8 	%rs231, [%rd270+4];
	cvt.rn.f64.u16 	%fd1297, %rs231;
	add.f64 	%fd1298, %fd1294, %fd1297;
	ld.global.u8 	%rs232, [%rd272+4];
	cvt.rn.f64.u16 	%fd1299, %rs232;
	add.f64 	%fd1300, %fd1296, %fd1299;
	ld.global.u8 	%rs233, [%rd270+5];
	cvt.rn.f64.u16 	%fd1301, %rs233;
	add.f64 	%fd1302, %fd1298, %fd1301;
	ld.global.u8 	%rs234, [%rd272+5];
	cvt.rn.f64.u16 	%fd1303, %rs234;
	add.f64 	%fd1304, %fd1300, %fd1303;
	ld.global.u8 	%rs235, [%rd270+6];
	cvt.rn.f64.u16 	%fd1305, %rs235;
	add.f64 	%fd1306, %fd1302, %fd1305;
	ld.global.u8 	%rs236, [%rd272+6];
	cvt.rn.f64.u16 	%fd1307, %rs236;
	add.f64 	%fd1308, %fd1304, %fd1307;
	ld.global.u8 	%rs237, [%rd270+7];
	cvt.rn.f64.u16 	%fd1309, %rs237;
	add.f64 	%fd1772, %fd1306, %fd1309;
	ld.global.u8 	%rs238, [%rd272+7];
	cvt.rn.f64.u16 	%fd1310, %rs238;
	add.f64 	%fd1771, %fd1308, %fd1310;
	add.s32 	%r980, %r980, 8;
	add.s32 	%r744, %r980, %r423;
	setp.ne.s32 	%p377, %r744, %r41;
	@%p377 bra 	$L__BB5_57;
$L__BB5_58:
	setp.lt.u32 	%p378, %r38, 3;
	@%p378 bra 	$L__BB5_60;
	add.s32 	%r745, %r78, %r980;
	cvt.s64.s32 	%rd273, %r745;
	add.s64 	%rd274, %rd2, %rd273;
	ld.global.u8 	%rs239, [%rd274];
	cvt.rn.f64.u16 	%fd1311, %rs239;
	add.f64 	%fd1312, %fd1772, %fd1311;
	add.s32 	%r746, %r79, %r980;
	cvt.s64.s32 	%rd275, %r746;
	add.s64 	%rd276, %rd3, %rd275;
	ld.global.u8 	%rs240, [%rd276];
	cvt.rn.f64.u16 	%fd1313, %rs240;
	add.f64 	%fd1314, %fd1771, %fd1313;
	ld.global.u8 	%rs241, [%rd274+1];
	cvt.rn.f64.u16 	%fd1315, %rs241;
	add.f64 	%fd1316, %fd1312, %fd1315;
	ld.global.u8 	%rs242, [%rd276+1];
	cvt.rn.f64.u16 	%fd1317, %rs242;
	add.f64 	%fd1318, %fd1314, %fd1317;
	ld.global.u8 	%rs243, [%rd274+2];
	cvt.rn.f64.u16 	%fd1319, %rs243;
	add.f64 	%fd1320, %fd1316, %fd1319;
	ld.global.u8 	%rs244, [%rd276+2];
	cvt.rn.f64.u16 	%fd1321, %rs244;
	add.f64 	%fd1322, %fd1318, %fd1321;
	ld.global.u8 	%rs245, [%rd274+3];
	cvt.rn.f64.u16 	%fd1323, %rs245;
	add.f64 	%fd1772, %fd1320, %fd1323;
	ld.global.u8 	%rs246, [%rd276+3];
	cvt.rn.f64.u16 	%fd1324, %rs246;
	add.f64 	%fd1771, %fd1322, %fd1324;
	add.s32 	%r980, %r980, 4;
$L__BB5_60:
	setp.eq.s32 	%p379, %r39, 0;
	@%p379 bra 	$L__BB5_62;
	add.s32 	%r747, %r78, %r980;
	cvt.s64.s32 	%rd277, %r747;
	add.s64 	%rd278, %rd2, %rd277;
	ld.global.u8 	%rs247, [%rd278];
	cvt.rn.f64.u16 	%fd1325, %rs247;
	add.f64 	%fd1326, %fd1772, %fd1325;
	add.s32 	%r748, %r79, %r980;
	cvt.s64.s32 	%rd279, %r748;
	add.s64 	%rd280, %rd3, %rd279;
	ld.global.u8 	%rs248, [%rd280];
	cvt.rn.f64.u16 	%fd1327, %rs248;
	add.f64 	%fd1328, %fd1771, %fd1327;
	ld.global.u8 	%rs249, [%rd278+1];
	cvt.rn.f64.u16 	%fd1329, %rs249;
	add.f64 	%fd1772, %fd1326, %fd1329;
	ld.global.u8 	%rs250, [%rd280+1];
	cvt.rn.f64.u16 	%fd1330, %rs250;
	add.f64 	%fd1771, %fd1328, %fd1330;
	add.s32 	%r980, %r980, 2;
$L__BB5_62:
	add.s32 	%r749, %r78, %r980;
	cvt.s64.s32 	%rd281, %r749;
	add.s64 	%rd282, %rd2, %rd281;
	ld.global.u8 	%rs251, [%rd282];
	cvt.rn.f64.u16 	%fd1331, %rs251;
	add.f64 	%fd1772, %fd1772, %fd1331;
	add.s32 	%r750, %r79, %r980;
	cvt.s64.s32 	%rd283, %r750;
	add.s64 	%rd284, %rd3, %rd283;
	ld.global.u8 	%rs252, [%rd284];
	cvt.rn.f64.u16 	%fd1332, %rs252;
	add.f64 	%fd1771, %fd1771, %fd1332;
	add.s32 	%r87, %r978, 1;
	setp.ne.s32 	%p380, %r978, %r424;
	mov.u32 	%r978, %r87;
	@%p380 bra 	$L__BB5_55;
$L__BB5_63:
	setp.lt.s32 	%p381, %r40, 0;
	mul.f64 	%fd89, %fd31, %fd1772;
	mul.f64 	%fd90, %fd31, %fd1771;
	mov.f64 	%fd1787, 0d0000000000000000;
	mov.f64 	%fd1795, %fd1787;
	@%p381 bra 	$L__BB5_74;
	mov.f64 	%fd1785, 0d0000000000000000;
	mov.u32 	%r983, %r35;
	mov.f64 	%fd1786, %fd1785;
	mov.f64 	%fd1787, %fd1785;
$L__BB5_65:
	setp.lt.u32 	%p382, %r34, 7;
	add.s32 	%r751, %r983, %r1;
	mul.lo.s32 	%r752, %r751, %r421;
	add.s32 	%r89, %r752, %r2;
	add.s32 	%r90, %r752, %r76;
	mov.u32 	%r985, %r36;
	@%p382 bra 	$L__BB5_68;
	mov.u32 	%r985, %r36;
$L__BB5_67:
	.pragma "nounroll";
	add.s32 	%r753, %r89, %r985;
	cvt.s64.s32 	%rd285, %r753;
	add.s64 	%rd286, %rd2, %rd285;
	ld.global.u8 	%rs253, [%rd286];
	cvt.rn.f64.u16 	%fd1335, %rs253;
	sub.f64 	%fd1336, %fd1335, %fd89;
	add.s32 	%r754, %r90, %r985;
	cvt.s64.s32 	%rd287, %r754;
	add.s64 	%rd288, %rd3, %rd287;
	ld.global.u8 	%rs254, [%rd288];
	cvt.rn.f64.u16 	%fd1337, %rs254;
	sub.f64 	%fd1338, %fd1337, %fd90;
	fma.rn.f64 	%fd1339, %fd1336, %fd1338, %fd1787;
	fma.rn.f64 	%fd1340, %fd1336, %fd1336, %fd1786;
	fma.rn.f64 	%fd1341, %fd1338, %fd1338, %fd1785;
	ld.global.u8 	%rs255, [%rd286+1];
	cvt.rn.f64.u16 	%fd1342, %rs255;
	sub.f64 	%fd1343, %fd1342, %fd89;
	ld.global.u8 	%rs256, [%rd288+1];
	cvt.rn.f64.u16 	%fd1344, %rs256;
	sub.f64 	%fd1345, %fd1344, %fd90;
	fma.rn.f64 	%fd1346, %fd1343, %fd1345, %fd1339;
	fma.rn.f64 	%fd1347, %fd1343, %fd1343, %fd1340;
	fma.rn.f64 	%fd1348, %fd1345, %fd1345, %fd1341;
	ld.global.u8 	%rs257, [%rd286+2];
	cvt.rn.f64.u16 	%fd1349, %rs257;
	sub.f64 	%fd1350, %fd1349, %fd89;
	ld.global.u8 	%rs258, [%rd288+2];
	cvt.rn.f64.u16 	%fd1351, %rs258;
	sub.f64 	%fd1352, %fd1351, %fd90;
	fma.rn.f64 	%fd1353, %fd1350, %fd1352, %fd1346;
	fma.rn.f64 	%fd1354, %fd1350, %fd1350, %fd1347;
	fma.rn.f64 	%fd1355, %fd1352, %fd1352, %fd1348;
	ld.global.u8 	%rs259, [%rd286+3];
	cvt.rn.f64.u16 	%fd1356, %rs259;
	sub.f64 	%fd1357, %fd1356, %fd89;
	ld.global.u8 	%rs260, [%rd288+3];
	cvt.rn.f64.u16 	%fd1358, %rs260;
	sub.f64 	%fd1359, %fd1358, %fd90;
	fma.rn.f64 	%fd1360, %fd1357, %fd1359, %fd1353;
	fma.rn.f64 	%fd1361, %fd1357, %fd1357, %fd1354;
	fma.rn.f64 	%fd1362, %fd1359, %fd1359, %fd1355;
	ld.global.u8 	%rs261, [%rd286+4];
	cvt.rn.f64.u16 	%fd1363, %rs261;
	sub.f64 	%fd1364, %fd1363, %fd89;
	ld.global.u8 	%rs262, [%rd288+4];
	cvt.rn.f64.u16 	%fd1365, %rs262;
	sub.f64 	%fd1366, %fd1365, %fd90;
	fma.rn.f64 	%fd1367, %fd1364, %fd1366, %fd1360;
	fma.rn.f64 	%fd1368, %fd1364, %fd1364, %fd1361;
	fma.rn.f64 	%fd1369, %fd1366, %fd1366, %fd1362;
	ld.global.u8 	%rs263, [%rd286+5];
	cvt.rn.f64.u16 	%fd1370, %rs263;
	sub.f64 	%fd1371, %fd1370, %fd89;
	ld.global.u8 	%rs264, [%rd288+5];
	cvt.rn.f64.u16 	%fd1372, %rs264;
	sub.f64 	%fd1373, %fd1372, %fd90;
	fma.rn.f64 	%fd1374, %fd1371, %fd1373, %fd1367;
	fma.rn.f64 	%fd1375, %fd1371, %fd1371, %fd1368;
	fma.rn.f64 	%fd1376, %fd1373, %fd1373, %fd1369;
	ld.global.u8 	%rs265, [%rd286+6];
	cvt.rn.f64.u16 	%fd1377, %rs265;
	sub.f64 	%fd1378, %fd1377, %fd89;
	ld.global.u8 	%rs266, [%rd288+6];
	cvt.rn.f64.u16 	%fd1379, %rs266;
	sub.f64 	%fd1380, %fd1379, %fd90;
	fma.rn.f64 	%fd1381, %fd1378, %fd1380, %fd1374;
	fma.rn.f64 	%fd1382, %fd1378, %fd1378, %fd1375;
	fma.rn.f64 	%fd1383, %fd1380, %fd1380, %fd1376;
	ld.global.u8 	%rs267, [%rd286+7];
	cvt.rn.f64.u16 	%fd1384, %rs267;
	sub.f64 	%fd1385, %fd1384, %fd89;
	ld.global.u8 	%rs268, [%rd288+7];
	cvt.rn.f64.u16 	%fd1386, %rs268;
	sub.f64 	%fd1387, %fd1386, %fd90;
	fma.rn.f64 	%fd1787, %fd1385, %fd1387, %fd1381;
	fma.rn.f64 	%fd1786, %fd1385, %fd1385, %fd1382;
	fma.rn.f64 	%fd1785, %fd1387, %fd1387, %fd1383;
	add.s32 	%r985, %r985, 8;
	add.s32 	%r755, %r985, %r423;
	setp.ne.s32 	%p383, %r755, %r41;
	@%p383 bra 	$L__BB5_67;
$L__BB5_68:
	setp.lt.u32 	%p384, %r38, 3;
	@%p384 bra 	$L__BB5_70;
	add.s32 	%r756, %r89, %r985;
	cvt.s64.s32 	%rd289, %r756;
	add.s64 	%rd290, %rd2, %rd289;
	ld.global.u8 	%rs269, [%rd290];
	cvt.rn.f64.u16 	%fd1388, %rs269;
	sub.f64 	%fd1389, %fd1388, %fd89;
	add.s32 	%r757, %r90, %r985;
	cvt.s64.s32 	%rd291, %r757;
	add.s64 	%rd292, %rd3, %rd291;
	ld.global.u8 	%rs270, [%rd292];
	cvt.rn.f64.u16 	%fd1390, %rs270;
	sub.f64 	%fd1391, %fd1390, %fd90;
	fma.rn.f64 	%fd1392, %fd1389, %fd1391, %fd1787;
	fma.rn.f64 	%fd1393, %fd1389, %fd1389, %fd1786;
	fma.rn.f64 	%fd1394, %fd1391, %fd1391, %fd1785;
	ld.global.u8 	%rs271, [%rd290+1];
	cvt.rn.f64.u16 	%fd1395, %rs271;
	sub.f64 	%fd1396, %fd1395, %fd89;
	ld.global.u8 	%rs272, [%rd292+1];
	cvt.rn.f64.u16 	%fd1397, %rs272;
	sub.f64 	%fd1398, %fd1397, %fd90;
	fma.rn.f64 	%fd1399, %fd1396, %fd1398, %fd1392;
	fma.rn.f64 	%fd1400, %fd1396, %fd1396, %fd1393;
	fma.rn.f64 	%fd1401, %fd1398, %fd1398, %fd1394;
	ld.global.u8 	%rs273, [%rd290+2];
	cvt.rn.f64.u16 	%fd1402, %rs273;
	sub.f64 	%fd1403, %fd1402, %fd89;
	ld.global.u8 	%rs274, [%rd292+2];
	cvt.rn.f64.u16 	%fd1404, %rs274;
	sub.f64 	%fd1405, %fd1404, %fd90;
	fma.rn.f64 	%fd1406, %fd1403, %fd1405, %fd1399;
	fma.rn.f64 	%fd1407, %fd1403, %fd1403, %fd1400;
	fma.rn.f64 	%fd1408, %fd1405, %fd1405, %fd1401;
	ld.global.u8 	%rs275, [%rd290+3];
	cvt.rn.f64.u16 	%fd1409, %rs275;
	sub.f64 	%fd1410, %fd1409, %fd89;
	ld.global.u8 	%rs276, [%rd292+3];
	cvt.rn.f64.u16 	%fd1411, %rs276;
	sub.f64 	%fd1412, %fd1411, %fd90;
	fma.rn.f64 	%fd1787, %fd1410, %fd1412, %fd1406;
	fma.rn.f64 	%fd1786, %fd1410, %fd1410, %fd1407;
	fma.rn.f64 	%fd1785, %fd1412, %fd1412, %fd1408;
	add.s32 	%r985, %r985, 4;
$L__BB5_70:
	setp.eq.s32 	%p385, %r39, 0;
	@%p385 bra 	$L__BB5_72;
	add.s32 	%r758, %r89, %r985;
	cvt.s64.s32 	%rd293, %r758;
	add.s64 	%rd294, %rd2, %rd293;
	ld.global.u8 	%rs277, [%rd294];
	cvt.rn.f64.u16 	%fd1413, %rs277;
	sub.f64 	%fd1414, %fd1413, %fd89;
	add.s32 	%r759, %r90, %r985;
	cvt.s64.s32 	%rd295, %r759;
	add.s64 	%rd296, %rd3, %rd295;
	ld.global.u8 	%rs278, [%rd296];
	cvt.rn.f64.u16 	%fd1415, %rs278;
	sub.f64 	%fd1416, %fd1415, %fd90;
	fma.rn.f64 	%fd1417, %fd1414, %fd1416, %fd1787;
	fma.rn.f64 	%fd1418, %fd1414, %fd1414, %fd1786;
	fma.rn.f64 	%fd1419, %fd1416, %fd1416, %fd1785;
	ld.global.u8 	%rs279, [%rd294+1];
	cvt.rn.f64.u16 	%fd1420, %rs279;
	sub.f64 	%fd1421, %fd1420, %fd89;
	ld.global.u8 	%rs280, [%rd296+1];
	cvt.rn.f64.u16 	%fd1422, %rs280;
	sub.f64 	%fd1423, %fd1422, %fd90;
	fma.rn.f64 	%fd1787, %fd1421, %fd1423, %fd1417;
	fma.rn.f64 	%fd1786, %fd1421, %fd1421, %fd1418;
	fma.rn.f64 	%fd1785, %fd1423, %fd1423, %fd1419;
	add.s32 	%r985, %r985, 2;
$L__BB5_72:
	add.s32 	%r760, %r89, %r985;
	cvt.s64.s32 	%rd297, %r760;
	add.s64 	%rd298, %rd2, %rd297;
	ld.global.u8 	%rs281, [%rd298];
	cvt.rn.f64.u16 	%fd1424, %rs281;
	sub.f64 	%fd1425, %fd1424, %fd89;
	add.s32 	%r761, %r90, %r985;
	cvt.s64.s32 	%rd299, %r761;
	add.s64 	%rd300, %rd3, %rd299;
	ld.global.u8 	%rs282, [%rd300];
	cvt.rn.f64.u16 	%fd1426, %rs282;
	sub.f64 	%fd1427, %fd1426, %fd90;
	fma.rn.f64 	%fd1787, %fd1425, %fd1427, %fd1787;
	fma.rn.f64 	%fd1786, %fd1425, %fd1425, %fd1786;
	fma.rn.f64 	%fd1785, %fd1427, %fd1427, %fd1785;
	add.s32 	%r98, %r983, 1;
	setp.ne.s32 	%p386, %r983, %r424;
	mov.u32 	%r983, %r98;
	@%p386 bra 	$L__BB5_65;
	mul.f64 	%fd1795, %fd1786, %fd1785;
$L__BB5_74:
	rsqrt.approx.f64 	%fd121, %fd1795;
	abs.f64 	%fd1429, %fd121;
	setp.eq.f64 	%p387, %fd1429, 0d7FF0000000000000;
	@%p387 bra 	$L__BB5_76;
	mul.f64 	%fd1430, %fd1787, %fd121;
	mov.f64 	%fd1431, 0d3FF0000000000000;
	sub.f64 	%fd1796, %fd1431, %fd1430;
$L__BB5_76:
	add.s32 	%r762, %r37, %r75;
	mul.wide.s32 	%rd301, %r762, 8;
	add.s64 	%rd302, %rd1, %rd301;
	st.global.f64 	[%rd302], %fd1796;
	add.s32 	%r425, %r75, 1;
	setp.eq.s32 	%p388, %r75, %r426;
	@%p388 bra 	$L__BB5_497;
	bra.uni 	$L__BB5_52;
$L__BB5_77:
	setp.lt.s32 	%p389, %r426, %r425;
	@%p389 bra 	$L__BB5_497;
	add.s32 	%r42, %r421, -1;
	cvt.s64.s32 	%rd303, %r6;
	add.s64 	%rd18, %rd2, %rd303;
	sub.s32 	%r43, %r7, %r425;
$L__BB5_79:
	sub.s32 	%r45, %r2, %r425;
	min.s32 	%r763, %r45, %r2;
	setp.lt.s32 	%p390, %r763, 1;
	max.s32 	%r764, %r45, %r2;
	setp.ge.s32 	%p391, %r764, %r42;
	or.pred  	%p392, %p391, %p390;
	mov.f64 	%fd1766, 0dBFF0000000000000;
	@%p392 bra 	$L__BB5_117;
	add.s32 	%r767, %r45, %r5;
	cvt.s64.s32 	%rd304, %r767;
	add.s64 	%rd305, %rd3, %rd304;
	ld.global.u8 	%rs283, [%rd305];
	cvt.rn.f64.u16 	%fd32, %rs283;
	ld.global.u8 	%rs284, [%rd305+-1];
	cvt.rn.f64.u16 	%fd1433, %rs284;
	ld.global.u8 	%rs285, [%rd305+1];
	cvt.rn.f64.u16 	%fd1434, %rs285;
	add.f64 	%fd1435, %fd32, %fd1433;
	mul.f64 	%fd1436, %fd1435, 0d3FE0000000000000;
	add.f64 	%fd1437, %fd32, %fd1434;
	mul.f64 	%fd1438, %fd1437, 0d3FE0000000000000;
	st.local.f64 	[%rd13], %fd32;
	st.local.f64 	[%rd13+8], %fd1436;
	st.local.f64 	[%rd13+16], %fd1438;
	mov.b32 	%r953, 0;
	st.local.u32 	[%rd14], %r953;
	mov.b32 	%r768, 1;
	st.local.u32 	[%rd14+4], %r768;
	mov.b32 	%r958, 2;
	st.local.u32 	[%rd14+8], %r958;
	bra.uni 	$L__BB5_82;
$L__BB5_81:
	setp.ge.s32 	%p397, %r953, %r958;
	@%p397 bra 	$L__BB5_89;
$L__BB5_82:
	mov.u32 	%r48, %r958;
	mul.wide.u32 	%rd306, %r953, 8;
	add.s64 	%rd307, %rd13, %rd306;
	ld.local.f64 	%fd1758, [%rd307];
	mov.b32 	%r958, 0;
	mov.u32 	%r956, %r953;
$L__BB5_83:
	mul.wide.u32 	%rd308, %r956, 8;
	add.s64 	%rd19, %rd13, %rd308;
	add.s32 	%r51, %r956, 1;
	ld.local.f64 	%fd1759, [%rd19+8];
	setp.leu.f64 	%p393, %fd1758, %fd1759;
	@%p393 bra 	$L__BB5_85;
	ld.local.f64 	%fd36, [%rd19];
	st.local.f64 	[%rd19+8], %fd36;
	st.local.f64 	[%rd19], %fd1759;
	mul.wide.u32 	%rd309, %r956, 4;
	add.s64 	%rd310, %rd14, %rd309;
	ld.local.u32 	%r770, [%rd310+4];
	ld.local.u32 	%r771, [%rd310];
	st.local.u32 	[%rd310+4], %r771;
	st.local.u32 	[%rd310], %r770;
	mov.f64 	%fd1759, %fd36;
	mov.u32 	%r958, %r956;
$L__BB5_85:
	setp.lt.s32 	%p394, %r51, %r48;
	mov.f64 	%fd1758, %fd1759;
	mov.u32 	%r956, %r51;
	@%p394 bra 	$L__BB5_83;
	setp.gt.s32 	%p395, %r958, %r953;
	mov.b32 	%r953, 0;
	@%p395 bra 	$L__BB5_87;
	bra.uni 	$L__BB5_81;
$L__BB5_87:
	ld.local.f64 	%fd38, [%rd13];
	ld.local.f64 	%fd39, [%rd13+8];
	setp.leu.f64 	%p396, %fd38, %fd39;
	@%p396 bra 	$L__BB5_81;
	st.local.f64 	[%rd13+8], %fd38;
	st.local.f64 	[%rd13], %fd39;
	ld.local.u32 	%r775, [%rd14];
	ld.local.u32 	%r776, [%rd14+4];
	st.local.u32 	[%rd14], %r776;
	st.local.u32 	[%rd14+4], %r775;
	mov.b32 	%r953, 1;
	bra.uni 	$L__BB5_81;
$L__BB5_89:
	ld.local.f64 	%fd40, [%rd13];
	ld.local.f64 	%fd41, [%rd13+16];
	ld.global.u8 	%rs286, [%rd18];
	cvt.rn.f64.u16 	%fd42, %rs286;
	ld.global.u8 	%rs287, [%rd18+-1];
	cvt.rn.f64.u16 	%fd1439, %rs287;
	ld.global.u8 	%rs288, [%rd18+1];
	cvt.rn.f64.u16 	%fd1440, %rs288;
	add.f64 	%fd1441, %fd42, %fd1439;
	mul.f64 	%fd1442, %fd1441, 0d3FE0000000000000;
	add.f64 	%fd1443, %fd42, %fd1440;
	mul.f64 	%fd1444, %fd1443, 0d3FE0000000000000;
	st.local.f64 	[%rd15], %fd42;
	st.local.f64 	[%rd15+8], %fd1442;
	st.local.f64 	[%rd15+16], %fd1444;
	mov.b32 	%r959, 0;
	st.local.u32 	[%rd14], %r959;
	mov.b32 	%r779, 1;
	st.local.u32 	[%rd14+4], %r779;
	mov.b32 	%r964, 2;
	st.local.u32 	[%rd14+8], %r964;
	bra.uni 	$L__BB5_91;
$L__BB5_90:
	setp.ge.s32 	%p402, %r959, %r964;
	@%p402 bra 	$L__BB5_98;
$L__BB5_91:
	mov.u32 	%r55, %r964;
	mul.wide.u32 	%rd311, %r959, 8;
	add.s64 	%rd312, %rd15, %rd311;
	ld.local.f64 	%fd1760, [%rd312];
	mov.b32 	%r964, 0;
	mov.u32 	%r962, %r959;
$L__BB5_92:
	mul.wide.u32 	%rd313, %r962, 8;
	add.s64 	%rd20, %rd15, %rd313;
	add.s32 	%r58, %r962, 1;
	ld.local.f64 	%fd1761, [%rd20+8];
	setp.leu.f64 	%p398, %fd1760, %fd1761;
	@%p398 bra 	$L__BB5_94;
	ld.local.f64 	%fd46, [%rd20];
	st.local.f64 	[%rd20+8], %fd46;
	st.local.f64 	[%rd20], %fd1761;
	mul.wide.u32 	%rd314, %r962, 4;
	add.s64 	%rd315, %rd14, %rd314;
	ld.local.u32 	%r781, [%rd315+4];
	ld.local.u32 	%r782, [%rd315];
	st.local.u32 	[%rd315+4], %r782;
	st.local.u32 	[%rd315], %r781;
	mov.f64 	%fd1761, %fd46;
	mov.u32 	%r964, %r962;
$L__BB5_94:
	setp.lt.s32 	%p399, %r58, %r55;
	mov.f64 	%fd1760, %fd1761;
	mov.u32 	%r962, %r58;
	@%p399 bra 	$L__BB5_92;
	setp.gt.s32 	%p400, %r964, %r959;
	mov.b32 	%r959, 0;
	@%p400 bra 	$L__BB5_96;
	bra.uni 	$L__BB5_90;
$L__BB5_96:
	ld.local.f64 	%fd48, [%rd15];
	ld.local.f64 	%fd49, [%rd15+8];
	setp.leu.f64 	%p401, %fd48, %fd49;
	@%p401 bra 	$L__BB5_90;
	st.local.f64 	[%rd15+8], %fd48;
	st.local.f64 	[%rd15], %fd49;
	ld.local.u32 	%r786, [%rd14];
	ld.local.u32 	%r787, [%rd14+4];
	st.local.u32 	[%rd14], %r787;
	st.local.u32 	[%rd14+4], %r786;
	mov.b32 	%r959, 1;
	bra.uni 	$L__BB5_90;
$L__BB5_98:
	ld.local.f64 	%fd50, [%rd15];
	ld.local.f64 	%fd51, [%rd15+16];
	mov.b64 	%rd316, 0;
	st.local.u64 	[%rd13], %rd316;
	sub.f64 	%fd1445, %fd42, %fd41;
	st.local.f64 	[%rd13+8], %fd1445;
	sub.f64 	%fd1446, %fd40, %fd42;
	st.local.f64 	[%rd13+16], %fd1446;
	mov.b32 	%r965, 0;
	st.local.u32 	[%rd14], %r965;
	mov.b32 	%r790, 1;
	st.local.u32 	[%rd14+4], %r790;
	mov.b32 	%r970, 2;
	st.local.u32 	[%rd14+8], %r970;
	bra.uni 	$L__BB5_100;
$L__BB5_99:
	setp.ge.s32 	%p407, %r965, %r970;
	@%p407 bra 	$L__BB5_107;
$L__BB5_100:
	mov.u32 	%r62, %r970;
	mul.wide.u32 	%rd317, %r965, 8;
	add.s64 	%rd318, %rd13, %rd317;
	ld.local.f64 	%fd1762, [%rd318];
	mov.b32 	%r970, 0;
	mov.u32 	%r968, %r965;
$L__BB5_101:
	mul.wide.u32 	%rd319, %r968, 8;
	add.s64 	%rd21, %rd13, %rd319;
	add.s32 	%r65, %r968, 1;
	ld.local.f64 	%fd1763, [%rd21+8];
	setp.leu.f64 	%p403, %fd1762, %fd1763;
	@%p403 bra 	$L__BB5_103;
	ld.local.f64 	%fd55, [%rd21];
	st.local.f64 	[%rd21+8], %fd55;
	st.local.f64 	[%rd21], %fd1763;
	mul.wide.u32 	%rd320, %r968, 4;
	add.s64 	%rd321, %rd14, %rd320;
	ld.local.u32 	%r792, [%rd321+4];
	ld.local.u32 	%r793, [%rd321];
	st.local.u32 	[%rd321+4], %r793;
	st.local.u32 	[%rd321], %r792;
	mov.f64 	%fd1763, %fd55;
	mov.u32 	%r970, %r968;
$L__BB5_103:
	setp.lt.s32 	%p404, %r65, %r62;
	mov.f64 	%fd1762, %fd1763;
	mov.u32 	%r968, %r65;
	@%p404 bra 	$L__BB5_101;
	setp.gt.s32 	%p405, %r970, %r965;
	mov.b32 	%r965, 0;
	@%p405 bra 	$L__BB5_105;
	bra.uni 	$L__BB5_99;
$L__BB5_105:
	ld.local.f64 	%fd57, [%rd13];
	ld.local.f64 	%fd58, [%rd13+8];
	setp.leu.f64 	%p406, %fd57, %fd58;
	@%p406 bra 	$L__BB5_99;
	st.local.f64 	[%rd13+8], %fd57;
	st.local.f64 	[%rd13], %fd58;
	ld.local.u32 	%r797, [%rd14];
	ld.local.u32 	%r798, [%rd14+4];
	st.local.u32 	[%rd14], %r798;
	st.local.u32 	[%rd14+4], %r797;
	mov.b32 	%r965, 1;
	bra.uni 	$L__BB5_99;
$L__BB5_107:
	ld.local.f64 	%fd59, [%rd13+16];
	mov.b64 	%rd322, 0;
	st.local.u64 	[%rd15], %rd322;
	sub.f64 	%fd1447, %fd32, %fd51;
	st.local.f64 	[%rd15+8], %fd1447;
	sub.f64 	%fd1448, %fd50, %fd32;
	st.local.f64 	[%rd15+16], %fd1448;
	mov.b32 	%r971, 0;
	st.local.u32 	[%rd14], %r971;
	mov.b32 	%r801, 1;
	st.local.u32 	[%rd14+4], %r801;
	mov.b32 	%r976, 2;
	st.local.u32 	[%rd14+8], %r976;
	bra.uni 	$L__BB5_109;
$L__BB5_108:
	setp.ge.s32 	%p412, %r971, %r976;
	@%p412 bra 	$L__BB5_116;
$L__BB5_109:
	mov.u32 	%r69, %r976;
	mul.wide.u32 	%rd323, %r971, 8;
	add.s64 	%rd324, %rd15, %rd323;
	ld.local.f64 	%fd1764, [%rd324];
	mov.b32 	%r976, 0;
	mov.u32 	%r974, %r971;
$L__BB5_110:
	mul.wide.u32 	%rd325, %r974, 8;
	add.s64 	%rd22, %rd15, %rd325;
	add.s32 	%r72, %r974, 1;
	ld.local.f64 	%fd1765, [%rd22+8];
	setp.leu.f64 	%p408, %fd1764, %fd1765;
	@%p408 bra 	$L__BB5_112;
	ld.local.f64 	%fd63, [%rd22];
	st.local.f64 	[%rd22+8], %fd63;
	st.local.f64 	[%rd22], %fd1765;
	mul.wide.u32 	%rd326, %r974, 4;
	add.s64 	%rd327, %rd14, %rd326;
	ld.local.u32 	%r803, [%rd327+4];
	ld.local.u32 	%r804, [%rd327];
	st.local.u32 	[%rd327+4], %r804;
	st.local.u32 	[%rd327], %r803;
	mov.f64 	%fd1765, %fd63;
	mov.u32 	%r976, %r974;
$L__BB5_112:
	setp.lt.s32 	%p409, %r72, %r69;
	mov.f64 	%fd1764, %fd1765;
	mov.u32 	%r974, %r72;
	@%p409 bra 	$L__BB5_110;
	setp.gt.s32 	%p410, %r976, %r971;
	mov.b32 	%r971, 0;
	@%p410 bra 	$L__BB5_114;
	bra.uni 	$L__BB5_108;
$L__BB5_114:
	ld.local.f64 	%fd65, [%rd15];
	ld.local.f64 	%fd66, [%rd15+8];
	setp.leu.f64 	%p411, %fd65, %fd66;
	@%p411 bra 	$L__BB5_108;
	st.local.f64 	[%rd15+8], %fd65;
	st.local.f64 	[%rd15], %fd66;
	ld.local.u32 	%r808, [%rd14];
	ld.local.u32 	%r809, [%rd14+4];
	st.local.u32 	[%rd14], %r809;
	st.local.u32 	[%rd14+4], %r808;
	mov.b32 	%r971, 1;
	bra.uni 	$L__BB5_108;
$L__BB5_116:
	ld.local.f64 	%fd1449, [%rd15+16];
	setp.le.f64 	%p413, %fd1449, %fd59;
	selp.f64 	%fd1766, %fd1449, %fd59, %p413;
$L__BB5_117:
	add.s32 	%r810, %r43, %r425;
	mul.wide.s32 	%rd328, %r810, 8;
	add.s64 	%rd329, %rd1, %rd328;
	st.global.f64 	[%rd329], %fd1766;
	add.s32 	%r74, %r425, 1;
	setp.eq.s32 	%p414, %r425, %r426;
	mov.u32 	%r425, %r74;
	@%p414 bra 	$L__BB5_497;
	bra.uni 	$L__BB5_79;
$L__BB5_118:
	shl.b32 	%r690, %r423, 1;
	or.b32  	%r691, %r690, 1;
	and.b32  	%r30, %r691, 4;
	and.b32  	%r31, %r691, 3;
	and.b32  	%r32, %r691, -8;
	neg.s32 	%r33, %r424;
$L__BB5_119:
	mov.u32 	%r100, %r425;
	sub.s32 	%r101, %r2, %r100;
	setp.lt.s32 	%p295, %r101, %r423;
	or.pred  	%p296, %p1, %p295;
	add.s32 	%r692, %r101, %r423;
	setp.ge.s32 	%p297, %r692, %r421;
	or.pred  	%p298, %p296, %p297;
	mov.f64 	%fd1812, 0dBFF0000000000000;
	@%p298 bra 	$L__BB5_131;
	mov.f64 	%fd1803, 0d0000000000000000;
	mov.u32 	%r989, %r33;
	mov.f64 	%fd1804, %fd1803;
	mov.f64 	%fd1805, %fd1803;
$L__BB5_121:
	setp.lt.u32 	%p299, %r423, 4;
	add.s32 	%r693, %r989, %r1;
	mul.lo.s32 	%r694, %r693, %r421;
	add.s32 	%r103, %r694, %r2;
	add.s32 	%r104, %r694, %r101;
	mov.u32 	%r991, %r8;
	@%p299 bra 	$L__BB5_124;
	mov.u32 	%r991, %r8;
$L__BB5_123:
	.pragma "nounroll";
	add.s32 	%r695, %r103, %r991;
	cvt.s64.s32 	%rd245, %r695;
	add.s64 	%rd246, %rd2, %rd245;
	ld.global.u8 	%rs193, [%rd246];
	cvt.rn.f64.u16 	%fd1169, %rs193;
	add.s32 	%r696, %r104, %r991;
	cvt.s64.s32 	%rd247, %r696;
	add.s64 	%rd248, %rd3, %rd247;
	ld.global.u8 	%rs194, [%rd248];
	cvt.rn.f64.u16 	%fd1170, %rs194;
	fma.rn.f64 	%fd1171, %fd1169, %fd1170, %fd1805;
	fma.rn.f64 	%fd1172, %fd1169, %fd1169, %fd1804;
	fma.rn.f64 	%fd1173, %fd1170, %fd1170, %fd1803;
	ld.global.u8 	%rs195, [%rd246+1];
	cvt.rn.f64.u16 	%fd1174, %rs195;
	ld.global.u8 	%rs196, [%rd248+1];
	cvt.rn.f64.u16 	%fd1175, %rs196;
	fma.rn.f64 	%fd1176, %fd1174, %fd1175, %fd1171;
	fma.rn.f64 	%fd1177, %fd1174, %fd1174, %fd1172;
	fma.rn.f64 	%fd1178, %fd1175, %fd1175, %fd1173;
	ld.global.u8 	%rs197, [%rd246+2];
	cvt.rn.f64.u16 	%fd1179, %rs197;
	ld.global.u8 	%rs198, [%rd248+2];
	cvt.rn.f64.u16 	%fd1180, %rs198;
	fma.rn.f64 	%fd1181, %fd1179, %fd1180, %fd1176;
	fma.rn.f64 	%fd1182, %fd1179, %fd1179, %fd1177;
	fma.rn.f64 	%fd1183, %fd1180, %fd1180, %fd1178;
	ld.global.u8 	%rs199, [%rd246+3];
	cvt.rn.f64.u16 	%fd1184, %rs199;
	ld.global.u8 	%rs200, [%rd248+3];
	cvt.rn.f64.u16 	%fd1185, %rs200;
	fma.rn.f64 	%fd1186, %fd1184, %fd1185, %fd1181;
	fma.rn.f64 	%fd1187, %fd1184, %fd1184, %fd1182;
	fma.rn.f64 	%fd1188, %fd1185, %fd1185, %fd1183;
	ld.global.u8 	%rs201, [%rd246+4];
	cvt.rn.f64.u16 	%fd1189, %rs201;
	ld.global.u8 	%rs202, [%rd248+4];
	cvt.rn.f64.u16 	%fd1190, %rs202;
	fma.rn.f64 	%fd1191, %fd1189, %fd1190, %fd1186;
	fma.rn.f64 	%fd1192, %fd1189, %fd1189, %fd1187;
	fma.rn.f64 	%fd1193, %fd1190, %fd1190, %fd1188;
	ld.global.u8 	%rs203, [%rd246+5];
	cvt.rn.f64.u16 	%fd1194, %rs203;
	ld.global.u8 	%rs204, [%rd248+5];
	cvt.rn.f64.u16 	%fd1195, %rs204;
	fma.rn.f64 	%fd1196, %fd1194, %fd1195, %fd1191;
	fma.rn.f64 	%fd1197, %fd1194, %fd1194, %fd1192;
	fma.rn.f64 	%fd1198, %fd1195, %fd1195, %fd1193;
	ld.global.u8 	%rs205, [%rd246+6];
	cvt.rn.f64.u16 	%fd1199, %rs205;
	ld.global.u8 	%rs206, [%rd248+6];
	cvt.rn.f64.u16 	%fd1200, %rs206;
	fma.rn.f64 	%fd1201, %fd1199, %fd1200, %fd1196;
	fma.rn.f64 	%fd1202, %fd1199, %fd1199, %fd1197;
	fma.rn.f64 	%fd1203, %fd1200, %fd1200, %fd1198;
	ld.global.u8 	%rs207, [%rd246+7];
	cvt.rn.f64.u16 	%fd1204, %rs207;
	ld.global.u8 	%rs208, [%rd248+7];
	cvt.rn.f64.u16 	%fd1205, %rs208;
	fma.rn.f64 	%fd1805, %fd1204, %fd1205, %fd1201;
	fma.rn.f64 	%fd1804, %fd1204, %fd1204, %fd1202;
	fma.rn.f64 	%fd1803, %fd1205, %fd1205, %fd1203;
	add.s32 	%r991, %r991, 8;
	add.s32 	%r697, %r991, %r423;
	setp.ne.s32 	%p300, %r697, %r32;
	@%p300 bra 	$L__BB5_123;
$L__BB5_124:
	setp.eq.s32 	%p301, %r30, 0;
	@%p301 bra 	$L__BB5_126;
	add.s32 	%r698, %r103, %r991;
	cvt.s64.s32 	%rd249, %r698;
	add.s64 	%rd250, %rd2, %rd249;
	ld.global.u8 	%rs209, [%rd250];
	cvt.rn.f64.u16 	%fd1206, %rs209;
	add.s32 	%r699, %r104, %r991;
	cvt.s64.s32 	%rd251, %r699;
	add.s64 	%rd252, %rd3, %rd251;
	ld.global.u8 	%rs210, [%rd252];
	cvt.rn.f64.u16 	%fd1207, %rs210;
	fma.rn.f64 	%fd1208, %fd1206, %fd1207, %fd1805;
	fma.rn.f64 	%fd1209, %fd1206, %fd1206, %fd1804;
	fma.rn.f64 	%fd1210, %fd1207, %fd1207, %fd1803;
	ld.global.u8 	%rs211, [%rd250+1];
	cvt.rn.f64.u16 	%fd1211, %rs211;
	ld.global.u8 	%rs212, [%rd252+1];
	cvt.rn.f64.u16 	%fd1212, %rs212;
	fma.rn.f64 	%fd1213, %fd1211, %fd1212, %fd1208;
	fma.rn.f64 	%fd1214, %fd1211, %fd1211, %fd1209;
	fma.rn.f64 	%fd1215, %fd1212, %fd1212, %fd1210;
	ld.global.u8 	%rs213, [%rd250+2];
	cvt.rn.f64.u16 	%fd1216, %rs213;
	ld.global.u8 	%rs214, [%rd252+2];
	cvt.rn.f64.u16 	%fd1217, %rs214;
	fma.rn.f64 	%fd1218, %fd1216, %fd1217, %fd1213;
	fma.rn.f64 	%fd1219, %fd1216, %fd1216, %fd1214;
	fma.rn.f64 	%fd1220, %fd1217, %fd1217, %fd1215;
	ld.global.u8 	%rs215, [%rd250+3];
	cvt.rn.f64.u16 	%fd1221, %rs215;
	ld.global.u8 	%rs216, [%rd252+3];
	cvt.rn.f64.u16 	%fd1222, %rs216;
	fma.rn.f64 	%fd1805, %fd1221, %fd1222, %fd1218;
	fma.rn.f64 	%fd1804, %fd1221, %fd1221, %fd1219;
	fma.rn.f64 	%fd1803, %fd1222, %fd1222, %fd1220;
	add.s32 	%r991, %r991, 4;
$L__BB5_126:
	setp.eq.s32 	%p302, %r31, 1;
	@%p302 bra 	$L__BB5_128;
	add.s32 	%r700, %r103, %r991;
	cvt.s64.s32 	%rd253, %r700;
	add.s64 	%rd254, %rd2, %rd253;
	ld.global.u8 	%rs217, [%rd254];
	cvt.rn.f64.u16 	%fd1223, %rs217;
	add.s32 	%r701, %r104, %r991;
	cvt.s64.s32 	%rd255, %r701;
	add.s64 	%rd256, %rd3, %rd255;
	ld.global.u8 	%rs218, [%rd256];
	cvt.rn.f64.u16 	%fd1224, %rs218;
	fma.rn.f64 	%fd1225, %fd1223, %fd1224, %fd1805;
	fma.rn.f64 	%fd1226, %fd1223, %fd1223, %fd1804;
	fma.rn.f64 	%fd1227, %fd1224, %fd1224, %fd1803;
	ld.global.u8 	%rs219, [%rd254+1];
	cvt.rn.f64.u16 	%fd1228, %rs219;
	ld.global.u8 	%rs220, [%rd256+1];
	cvt.rn.f64.u16 	%fd1229, %rs220;
	fma.rn.f64 	%fd1805, %fd1228, %fd1229, %fd1225;
	fma.rn.f64 	%fd1804, %fd1228, %fd1228, %fd1226;
	fma.rn.f64 	%fd1803, %fd1229, %fd1229, %fd1227;
	add.s32 	%r991, %r991, 2;
$L__BB5_128:
	add.s32 	%r702, %r103, %r991;
	cvt.s64.s32 	%rd257, %r702;
	add.s64 	%rd258, %rd2, %rd257;
	ld.global.u8 	%rs221, [%rd258];
	cvt.rn.f64.u16 	%fd1230, %rs221;
	add.s32 	%r703, %r104, %r991;
	cvt.s64.s32 	%rd259, %r703;
	add.s64 	%rd260, %rd3, %rd259;
	ld.global.u8 	%rs222, [%rd260];
	cvt.rn.f64.u16 	%fd1231, %rs222;
	fma.rn.f64 	%fd1805, %fd1230, %fd1231, %fd1805;
	fma.rn.f64 	%fd1804, %fd1230, %fd1230, %fd1804;
	fma.rn.f64 	%fd1803, %fd1231, %fd1231, %fd1803;
	add.s32 	%r112, %r989, 1;
	setp.ne.s32 	%p303, %r989, %r424;
	mov.u32 	%r989, %r112;
	@%p303 bra 	$L__BB5_121;
	mul.f64 	%fd1233, %fd1804, %fd1803;
	rsqrt.approx.f64 	%fd151, %fd1233;
	abs.f64 	%fd1234, %fd151;
	setp.eq.f64 	%p304, %fd1234, 0d7FF0000000000000;
	@%p304 bra 	$L__BB5_131;
	mul.f64 	%fd1235, %fd1805, %fd151;
	mov.f64 	%fd1236, 0d3FF0000000000000;
	sub.f64 	%fd1812, %fd1236, %fd1235;
$L__BB5_131:
	add.s32 	%r704, %r9, %r100;
	mul.wide.s32 	%rd261, %r704, 8;
	add.s64 	%rd262, %rd1, %rd261;
	st.global.f64 	[%rd262], %fd1812;
	add.s32 	%r425, %r100, 1;
	setp.eq.s32 	%p305, %r100, %r426;
	@%p305 bra 	$L__BB5_497;
	bra.uni 	$L__BB5_119;
$L__BB5_132:
	ld.param.u32 	%r935, [_Z22kernel_GenerateDSI_newiiiiPKhS0_iiPdii_param_10];
	setp.eq.s32 	%p151, %r935, 0;
	@%p151 bra 	$L__BB5_205;
	ld.param.u32 	%r936, [_Z22kernel_GenerateDSI_newiiiiPKhS0_iiPdii_param_10];
	setp.eq.s32 	%p152, %r936, 1;
	@%p152 bra 	$L__BB5_178;
	ld.param.u32 	%r937, [_Z22kernel_GenerateDSI_newiiiiPKhS0_iiPdii_param_10];
	setp.ne.s32 	%p153, %r937, 2;
	@%p153 bra 	$L__BB5_497;
	setp.lt.s32 	%p154, %r426, %r425;
	@%p154 bra 	$L__BB5_497;
	setp.lt.s32 	%p155, %r1, %r424;
	add.s32 	%r571, %r424, %r1;
	setp.ge.s32 	%p156, %r571, %r422;
	setp.lt.s32 	%p157, %r2, %r423;
	or.pred  	%p158, %p155, %p157;
	or.pred  	%p159, %p158, %p156;
	add.s32 	%r114, %r423, %r2;
	setp.ge.s32 	%p160, %r114, %r421;
	or.pred  	%p3, %p159, %p160;
	setp.gt.s32 	%p161, %r424, -1;
	neg.s32 	%r115, %r423;
	sub.s32 	%r116, %r7, %r425;
	@%p161 bra 	$L__BB5_157;
	and.b32  	%r117, %r4, 3;
	setp.eq.s32 	%p203, %r117, 0;
	@%p203 bra 	$L__BB5_143;
	mov.b32 	%r995, 0;
$L__BB5_139:
	.pragma "nounroll";
	add.s32 	%r600, %r425, %r2;
	setp.lt.s32 	%p204, %r600, %r423;
	or.pred  	%p205, %p3, %p204;
	add.s32 	%r601, %r114, %r425;
	setp.ge.s32 	%p206, %r601, %r421;
	or.pred  	%p207, %p205, %p206;
	mov.f64 	%fd1813, 0dBFF0000000000000;
	@%p207 bra 	$L__BB5_142;
	mov.f64 	%fd976, 0d0000000000000000;
	rsqrt.approx.f64 	%fd154, %fd976;
	abs.f64 	%fd977, %fd154;
	setp.eq.f64 	%p208, %fd977, 0d7FF0000000000000;
	@%p208 bra 	$L__BB5_142;
	fma.rn.f64 	%fd1813, %fd154, 0d8000000000000000, 0d3FF0000000000000;
$L__BB5_142:
	add.s32 	%r602, %r116, %r425;
	mul.wide.s32 	%rd181, %r602, 8;
	add.s64 	%rd182, %rd1, %rd181;
	st.global.f64 	[%rd182], %fd1813;
	add.s32 	%r425, %r425, 1;
	add.s32 	%r995, %r995, 1;
	setp.ne.s32 	%p209, %r995, %r117;
	@%p209 bra 	$L__BB5_139;
$L__BB5_143:
	setp.lt.u32 	%p210, %r3, 3;
	@%p210 bra 	$L__BB5_497;
$L__BB5_144:
	mov.u32 	%r123, %r425;
	add.s32 	%r124, %r123, %r2;
	setp.lt.s32 	%p211, %r124, %r423;
	or.pred  	%p212, %p3, %p211;
	add.s32 	%r125, %r114, %r123;
	setp.ge.s32 	%p213, %r125, %r421;
	or.pred  	%p214, %p212, %p213;
	mov.f64 	%fd1814, 0dBFF0000000000000;
	@%p214 bra 	$L__BB5_147;
	mov.f64 	%fd980, 0d0000000000000000;
	rsqrt.approx.f64 	%fd157, %fd980;
	abs.f64 	%fd981, %fd157;
	setp.eq.f64 	%p215, %fd981, 0d7FF0000000000000;
	@%p215 bra 	$L__BB5_147;
	fma.rn.f64 	%fd1814, %fd157, 0d8000000000000000, 0d3FF0000000000000;
$L__BB5_147:
	add.s32 	%r603, %r116, %r123;
	mul.wide.s32 	%rd183, %r603, 8;
	add.s64 	%rd23, %rd1, %rd183;
	st.global.f64 	[%rd23], %fd1814;
	add.s32 	%r604, %r124, 1;
	setp.lt.s32 	%p216, %r604, %r423;
	or.pred  	%p217, %p3, %p216;
	add.s32 	%r605, %r125, 1;
	setp.ge.s32 	%p218, %r605, %r421;
	or.pred  	%p219, %p217, %p218;
	mov.f64 	%fd1815, 0dBFF0000000000000;
	@%p219 bra 	$L__BB5_150;
	mov.f64 	%fd984, 0d0000000000000000;
	rsqrt.approx.f64 	%fd160, %fd984;
	abs.f64 	%fd985, %fd160;
	setp.eq.f64 	%p220, %fd985, 0d7FF0000000000000;
	@%p220 bra 	$L__BB5_150;
	fma.rn.f64 	%fd1815, %fd160, 0d8000000000000000, 0d3FF0000000000000;
$L__BB5_150:
	st.global.f64 	[%rd23+8], %fd1815;
	add.s32 	%r606, %r124, 2;
	setp.lt.s32 	%p221, %r606, %r423;
	or.pred  	%p222, %p3, %p221;
	add.s32 	%r607, %r125, 2;
	setp.ge.s32 	%p223, %r607, %r421;
	or.pred  	%p224, %p222, %p223;
	mov.f64 	%fd1816, 0dBFF0000000000000;
	@%p224 bra 	$L__BB5_153;
	mov.f64 	%fd988, 0d0000000000000000;
	rsqrt.approx.f64 	%fd163, %fd988;
	abs.f64 	%fd989, %fd163;
	setp.eq.f64 	%p225, %fd989, 0d7FF0000000000000;
	@%p225 bra 	$L__BB5_153;
	fma.rn.f64 	%fd1816, %fd163, 0d8000000000000000, 0d3FF0000000000000;
$L__BB5_153:
	st.global.f64 	[%rd23+16], %fd1816;
	add.s32 	%r608, %r124, 3;
	setp.lt.s32 	%p226, %r608, %r423;
	or.pred  	%p227, %p3, %p226;
	add.s32 	%r609, %r125, 3;
	setp.ge.s32 	%p228, %r609, %r421;
	or.pred  	%p229, %p227, %p228;
	mov.f64 	%fd1817, 0dBFF0000000000000;
	@%p229 bra 	$L__BB5_156;
	mov.f64 	%fd992, 0d0000000000000000;
	rsqrt.approx.f64 	%fd166, %fd992;
	abs.f64 	%fd993, %fd166;
	setp.eq.f64 	%p230, %fd993, 0d7FF0000000000000;
	@%p230 bra 	$L__BB5_156;
	fma.rn.f64 	%fd1817, %fd166, 0d8000000000000000, 0d3FF0000000000000;
$L__BB5_156:
	st.global.f64 	[%rd23+24], %fd1817;
	add.s32 	%r425, %r123, 4;
	add.s32 	%r610, %r123, 3;
	setp.eq.s32 	%p231, %r610, %r426;
	@%p231 bra 	$L__BB5_497;
	bra.uni 	$L__BB5_144;
$L__BB5_157:
	setp.gt.s32 	%p162, %r423, -1;
	@%p162 bra 	$L__BB5_246;
	and.b32  	%r127, %r4, 3;
	setp.eq.s32 	%p174, %r127, 0;
	@%p174 bra 	$L__BB5_164;
	mov.b32 	%r999, 0;
$L__BB5_160:
	.pragma "nounroll";
	add.s32 	%r588, %r425, %r2;
	setp.lt.s32 	%p175, %r588, %r423;
	or.pred  	%p176, %p3, %p175;
	add.s32 	%r589, %r114, %r425;
	setp.ge.s32 	%p177, %r589, %r421;
	or.pred  	%p178, %p176, %p177;
	mov.f64 	%fd1818, 0dBFF0000000000000;
	@%p178 bra 	$L__BB5_163;
	mov.f64 	%fd956, 0d0000000000000000;
	rsqrt.approx.f64 	%fd169, %fd956;
	abs.f64 	%fd957, %fd169;
	setp.eq.f64 	%p179, %fd957, 0d7FF0000000000000;
	@%p179 bra 	$L__BB5_163;
	fma.rn.f64 	%fd1818, %fd169, 0d8000000000000000, 0d3FF0000000000000;
$L__BB5_163:
	add.s32 	%r590, %r116, %r425;
	mul.wide.s32 	%rd178, %r590, 8;
	add.s64 	%rd179, %rd1, %rd178;
	st.global.f64 	[%rd179], %fd1818;
	add.s32 	%r425, %r425, 1;
	add.s32 	%r999, %r999, 1;
	setp.ne.s32 	%p180, %r999, %r127;
	@%p180 bra 	$L__BB5_160;
$L__BB5_164:
	setp.lt.u32 	%p181, %r3, 3;
	@%p181 bra 	$L__BB5_497;
$L__BB5_165:
	mov.u32 	%r133, %r425;
	add.s32 	%r134, %r133, %r2;
	setp.lt.s32 	%p182, %r134, %r423;
	or.pred  	%p183, %p3, %p182;
	add.s32 	%r135, %r114, %r133;
	setp.ge.s32 	%p184, %r135, %r421;
	or.pred  	%p185, %p183, %p184;
	mov.f64 	%fd1819, 0dBFF0000000000000;
	@%p185 bra 	$L__BB5_168;
	mov.f64 	%fd960, 0d0000000000000000;
	rsqrt.approx.f64 	%fd183, %fd960;
	abs.f64 	%fd961, %fd183;
	setp.neu.f64 	%p186, %fd961, 0d7FF0000000000000;
	@%p186 bra 	$L__BB5_167;
	bra.uni 	$L__BB5_168;
$L__BB5_167:
	fma.rn.f64 	%fd1819, %fd183, 0d8000000000000000, 0d3FF0000000000000;
$L__BB5_168:
	add.s32 	%r591, %r116, %r133;
	mul.wide.s32 	%rd180, %r591, 8;
	add.s64 	%rd24, %rd1, %rd180;
	st.global.f64 	[%rd24], %fd1819;
	add.s32 	%r592, %r134, 1;
	setp.lt.s32 	%p187, %r592, %r423;
	or.pred  	%p188, %p3, %p187;
	add.s32 	%r593, %r135, 1;
	setp.ge.s32 	%p189, %r593, %r421;
	or.pred  	%p190, %p188, %p189;
	mov.f64 	%fd1820, 0dBFF0000000000000;
	@%p190 bra 	$L__BB5_171;
	mov.f64 	%fd964, 0d0000000000000000;
	rsqrt.approx.f64 	%fd174, %fd964;
	abs.f64 	%fd965, %fd174;
	setp.eq.f64 	%p191, %fd965, 0d7FF0000000000000;
	@%p191 bra 	$L__BB5_171;
	fma.rn.f64 	%fd1820, %fd174, 0d8000000000000000, 0d3FF0000000000000;
$L__BB5_171:
	st.global.f64 	[%rd24+8], %fd1820;
	add.s32 	%r594, %r134, 2;
	setp.lt.s32 	%p192, %r594, %r423;
	or.pred  	%p193, %p3, %p192;
	add.s32 	%r595, %r135, 2;
	setp.ge.s32 	%p194, %r595, %r421;
	or.pred  	%p195, %p193, %p194;
	mov.f64 	%fd1821, 0dBFF0000000000000;
	@%p195 bra 	$L__BB5_174;
	mov.f64 	%fd968, 0d0000000000000000;
	rsqrt.approx.f64 	%fd177, %fd968;
	abs.f64 	%fd969, %fd177;
	setp.eq.f64 	%p196, %fd969, 0d7FF0000000000000;
	@%p196 bra 	$L__BB5_174;
	fma.rn.f64 	%fd1821, %fd177, 0d8000000000000000, 0d3FF0000000000000;
$L__BB5_174:
	st.global.f64 	[%rd24+16], %fd1821;
	add.s32 	%r596, %r134, 3;
	setp.lt.s32 	%p197, %r596, %r423;
	or.pred  	%p198, %p3, %p197;
	add.s32 	%r597, %r135, 3;
	setp.ge.s32 	%p199, %r597, %r421;
	or.pred  	%p200, %p198, %p199;
	mov.f64 	%fd1822, 0dBFF0000000000000;
	@%p200 bra 	$L__BB5_177;
	mov.f64 	%fd972, 0d0000000000000000;
	rsqrt.approx.f64 	%fd180, %fd972;
	abs.f64 	%fd973, %fd180;
	setp.eq.f64 	%p201, %fd973, 0d7FF0000000000000;
	@%p201 bra 	$L__BB5_177;
	fma.rn.f64 	%fd1822, %fd180, 0d8000000000000000, 0d3FF0000000000000;
$L__BB5_177:
	st.global.f64 	[%rd24+24], %fd1822;
	add.s32 	%r425, %r133, 4;
	add.s32 	%r598, %r133, 3;
	setp.eq.s32 	%p202, %r598, %r426;
	@%p202 bra 	$L__BB5_497;
	bra.uni 	$L__BB5_165;
$L__BB5_178:
	setp.lt.s32 	%p232, %r426, %r425;
	@%p232 bra 	$L__BB5_497;
	setp.lt.s32 	%p233, %r1, %r424;
	add.s32 	%r611, %r424, %r1;
	setp.ge.s32 	%p234, %r611, %r422;
	setp.lt.s32 	%p235, %r2, %r423;
	or.pred  	%p236, %p233, %p235;
	or.pred  	%p237, %p236, %p234;
	add.s32 	%r141, %r423, %r2;
	setp.ge.s32 	%p238, %r141, %r421;
	or.pred  	%p4, %p237, %p238;
	shl.b32 	%r612, %r424, 1;
	shl.b32 	%r142, %r423, 1;
	mad.lo.s32 	%r613, %r142, %r612, %r142;
	add.s32 	%r614, %r612, %r613;
	or.b32  	%r615, %r614, 1;
	cvt.rn.f64.s32 	%fd994, %r615;
	rcp.rn.f64 	%fd184, %fd994;
	neg.s32 	%r143, %r424;
	neg.s32 	%r144, %r423;
	sub.s32 	%r145, %r7, %r425;
	and.b32  	%r146, %r142, 6;
	and.b32  	%r147, %r142, 2;
	or.b32  	%r148, %r424, %r423;
	and.b32  	%r149, %r142, -8;
$L__BB5_180:
	mov.u32 	%r182, %r425;
	add.s32 	%r616, %r182, %r2;
	setp.lt.s32 	%p239, %r616, %r423;
	or.pred  	%p240, %p4, %p239;
	add.s32 	%r617, %r141, %r182;
	setp.ge.s32 	%p241, %r617, %r421;
	or.pred  	%p242, %p240, %p241;
	mov.f64 	%fd1861, 0dBFF0000000000000;
	@%p242 bra 	$L__BB5_204;
	setp.lt.s32 	%p243, %r148, 0;
	mov.f64 	%fd1837, 0d0000000000000000;
	mov.f64 	%fd1836, %fd1837;
	@%p243 bra 	$L__BB5_191;
	mov.f64 	%fd1836, 0d0000000000000000;
	mov.u32 	%r1028, %r143;
	mov.f64 	%fd1837, %fd1836;
$L__BB5_183:
	setp.lt.u32 	%p244, %r142, 7;
	add.s32 	%r618, %r1028, %r1;
	mad.lo.s32 	%r184, %r618, %r421, %r2;
	mov.u32 	%r1030, %r144;
	@%p244 bra 	$L__BB5_186;
	mov.u32 	%r1030, %r144;
$L__BB5_185:
	.pragma "nounroll";
	add.s32 	%r619, %r184, %r1030;
	cvt.s64.s32 	%rd184, %r619;
	add.s64 	%rd185, %rd3, %rd184;
	ld.global.u8 	%rs127, [%rd185];
	cvt.rn.f64.u16 	%fd998, %rs127;
	add.f64 	%fd999, %fd1837, %fd998;
	add.s32 	%r620, %r619, %r182;
	cvt.s64.s32 	%rd186, %r620;
	add.s64 	%rd187, %rd2, %rd186;
	ld.global.u8 	%rs128, [%rd187];
	cvt.rn.f64.u16 	%fd1000, %rs128;
	add.f64 	%fd1001, %fd1836, %fd1000;
	ld.global.u8 	%rs129, [%rd185+1];
	cvt.rn.f64.u16 	%fd1002, %rs129;
	add.f64 	%fd1003, %fd999, %fd1002;
	ld.global.u8 	%rs130, [%rd187+1];
	cvt.rn.f64.u16 	%fd1004, %rs130;
	add.f64 	%fd1005, %fd1001, %fd1004;
	ld.global.u8 	%rs131, [%rd185+2];
	cvt.rn.f64.u16 	%fd1006, %rs131;
	add.f64 	%fd1007, %fd1003, %fd1006;
	ld.global.u8 	%rs132, [%rd187+2];
	cvt.rn.f64.u16 	%fd1008, %rs132;
	add.f64 	%fd1009, %fd1005, %fd1008;
	ld.global.u8 	%rs133, [%rd185+3];
	cvt.rn.f64.u16 	%fd1010, %rs133;
	add.f64 	%fd1011, %fd1007, %fd1010;
	ld.global.u8 	%rs134, [%rd187+3];
	cvt.rn.f64.u16 	%fd1012, %rs134;
	add.f64 	%fd1013, %fd1009, %fd1012;
	ld.global.u8 	%rs135, [%rd185+4];
	cvt.rn.f64.u16 	%fd1014, %rs135;
	add.f64 	%fd1015, %fd1011, %fd1014;
	ld.global.u8 	%rs136, [%rd187+4];
	cvt.rn.f64.u16 	%fd1016, %rs136;
	add.f64 	%fd1017, %fd1013, %fd1016;
	ld.global.u8 	%rs137, [%rd185+5];
	cvt.rn.f64.u16 	%fd1018, %rs137;
	add.f64 	%fd1019, %fd1015, %fd1018;
	ld.global.u8 	%rs138, [%rd187+5];
	cvt.rn.f64.u16 	%fd1020, %rs138;
	add.f64 	%fd1021, %fd1017, %fd1020;
	ld.global.u8 	%rs139, [%rd185+6];
	cvt.rn.f64.u16 	%fd1022, %rs139;
	add.f64 	%fd1023, %fd1019, %fd1022;
	ld.global.u8 	%rs140, [%rd187+6];
	cvt.rn.f64.u16 	%fd1024, %rs140;
	add.f64 	%fd1025, %fd1021, %fd1024;
	ld.global.u8 	%rs141, [%rd185+7];
	cvt.rn.f64.u16 	%fd1026, %rs141;
	add.f64 	%fd1837, %fd1023, %fd1026;
	ld.global.u8 	%rs142, [%rd187+7];
	cvt.rn.f64.u16 	%fd1027, %rs142;
	add.f64 	%fd1836, %fd1025, %fd1027;
	add.s32 	%r1030, %r1030, 8;
	add.s32 	%r621, %r1030, %r423;
	setp.ne.s32 	%p245, %r621, %r149;
	@%p245 bra 	$L__BB5_185;
$L__BB5_186:
	setp.lt.u32 	%p246, %r146, 3;
	@%p246 bra 	$L__BB5_188;
	add.s32 	%r622, %r184, %r1030;
	cvt.s64.s32 	%rd188, %r622;
	add.s64 	%rd189, %rd3, %rd188;
	ld.global.u8 	%rs143, [%rd189];
	cvt.rn.f64.u16 	%fd1028, %rs143;
	add.f64 	%fd1029, %fd1837, %fd1028;
	add.s32 	%r623, %r622, %r182;
	cvt.s64.s32 	%rd190, %r623;
	add.s64 	%rd191, %rd2, %rd190;
	ld.global.u8 	%rs144, [%rd191];
	cvt.rn.f64.u16 	%fd1030, %rs144;
	add.f64 	%fd1031, %fd1836, %fd1030;
	ld.global.u8 	%rs145, [%rd189+1];
	cvt.rn.f64.u16 	%fd1032, %rs145;
	add.f64 	%fd1033, %fd1029, %fd1032;
	ld.global.u8 	%rs146, [%rd191+1];
	cvt.rn.f64.u16 	%fd1034, %rs146;
	add.f64 	%fd1035, %fd1031, %fd1034;
	ld.global.u8 	%rs147, [%rd189+2];
	cvt.rn.f64.u16 	%fd1036, %rs147;
	add.f64 	%fd1037, %fd1033, %fd1036;
	ld.global.u8 	%rs148, [%rd191+2];
	cvt.rn.f64.u16 	%fd1038, %rs148;
	add.f64 	%fd1039, %fd1035, %fd1038;
	ld.global.u8 	%rs149, [%rd189+3];
	cvt.rn.f64.u16 	%fd1040, %rs149;
	add.f64 	%fd1837, %fd1037, %fd1040;
	ld.global.u8 	%rs150, [%rd191+3];
	cvt.rn.f64.u16 	%fd1041, %rs150;
	add.f64 	%fd1836, %fd1039, %fd1041;
	add.s32 	%r1030, %r1030, 4;
$L__BB5_188:
	setp.eq.s32 	%p247, %r147, 0;
	@%p247 bra 	$L__BB5_190;
	add.s32 	%r624, %r184, %r1030;
	cvt.s64.s32 	%rd192, %r624;
	add.s64 	%rd193, %rd3, %rd192;
	ld.global.u8 	%rs151, [%rd193];
	cvt.rn.f64.u16 	%fd1042, %rs151;
	add.f64 	%fd1043, %fd1837, %fd1042;
	add.s32 	%r625, %r624, %r182;
	cvt.s64.s32 	%rd194, %r625;
	add.s64 	%rd195, %rd2, %rd194;
	ld.global.u8 	%rs152, [%rd195];
	cvt.rn.f64.u16 	%fd1044, %rs152;
	add.f64 	%fd1045, %fd1836, %fd1044;
	ld.global.u8 	%rs153, [%rd193+1];
	cvt.rn.f64.u16 	%fd1046, %rs153;
	add.f64 	%fd1837, %fd1043, %fd1046;
	ld.global.u8 	%rs154, [%rd195+1];
	cvt.rn.f64.u16 	%fd1047, %rs154;
	add.f64 	%fd1836, %fd1045, %fd1047;
	add.s32 	%r1030, %r1030, 2;
$L__BB5_190:
	add.s32 	%r626, %r184, %r1030;
	cvt.s64.s32 	%rd196, %r626;
	add.s64 	%rd197, %rd3, %rd196;
	ld.global.u8 	%rs155, [%rd197];
	cvt.rn.f64.u16 	%fd1048, %rs155;
	add.f64 	%fd1837, %fd1837, %fd1048;
	add.s32 	%r627, %r626, %r182;
	cvt.s64.s32 	%rd198, %r627;
	add.s64 	%rd199, %rd2, %rd198;
	ld.global.u8 	%rs156, [%rd199];
	cvt.rn.f64.u16 	%fd1049, %rs156;
	add.f64 	%fd1836, %fd1836, %fd1049;
	add.s32 	%r192, %r1028, 1;
	setp.ne.s32 	%p248, %r1028, %r424;
	mov.u32 	%r1028, %r192;
	@%p248 bra 	$L__BB5_183;
$L__BB5_191:
	setp.lt.s32 	%p249, %r148, 0;
	mul.f64 	%fd242, %fd184, %fd1837;
	mul.f64 	%fd243, %fd184, %fd1836;
	mov.f64 	%fd1852, 0d0000000000000000;
	mov.f64 	%fd1860, %fd1852;
	@%p249 bra 	$L__BB5_202;
	mov.f64 	%fd1850, 0d0000000000000000;
	mov.u32 	%r1033, %r143;
	mov.f64 	%fd1851, %fd1850;
	mov.f64 	%fd1852, %fd1850;
$L__BB5_193:
	setp.lt.u32 	%p250, %r142, 7;
	add.s32 	%r628, %r1033, %r1;
	mad.lo.s32 	%r194, %r628, %r421, %r2;
	mov.u32 	%r1035, %r144;
	@%p250 bra 	$L__BB5_196;
	mov.u32 	%r1035, %r144;
$L__BB5_195:
	.pragma "nounroll";
	add.s32 	%r629, %r194, %r1035;
	cvt.s64.s32 	%rd200, %r629;
	add.s64 	%rd201, %rd3, %rd200;
	ld.global.u8 	%rs157, [%rd201];
	cvt.rn.f64.u16 	%fd1052, %rs157;
	sub.f64 	%fd1053, %fd1052, %fd242;
	add.s32 	%r630, %r629, %r182;
	cvt.s64.s32 	%rd202, %r630;
	add.s64 	%rd203, %rd2, %rd202;
	ld.global.u8 	%rs158, [%rd203];
	cvt.rn.f64.u16 	%fd1054, %rs158;
	sub.f64 	%fd1055, %fd1054, %fd243;
	fma.rn.f64 	%fd1056, %fd1053, %fd1055, %fd1852;
	fma.rn.f64 	%fd1057, %fd1053, %fd1053, %fd1851;
	fma.rn.f64 	%fd1058, %fd1055, %fd1055, %fd1850;
	ld.global.u8 	%rs159, [%rd201+1];
	cvt.rn.f64.u16 	%fd1059, %rs159;
	sub.f64 	%fd1060, %fd1059, %fd242;
	ld.global.u8 	%rs160, [%rd203+1];
	cvt.rn.f64.u16 	%fd1061, %rs160;
	sub.f64 	%fd1062, %fd1061, %fd243;
	fma.rn.f64 	%fd1063, %fd1060, %fd1062, %fd1056;
	fma.rn.f64 	%fd1064, %fd1060, %fd1060, %fd1057;
	fma.rn.f64 	%fd1065, %fd1062, %fd1062, %fd1058;
	ld.global.u8 	%rs161, [%rd201+2];
	cvt.rn.f64.u16 	%fd1066, %rs161;
	sub.f64 	%fd1067, %fd1066, %fd242;
	ld.global.u8 	%rs162, [%rd203+2];
	cvt.rn.f64.u16 	%fd1068, %rs162;
	sub.f64 	%fd1069, %fd1068, %fd243;
	fma.rn.f64 	%fd1070, %fd1067, %fd1069, %fd1063;
	fma.rn.f64 	%fd1071, %fd1067, %fd1067, %fd1064;
	fma.rn.f64 	%fd1072, %fd1069, %fd1069, %fd1065;
	ld.global.u8 	%rs163, [%rd201+3];
	cvt.rn.f64.u16 	%fd1073, %rs163;
	sub.f64 	%fd1074, %fd1073, %fd242;
	ld.global.u8 	%rs164, [%rd203+3];
	cvt.rn.f64.u16 	%fd1075, %rs164;
	sub.f64 	%fd1076, %fd1075, %fd243;
	fma.rn.f64 	%fd1077, %fd1074, %fd1076, %fd1070;
	fma.rn.f64 	%fd1078, %fd1074, %fd1074, %fd1071;
	fma.rn.f64 	%fd1079, %fd1076, %fd1076, %fd1072;
	ld.global.u8 	%rs165, [%rd201+4];
	cvt.rn.f64.u16 	%fd1080, %rs165;
	sub.f64 	%fd1081, %fd1080, %fd242;
	ld.global.u8 	%rs166, [%rd203+4];
	cvt.rn.f64.u16 	%fd1082, %rs166;
	sub.f64 	%fd1083, %fd1082, %fd243;
	fma.rn.f64 	%fd1084, %fd1081, %fd1083, %fd1077;
	fma.rn.f64 	%fd1085, %fd1081, %fd1081, %fd1078;
	fma.rn.f64 	%fd1086, %fd1083, %fd1083, %fd1079;
	ld.global.u8 	%rs167, [%rd201+5];
	cvt.rn.f64.u16 	%fd1087, %rs167;
	sub.f64 	%fd1088, %fd1087, %fd242;
	ld.global.u8 	%rs168, [%rd203+5];
	cvt.rn.f64.u16 	%fd1089, %rs168;
	sub.f64 	%fd1090, %fd1089, %fd243;
	fma.rn.f64 	%fd1091, %fd1088, %fd1090, %fd1084;
	fma.rn.f64 	%fd1092, %fd1088, %fd1088, %fd1085;
	fma.rn.f64 	%fd1093, %fd1090, %fd1090, %fd1086;
	ld.global.u8 	%rs169, [%rd201+6];
	cvt.rn.f64.u16 	%fd1094, %rs169;
	sub.f64 	%fd1095, %fd1094, %fd242;
	ld.global.u8 	%rs170, [%rd203+6];
	cvt.rn.f64.u16 	%fd1096, %rs170;
	sub.f64 	%fd1097, %fd1096, %fd243;
	fma.rn.f64 	%fd1098, %fd1095, %fd1097, %fd1091;
	fma.rn.f64 	%fd1099, %fd1095, %fd1095, %fd1092;
	fma.rn.f64 	%fd1100, %fd1097, %fd1097, %fd1093;
	ld.global.u8 	%rs171, [%rd201+7];
	cvt.rn.f64.u16 	%fd1101, %rs171;
	sub.f64 	%fd1102, %fd1101, %fd242;
	ld.global.u8 	%rs172, [%rd203+7];
	cvt.rn.f64.u16 	%fd1103, %rs172;
	sub.f64 	%fd1104, %fd1103, %fd243;
	fma.rn.f64 	%fd1852, %fd1102, %fd1104, %fd1098;
	fma.rn.f64 	%fd1851, %fd1102, %fd1102, %fd1099;
	fma.rn.f64 	%fd1850, %fd1104, %fd1104, %fd1100;
	add.s32 	%r1035, %r1035, 8;
	add.s32 	%r631, %r1035, %r423;
	setp.ne.s32 	%p251, %r631, %r149;
	@%p251 bra 	$L__BB5_195;
$L__BB5_196:
	setp.lt.u32 	%p252, %r146, 3;
	@%p252 bra 	$L__BB5_198;
	add.s32 	%r632, %r194, %r1035;
	cvt.s64.s32 	%rd204, %r632;
	add.s64 	%rd205, %rd3, %rd204;
	ld.global.u8 	%rs173, [%rd205];
	cvt.rn.f64.u16 	%fd1105, %rs173;
	sub.f64 	%fd1106, %fd1105, %fd242;
	add.s32 	%r633, %r632, %r182;
	cvt.s64.s32 	%rd206, %r633;
	add.s64 	%rd207, %rd2, %rd206;
	ld.global.u8 	%rs174, [%rd207];
	cvt.rn.f64.u16 	%fd1107, %rs174;
	sub.f64 	%fd1108, %fd1107, %fd243;
	fma.rn.f64 	%fd1109, %fd1106, %fd1108, %fd1852;
	fma.rn.f64 	%fd1110, %fd1106, %fd1106, %fd1851;
	fma.rn.f64 	%fd1111, %fd1108, %fd1108, %fd1850;
	ld.global.u8 	%rs175, [%rd205+1];
	cvt.rn.f64.u16 	%fd1112, %rs175;
	sub.f64 	%fd1113, %fd1112, %fd242;
	ld.global.u8 	%rs176, [%rd207+1];
	cvt.rn.f64.u16 	%fd1114, %rs176;
	sub.f64 	%fd1115, %fd1114, %fd243;
	fma.rn.f64 	%fd1116, %fd1113, %fd1115, %fd1109;
	fma.rn.f64 	%fd1117, %fd1113, %fd1113, %fd1110;
	fma.rn.f64 	%fd1118, %fd1115, %fd1115, %fd1111;
	ld.global.u8 	%rs177, [%rd205+2];
	cvt.rn.f64.u16 	%fd1119, %rs177;
	sub.f64 	%fd1120, %fd1119, %fd242;
	ld.global.u8 	%rs178, [%rd207+2];
	cvt.rn.f64.u16 	%fd1121, %rs178;
	sub.f64 	%fd1122, %fd1121, %fd243;
	fma.rn.f64 	%fd1123, %fd1120, %fd1122, %fd1116;
	fma.rn.f64 	%fd1124, %fd1120, %fd1120, %fd1117;
	fma.rn.f64 	%fd1125, %fd1122, %fd1122, %fd1118;
	ld.global.u8 	%rs179, [%rd205+3];
	cvt.rn.f64.u16 	%fd1126, %rs179;
	sub.f64 	%fd1127, %fd1126, %fd242;
	ld.global.u8 	%rs180, [%rd207+3];
	cvt.rn.f64.u16 	%fd1128, %rs180;
	sub.f64 	%fd1129, %fd1128, %fd243;
	fma.rn.f64 	%fd1852, %fd1127, %fd1129, %fd1123;
	fma.rn.f64 	%fd1851, %fd1127, %fd1127, %fd1124;
	fma.rn.f64 	%fd1850, %fd1129, %fd1129, %fd1125;
	add.s32 	%r1035, %r1035, 4;
$L__BB5_198:
	setp.eq.s32 	%p253, %r147, 0;
	@%p253 bra 	$L__BB5_200;
	add.s32 	%r634, %r194, %r1035;
	cvt.s64.s32 	%rd208, %r634;
	add.s64 	%rd209, %rd3, %rd208;
	ld.global.u8 	%rs181, [%rd209];
	cvt.rn.f64.u16 	%fd1130, %rs181;
	sub.f64 	%fd1131, %fd1130, %fd242;
	add.s32 	%r635, %r634, %r182;
	cvt.s64.s32 	%rd210, %r635;
	add.s64 	%rd211, %rd2, %rd210;
	ld.global.u8 	%rs182, [%rd211];
	cvt.rn.f64.u16 	%fd1132, %rs182;
	sub.f64 	%fd1133, %fd1132, %fd243;
	fma.rn.f64 	%fd1134, %fd1131, %fd1133, %fd1852;
	fma.rn.f64 	%fd1135, %fd1131, %fd1131, %fd1851;
	fma.rn.f64 	%fd1136, %fd1133, %fd1133, %fd1850;
	ld.global.u8 	%rs183, [%rd209+1];
	cvt.rn.f64.u16 	%fd1137, %rs183;
	sub.f64 	%fd1138, %fd1137, %fd242;
	ld.global.u8 	%rs184, [%rd211+1];
	cvt.rn.f64.u16 	%fd1139, %rs184;
	sub.f64 	%fd1140, %fd1139, %fd243;
	fma.rn.f64 	%fd1852, %fd1138, %fd1140, %fd1134;
	fma.rn.f64 	%fd1851, %fd1138, %fd1138, %fd1135;
	fma.rn.f64 	%fd1850, %fd1140, %fd1140, %fd1136;
	add.s32 	%r1035, %r1035, 2;
$L__BB5_200:
	add.s32 	%r636, %r194, %r1035;
	cvt.s64.s32 	%rd212, %r636;
	add.s64 	%rd213, %rd3, %rd212;
	ld.global.u8 	%rs185, [%rd213];
	cvt.rn.f64.u16 	%fd1141, %rs185;
	sub.f64 	%fd1142, %fd1141, %fd242;
	add.s32 	%r637, %r636, %r182;
	cvt.s64.s32 	%rd214, %r637;
	add.s64 	%rd215, %rd2, %rd214;
	ld.global.u8 	%rs186, [%rd215];
	cvt.rn.f64.u16 	%fd1143, %rs186;
	sub.f64 	%fd1144, %fd1143, %fd243;
	fma.rn.f64 	%fd1852, %fd1142, %fd1144, %fd1852;
	fma.rn.f64 	%fd1851, %fd1142, %fd1142, %fd1851;
	fma.rn.f64 	%fd1850, %fd1144, %fd1144, %fd1850;
	add.s32 	%r202, %r1033, 1;
	setp.ne.s32 	%p254, %r1033, %r424;
	mov.u32 	%r1033, %r202;
	@%p254 bra 	$L__BB5_193;
	mul.f64 	%fd1860, %fd1851, %fd1850;
$L__BB5_202:
	rsqrt.approx.f64 	%fd274, %fd1860;
	abs.f64 	%fd1146, %fd274;
	setp.eq.f64 	%p255, %fd1146, 0d7FF0000000000000;
	@%p255 bra 	$L__BB5_204;
	mul.f64 	%fd1147, %fd1852, %fd274;
	mov.f64 	%fd1148, 0d3FF0000000000000;
	sub.f64 	%fd1861, %fd1148, %fd1147;
$L__BB5_204:
	add.s32 	%r638, %r145, %r182;
	mul.wide.s32 	%rd216, %r638, 8;
	add.s64 	%rd217, %rd1, %rd216;
	st.global.f64 	[%rd217], %fd1861;
	add.s32 	%r425, %r182, 1;
	setp.eq.s32 	%p256, %r182, %r426;
	@%p256 bra 	$L__BB5_497;
	bra.uni 	$L__BB5_180;
$L__BB5_205:
	setp.lt.s32 	%p257, %r426, %r425;
	@%p257 bra 	$L__BB5_497;
	add.s32 	%r150, %r421, -1;
	cvt.s64.s32 	%rd218, %r6;
	add.s64 	%rd25, %rd3, %rd218;
	sub.s32 	%r151, %r7, %r425;
$L__BB5_207:
	add.s32 	%r639, %r425, %r2;
	min.s32 	%r640, %r639, %r2;
	setp.lt.s32 	%p258, %r640, 1;
	max.s32 	%r641, %r639, %r2;
	setp.ge.s32 	%p259, %r641, %r150;
	or.pred  	%p260, %p259, %p258;
	mov.f64 	%fd1831, 0dBFF0000000000000;
	@%p260 bra 	$L__BB5_245;
	add.s32 	%r644, %r6, %r425;
	cvt.s64.s32 	%rd219, %r644;
	add.s64 	%rd220, %rd2, %rd219;
	ld.global.u8 	%rs187, [%rd220];
	cvt.rn.f64.u16 	%fd185, %rs187;
	ld.global.u8 	%rs188, [%rd220+-1];
	cvt.rn.f64.u16 	%fd1150, %rs188;
	ld.global.u8 	%rs189, [%rd220+1];
	cvt.rn.f64.u16 	%fd1151, %rs189;
	add.f64 	%fd1152, %fd185, %fd1150;
	mul.f64 	%fd1153, %fd1152, 0d3FE0000000000000;
	add.f64 	%fd1154, %fd185, %fd1151;
	mul.f64 	%fd1155, %fd1154, 0d3FE0000000000000;
	st.local.f64 	[%rd10], %fd185;
	st.local.f64 	[%rd10+8], %fd1153;
	st.local.f64 	[%rd10+16], %fd1155;
	mov.b32 	%r1003, 0;
	st.local.u32 	[%rd11], %r1003;
	mov.b32 	%r645, 1;
	st.local.u32 	[%rd11+4], %r645;
	mov.b32 	%r1008, 2;
	st.local.u32 	[%rd11+8], %r1008;
	bra.uni 	$L__BB5_210;
$L__BB5_209:
	setp.ge.s32 	%p265, %r1003, %r1008;
	@%p265 bra 	$L__BB5_217;
$L__BB5_210:
	mov.u32 	%r155, %r1008;
	mul.wide.u32 	%rd221, %r1003, 8;
	add.s64 	%rd222, %rd10, %rd221;
	ld.local.f64 	%fd1823, [%rd222];
	mov.b32 	%r1008, 0;
	mov.u32 	%r1006, %r1003;
$L__BB5_211:
	mul.wide.u32 	%rd223, %r1006, 8;
	add.s64 	%rd26, %rd10, %rd223;
	add.s32 	%r158, %r1006, 1;
	ld.local.f64 	%fd1824, [%rd26+8];
	setp.leu.f64 	%p261, %fd1823, %fd1824;
	@%p261 bra 	$L__BB5_213;
	ld.local.f64 	%fd189, [%rd26];
	st.local.f64 	[%rd26+8], %fd189;
	st.local.f64 	[%rd26], %fd1824;
	mul.wide.u32 	%rd224, %r1006, 4;
	add.s64 	%rd225, %rd11, %rd224;
	ld.local.u32 	%r647, [%rd225+4];
	ld.local.u32 	%r648, [%rd225];
	st.local.u32 	[%rd225+4], %r648;
	st.local.u32 	[%rd225], %r647;
	mov.f64 	%fd1824, %fd189;
	mov.u32 	%r1008, %r1006;
$L__BB5_213:
	setp.lt.s32 	%p262, %r158, %r155;
	mov.f64 	%fd1823, %fd1824;
	mov.u32 	%r1006, %r158;
	@%p262 bra 	$L__BB5_211;
	setp.gt.s32 	%p263, %r1008, %r1003;
	mov.b32 	%r1003, 0;
	@%p263 bra 	$L__BB5_215;
	bra.uni 	$L__BB5_209;
$L__BB5_215:
	ld.local.f64 	%fd191, [%rd10];
	ld.local.f64 	%fd192, [%rd10+8];
	setp.leu.f64 	%p264, %fd191, %fd192;
	@%p264 bra 	$L__BB5_209;
	st.local.f64 	[%rd10+8], %fd191;
	st.local.f64 	[%rd10], %fd192;
	ld.local.u32 	%r652, [%rd11];
	ld.local.u32 	%r653, [%rd11+4];
	st.local.u32 	[%rd11], %r653;
	st.local.u32 	[%rd11+4], %r652;
	mov.b32 	%r1003, 1;
	bra.uni 	$L__BB5_209;
$L__BB5_217:
	ld.local.f64 	%fd193, [%rd10];
	ld.local.f64 	%fd194, [%rd10+16];
	ld.global.u8 	%rs190, [%rd25];
	cvt.rn.f64.u16 	%fd195, %rs190;
	ld.global.u8 	%rs191, [%rd25+-1];
	cvt.rn.f64.u16 	%fd1156, %rs191;
	ld.global.u8 	%rs192, [%rd25+1];
	cvt.rn.f64.u16 	%fd1157, %rs192;
	add.f64 	%fd1158, %fd195, %fd1156;
	mul.f64 	%fd1159, %fd1158, 0d3FE0000000000000;
	add.f64 	%fd1160, %fd195, %fd1157;
	mul.f64 	%fd1161, %fd1160, 0d3FE0000000000000;
	st.local.f64 	[%rd12], %fd195;
	st.local.f64 	[%rd12+8], %fd1159;
	st.local.f64 	[%rd12+16], %fd1161;
	mov.b32 	%r1009, 0;
	st.local.u32 	[%rd11], %r1009;
	mov.b32 	%r656, 1;
	st.local.u32 	[%rd11+4], %r656;
	mov.b32 	%r1014, 2;
	st.local.u32 	[%rd11+8], %r1014;
	bra.uni 	$L__BB5_219;
$L__BB5_218:
	setp.ge.s32 	%p270, %r1009, %r1014;
	@%p270 bra 	$L__BB5_226;
$L__BB5_219:
	mov.u32 	%r162, %r1014;
	mul.wide.u32 	%rd226, %r1009, 8;
	add.s64 	%rd227, %rd12, %rd226;
	ld.local.f64 	%fd1825, [%rd227];
	mov.b32 	%r1014, 0;
	mov.u32 	%r1012, %r1009;
$L__BB5_220:
	mul.wide.u32 	%rd228, %r1012, 8;
	add.s64 	%rd27, %rd12, %rd228;
	add.s32 	%r165, %r1012, 1;
	ld.local.f64 	%fd1826, [%rd27+8];
	setp.leu.f64 	%p266, %fd1825, %fd1826;
	@%p266 bra 	$L__BB5_222;
	ld.local.f64 	%fd199, [%rd27];
	st.local.f64 	[%rd27+8], %fd199;
	st.local.f64 	[%rd27], %fd1826;
	mul.wide.u32 	%rd229, %r1012, 4;
	add.s64 	%rd230, %rd11, %rd229;
	ld.local.u32 	%r658, [%rd230+4];
	ld.local.u32 	%r659, [%rd230];
	st.local.u32 	[%rd230+4], %r659;
	st.local.u32 	[%rd230], %r658;
	mov.f64 	%fd1826, %fd199;
	mov.u32 	%r1014, %r1012;
$L__BB5_222:
	setp.lt.s32 	%p267, %r165, %r162;
	mov.f64 	%fd1825, %fd1826;
	mov.u32 	%r1012, %r165;
	@%p267 bra 	$L__BB5_220;
	setp.gt.s32 	%p268, %r1014, %r1009;
	mov.b32 	%r1009, 0;
	@%p268 bra 	$L__BB5_224;
	bra.uni 	$L__BB5_218;
$L__BB5_224:
	ld.local.f64 	%fd201, [%rd12];
	ld.local.f64 	%fd202, [%rd12+8];
	setp.leu.f64 	%p269, %fd201, %fd202;
	@%p269 bra 	$L__BB5_218;
	st.local.f64 	[%rd12+8], %fd201;
	st.local.f64 	[%rd12], %fd202;
	ld.local.u32 	%r663, [%rd11];
	ld.local.u32 	%r664, [%rd11+4];
	st.local.u32 	[%rd11], %r664;
	st.local.u32 	[%rd11+4], %r663;
	mov.b32 	%r1009, 1;
	bra.uni 	$L__BB5_218;
$L__BB5_226:
	ld.local.f64 	%fd203, [%rd12];
	ld.local.f64 	%fd204, [%rd12+16];
	mov.b64 	%rd231, 0;
	st.local.u64 	[%rd10], %rd231;
	sub.f64 	%fd1162, %fd195, %fd194;
	st.local.f64 	[%rd10+8], %fd1162;
	sub.f64 	%fd1163, %fd193, %fd195;
	st.local.f64 	[%rd10+16], %fd1163;
	mov.b32 	%r1015, 0;
	st.local.u32 	[%rd11], %r1015;
	mov.b32 	%r667, 1;
	st.local.u32 	[%rd11+4], %r667;
	mov.b32 	%r1020, 2;
	st.local.u32 	[%rd11+8], %r1020;
	bra.uni 	$L__BB5_228;
$L__BB5_227:
	setp.ge.s32 	%p275, %r1015, %r1020;
	@%p275 bra 	$L__BB5_235;
$L__BB5_228:
	mov.u32 	%r169, %r1020;
	mul.wide.u32 	%rd232, %r1015, 8;
	add.s64 	%rd233, %rd10, %rd232;
	ld.local.f64 	%fd1827, [%rd233];
	mov.b32 	%r1020, 0;
	mov.u32 	%r1018, %r1015;
$L__BB5_229:
	mul.wide.u32 	%rd234, %r1018, 8;
	add.s64 	%rd28, %rd10, %rd234;
	add.s32 	%r172, %r1018, 1;
	ld.local.f64 	%fd1828, [%rd28+8];
	setp.leu.f64 	%p271, %fd1827, %fd1828;
	@%p271 bra 	$L__BB5_231;
	ld.local.f64 	%fd208, [%rd28];
	st.local.f64 	[%rd28+8], %fd208;
	st.local.f64 	[%rd28], %fd1828;
	mul.wide.u32 	%rd235, %r1018, 4;
	add.s64 	%rd236, %rd11, %rd235;
	ld.local.u32 	%r669, [%rd236+4];
	ld.local.u32 	%r670, [%rd236];
	st.local.u32 	[%rd236+4], %r670;
	st.local.u32 	[%rd236], %r669;
	mov.f64 	%fd1828, %fd208;
	mov.u32 	%r1020, %r1018;
$L__BB5_231:
	setp.lt.s32 	%p272, %r172, %r169;
	mov.f64 	%fd1827, %fd1828;
	mov.u32 	%r1018, %r172;
	@%p272 bra 	$L__BB5_229;
	setp.gt.s32 	%p273, %r1020, %r1015;
	mov.b32 	%r1015, 0;
	@%p273 bra 	$L__BB5_233;
	bra.uni 	$L__BB5_227;
$L__BB5_233:
	ld.local.f64 	%fd210, [%rd10];
	ld.local.f64 	%fd211, [%rd10+8];
	setp.leu.f64 	%p274, %fd210, %fd211;
	@%p274 bra 	$L__BB5_227;
	st.local.f64 	[%rd10+8], %fd210;
	st.local.f64 	[%rd10], %fd211;
	ld.local.u32 	%r674, [%rd11];
	ld.local.u32 	%r675, [%rd11+4];
	st.local.u32 	[%rd11], %r675;
	st.local.u32 	[%rd11+4], %r674;
	mov.b32 	%r1015, 1;
	bra.uni 	$L__BB5_227;
$L__BB5_235:
	ld.local.f64 	%fd212, [%rd10+16];
	mov.b64 	%rd237, 0;
	st.local.u64 	[%rd12], %rd237;
	sub.f64 	%fd1164, %fd185, %fd204;
	st.local.f64 	[%rd12+8], %fd1164;
	sub.f64 	%fd1165, %fd203, %fd185;
	st.local.f64 	[%rd12+16], %fd1165;
	mov.b32 	%r1021, 0;
	st.local.u32 	[%rd11], %r1021;
	mov.b32 	%r678, 1;
	st.local.u32 	[%rd11+4], %r678;
	mov.b32 	%r1026, 2;
	st.local.u32 	[%rd11+8], %r1026;
	bra.uni 	$L__BB5_237;
$L__BB5_236:
	setp.ge.s32 	%p280, %r1021, %r1026;
	@%p280 bra 	$L__BB5_244;
$L__BB5_237:
	mov.u32 	%r176, %r1026;
	mul.wide.u32 	%rd238, %r1021, 8;
	add.s64 	%rd239, %rd12, %rd238;
	ld.local.f64 	%fd1829, [%rd239];
	mov.b32 	%r1026, 0;
	mov.u32 	%r1024, %r1021;
$L__BB5_238:
	mul.wide.u32 	%rd240, %r1024, 8;
	add.s64 	%rd29, %rd12, %rd240;
	add.s32 	%r179, %r1024, 1;
	ld.local.f64 	%fd1830, [%rd29+8];
	setp.leu.f64 	%p276, %fd1829, %fd1830;
	@%p276 bra 	$L__BB5_240;
	ld.local.f64 	%fd216, [%rd29];
	st.local.f64 	[%rd29+8], %fd216;
	st.local.f64 	[%rd29], %fd1830;
	mul.wide.u32 	%rd241, %r1024, 4;
	add.s64 	%rd242, %rd11, %rd241;
	ld.local.u32 	%r680, [%rd242+4];
	ld.local.u32 	%r681, [%rd242];
	st.local.u32 	[%rd242+4], %r681;
	st.local.u32 	[%rd242], %r680;
	mov.f64 	%fd1830, %fd216;
	mov.u32 	%r1026, %r1024;
$L__BB5_240:
	setp.lt.s32 	%p277, %r179, %r176;
	mov.f64 	%fd1829, %fd1830;
	mov.u32 	%r1024, %r179;
	@%p277 bra 	$L__BB5_238;
	setp.gt.s32 	%p278, %r1026, %r1021;
	mov.b32 	%r1021, 0;
	@%p278 bra 	$L__BB5_242;
	bra.uni 	$L__BB5_236;
$L__BB5_242:
	ld.local.f64 	%fd218, [%rd12];
	ld.local.f64 	%fd219, [%rd12+8];
	setp.leu.f64 	%p279, %fd218, %fd219;
	@%p279 bra 	$L__BB5_236;
	st.local.f64 	[%rd12+8], %fd218;
	st.local.f64 	[%rd12], %fd219;
	ld.local.u32 	%r685, [%rd11];
	ld.local.u32 	%r686, [%rd11+4];
	st.local.u32 	[%rd11], %r686;
	st.local.u32 	[%rd11+4], %r685;
	mov.b32 	%r1021, 1;
	bra.uni 	$L__BB5_236;
$L__BB5_244:
	ld.local.f64 	%fd1166, [%rd12+16];
	setp.le.f64 	%p281, %fd1166, %fd212;
	selp.f64 	%fd1831, %fd1166, %fd212, %p281;
$L__BB5_245:
	add.s32 	%r687, %r151, %r425;
	mul.wide.s32 	%rd243, %r687, 8;
	add.s64 	%rd244, %rd1, %rd243;
	st.global.f64 	[%rd244], %fd1831;
	add.s32 	%r181, %r425, 1;
	setp.eq.s32 	%p282, %r425, %r426;
	mov.u32 	%r425, %r181;
	@%p282 bra 	$L__BB5_497;
	bra.uni 	$L__BB5_207;
$L__BB5_246:
	shl.b32 	%r572, %r423, 1;
	or.b32  	%r573, %r572, 1;
	and.b32  	%r137, %r573, 4;
	and.b32  	%r138, %r573, 3;
	and.b32  	%r139, %r573, -8;
	neg.s32 	%r140, %r424;
$L__BB5_247:
	mov.u32 	%r204, %r425;
	add.s32 	%r574, %r204, %r2;
	setp.lt.s32 	%p163, %r574, %r423;
	or.pred  	%p164, %p3, %p163;
	add.s32 	%r575, %r114, %r204;
	setp.ge.s32 	%p165, %r575, %r421;
	or.pred  	%p166, %p164, %p165;
	mov.f64 	%fd1877, 0dBFF0000000000000;
	@%p166 bra 	$L__BB5_259;
	mov.f64 	%fd1868, 0d0000000000000000;
	mov.u32 	%r1039, %r140;
	mov.f64 	%fd1869, %fd1868;
	mov.f64 	%fd1870, %fd1868;
$L__BB5_249:
	setp.lt.u32 	%p167, %r423, 4;
	add.s32 	%r576, %r1039, %r1;
	mad.lo.s32 	%r206, %r576, %r421, %r2;
	mov.u32 	%r1041, %r115;
	@%p167 bra 	$L__BB5_252;
	mov.u32 	%r1041, %r115;
$L__BB5_251:
	.pragma "nounroll";
	add.s32 	%r577, %r206, %r1041;
	cvt.s64.s32 	%rd160, %r577;
	add.s64 	%rd161, %rd3, %rd160;
	ld.global.u8 	%rs97, [%rd161];
	cvt.rn.f64.u16 	%fd886, %rs97;
	add.s32 	%r578, %r577, %r204;
	cvt.s64.s32 	%rd162, %r578;
	add.s64 	%rd163, %rd2, %rd162;
	ld.global.u8 	%rs98, [%rd163];
	cvt.rn.f64.u16 	%fd887, %rs98;
	fma.rn.f64 	%fd888, %fd886, %fd887, %fd1870;
	fma.rn.f64 	%fd889, %fd886, %fd886, %fd1869;
	fma.rn.f64 	%fd890, %fd887, %fd887, %fd1868;
	ld.global.u8 	%rs99, [%rd161+1];
	cvt.rn.f64.u16 	%fd891, %rs99;
	ld.global.u8 	%rs100, [%rd163+1];
	cvt.rn.f64.u16 	%fd892, %rs100;
	fma.rn.f64 	%fd893, %fd891, %fd892, %fd888;
	fma.rn.f64 	%fd894, %fd891, %fd891, %fd889;
	fma.rn.f64 	%fd895, %fd892, %fd892, %fd890;
	ld.global.u8 	%rs101, [%rd161+2];
	cvt.rn.f64.u16 	%fd896, %rs101;
	ld.global.u8 	%rs102, [%rd163+2];
	cvt.rn.f64.u16 	%fd897, %rs102;
	fma.rn.f64 	%fd898, %fd896, %fd897, %fd893;
	fma.rn.f64 	%fd899, %fd896, %fd896, %fd894;
	fma.rn.f64 	%fd900, %fd897, %fd897, %fd895;
	ld.global.u8 	%rs103, [%rd161+3];
	cvt.rn.f64.u16 	%fd901, %rs103;
	ld.global.u8 	%rs104, [%rd163+3];
	cvt.rn.f64.u16 	%fd902, %rs104;
	fma.rn.f64 	%fd903, %fd901, %fd902, %fd898;
	fma.rn.f64 	%fd904, %fd901, %fd901, %fd899;
	fma.rn.f64 	%fd905, %fd902, %fd902, %fd900;
	ld.global.u8 	%rs105, [%rd161+4];
	cvt.rn.f64.u16 	%fd906, %rs105;
	ld.global.u8 	%rs106, [%rd163+4];
	cvt.rn.f64.u16 	%fd907, %rs106;
	fma.rn.f64 	%fd908, %fd906, %fd907, %fd903;
	fma.rn.f64 	%fd909, %fd906, %fd906, %fd904;
	fma.rn.f64 	%fd910, %fd907, %fd907, %fd905;
	ld.global.u8 	%rs107, [%rd161+5];
	cvt.rn.f64.u16 	%fd911, %rs107;
	ld.global.u8 	%rs108, [%rd163+5];
	cvt.rn.f64.u16 	%fd912, %rs108;
	fma.rn.f64 	%fd913, %fd911, %fd912, %fd908;
	fma.rn.f64 	%fd914, %fd911, %fd911, %fd909;
	fma.rn.f64 	%fd915, %fd912, %fd912, %fd910;
	ld.global.u8 	%rs109, [%rd161+6];
	cvt.rn.f64.u16 	%fd916, %rs109;
	ld.global.u8 	%rs110, [%rd163+6];
	cvt.rn.f64.u16 	%fd917, %rs110;
	fma.rn.f64 	%fd918, %fd916, %fd917, %fd913;
	fma.rn.f64 	%fd919, %fd916, %fd916, %fd914;
	fma.rn.f64 	%fd920, %fd917, %fd917, %fd915;
	ld.global.u8 	%rs111, [%rd161+7];
	cvt.rn.f64.u16 	%fd921, %rs111;
	ld.global.u8 	%rs112, [%rd163+7];
	cvt.rn.f64.u16 	%fd922, %rs112;
	fma.rn.f64 	%fd1870, %fd921, %fd922, %fd918;
	fma.rn.f64 	%fd1869, %fd921, %fd921, %fd919;
	fma.rn.f64 	%fd1868, %fd922, %fd922, %fd920;
	add.s32 	%r1041, %r1041, 8;
	add.s32 	%r579, %r1041, %r423;
	setp.ne.s32 	%p168, %r579, %r139;
	@%p168 bra 	$L__BB5_251;
$L__BB5_252:
	setp.eq.s32 	%p169, %r137, 0;
	@%p169 bra 	$L__BB5_254;
	add.s32 	%r580, %r206, %r1041;
	cvt.s64.s32 	%rd164, %r580;
	add.s64 	%rd165, %rd3, %rd164;
	ld.global.u8 	%rs113, [%rd165];
	cvt.rn.f64.u16 	%fd923, %rs113;
	add.s32 	%r581, %r580, %r204;
	cvt.s64.s32 	%rd166, %r581;
	add.s64 	%rd167, %rd2, %rd166;
	ld.global.u8 	%rs114, [%rd167];
	cvt.rn.f64.u16 	%fd924, %rs114;
	fma.rn.f64 	%fd925, %fd923, %fd924, %fd1870;
	fma.rn.f64 	%fd926, %fd923, %fd923, %fd1869;
	fma.rn.f64 	%fd927, %fd924, %fd924, %fd1868;
	ld.global.u8 	%rs115, [%rd165+1];
	cvt.rn.f64.u16 	%fd928, %rs115;
	ld.global.u8 	%rs116, [%rd167+1];
	cvt.rn.f64.u16 	%fd929, %rs116;
	fma.rn.f64 	%fd930, %fd928, %fd929, %fd925;
	fma.rn.f64 	%fd931, %fd928, %fd928, %fd926;
	fma.rn.f64 	%fd932, %fd929, %fd929, %fd927;
	ld.global.u8 	%rs117, [%rd165+2];
	cvt.rn.f64.u16 	%fd933, %rs117;
	ld.global.u8 	%rs118, [%rd167+2];
	cvt.rn.f64.u16 	%fd934, %rs118;
	fma.rn.f64 	%fd935, %fd933, %fd934, %fd930;
	fma.rn.f64 	%fd936, %fd933, %fd933, %fd931;
	fma.rn.f64 	%fd937, %fd934, %fd934, %fd932;
	ld.global.u8 	%rs119, [%rd165+3];
	cvt.rn.f64.u16 	%fd938, %rs119;
	ld.global.u8 	%rs120, [%rd167+3];
	cvt.rn.f64.u16 	%fd939, %rs120;
	fma.rn.f64 	%fd1870, %fd938, %fd939, %fd935;
	fma.rn.f64 	%fd1869, %fd938, %fd938, %fd936;
	fma.rn.f64 	%fd1868, %fd939, %fd939, %fd937;
	add.s32 	%r1041, %r1041, 4;
$L__BB5_254:
	setp.eq.s32 	%p170, %r138, 1;
	@%p170 bra 	$L__BB5_256;
	add.s32 	%r582, %r206, %r1041;
	cvt.s64.s32 	%rd168, %r582;
	add.s64 	%rd169, %rd3, %rd168;
	ld.global.u8 	%rs121, [%rd169];
	cvt.rn.f64.u16 	%fd940, %rs121;
	add.s32 	%r583, %r582, %r204;
	cvt.s64.s32 	%rd170, %r583;
	add.s64 	%rd171, %rd2, %rd170;
	ld.global.u8 	%rs122, [%rd171];
	cvt.rn.f64.u16 	%fd941, %rs122;
	fma.rn.f64 	%fd942, %fd940, %fd941, %fd1870;
	fma.rn.f64 	%fd943, %fd940, %fd940, %fd1869;
	fma.rn.f64 	%fd944, %fd941, %fd941, %fd1868;
	ld.global.u8 	%rs123, [%rd169+1];
	cvt.rn.f64.u16 	%fd945, %rs123;
	ld.global.u8 	%rs124, [%rd171+1];
	cvt.rn.f64.u16 	%fd946, %rs124;
	fma.rn.f64 	%fd1870, %fd945, %fd946, %fd942;
	fma.rn.f64 	%fd1869, %fd945, %fd945, %fd943;
	fma.rn.f64 	%fd1868, %fd946, %fd946, %fd944;
	add.s32 	%r1041, %r1041, 2;
$L__BB5_256:
	add.s32 	%r584, %r206, %r1041;
	cvt.s64.s32 	%rd172, %r584;
	add.s64 	%rd173, %rd3, %rd172;
	ld.global.u8 	%rs125, [%rd173];
	cvt.rn.f64.u16 	%fd947, %rs125;
	add.s32 	%r585, %r584, %r204;
	cvt.s64.s32 	%rd174, %r585;
	add.s64 	%rd175, %rd2, %rd174;
	ld.global.u8 	%rs126, [%rd175];
	cvt.rn.f64.u16 	%fd948, %rs126;
	fma.rn.f64 	%fd1870, %fd947, %fd948, %fd1870;
	fma.rn.f64 	%fd1869, %fd947, %fd947, %fd1869;
	fma.rn.f64 	%fd1868, %fd948, %fd948, %fd1868;
	add.s32 	%r214, %r1039, 1;
	setp.ne.s32 	%p171, %r1039, %r424;
	mov.u32 	%r1039, %r214;
	@%p171 bra 	$L__BB5_249;
	mul.f64 	%fd950, %fd1869, %fd1868;
	rsqrt.approx.f64 	%fd304, %fd950;
	abs.f64 	%fd951, %fd304;
	setp.eq.f64 	%p172, %fd951, 0d7FF0000000000000;
	@%p172 bra 	$L__BB5_259;
	mul.f64 	%fd952, %fd1870, %fd304;
	mov.f64 	%fd953, 0d3FF0000000000000;
	sub.f64 	%fd1877, %fd953, %fd952;
$L__BB5_259:
	add.s32 	%r586, %r116, %r204;
	mul.wide.s32 	%rd176, %r586, 8;
	add.s64 	%rd177, %rd1, %rd176;
	st.global.f64 	[%rd177], %fd1877;
	add.s32 	%r425, %r204, 1;
	setp.eq.s32 	%p173, %r204, %r426;
	@%p173 bra 	$L__BB5_497;
	bra.uni 	$L__BB5_247;
$L__BB5_260:
	ld.param.u32 	%r932, [_Z22kernel_GenerateDSI_newiiiiPKhS0_iiPdii_param_10];
	setp.eq.s32 	%p15, %r932, 0;
	@%p15 bra 	$L__BB5_333;
	ld.param.u32 	%r933, [_Z22kernel_GenerateDSI_newiiiiPKhS0_iiPdii_param_10];
	setp.eq.s32 	%p16, %r933, 1;
	@%p16 bra 	$L__BB5_306;
	ld.param.u32 	%r934, [_Z22kernel_GenerateDSI_newiiiiPKhS0_iiPdii_param_10];
	setp.ne.s32 	%p17, %r934, 2;
	@%p17 bra 	$L__BB5_497;
	setp.lt.s32 	%p18, %r426, %r425;
	@%p18 bra 	$L__BB5_497;
	setp.lt.s32 	%p19, %r2, %r423;
	add.s32 	%r435, %r423, %r2;
	setp.ge.s32 	%p20, %r435, %r421;
	setp.lt.s32 	%p21, %r1, %r424;
	or.pred  	%p22, %p19, %p21;
	or.pred  	%p23, %p22, %p20;
	add.s32 	%r436, %r424, %r1;
	setp.ge.s32 	%p24, %r436, %r422;
	or.pred  	%p5, %p23, %p24;
	setp.gt.s32 	%p25, %r424, -1;
	neg.s32 	%r216, %r423;
	sub.s32 	%r217, %r7, %r425;
	@%p25 bra 	$L__BB5_285;
	and.b32  	%r218, %r4, 3;
	setp.eq.s32 	%p67, %r218, 0;
	@%p67 bra 	$L__BB5_271;
	mov.b32 	%r1045, 0;
$L__BB5_267:
	.pragma "nounroll";
	sub.s32 	%r471, %r1, %r425;
	setp.lt.s32 	%p68, %r471, %r424;
	or.pred  	%p69, %p5, %p68;
	add.s32 	%r472, %r471, %r424;
	setp.ge.s32 	%p70, %r472, %r422;
	or.pred  	%p71, %p69, %p70;
	mov.f64 	%fd1878, 0dBFF0000000000000;
	@%p71 bra 	$L__BB5_270;
	mov.f64 	%fd693, 0d0000000000000000;
	rsqrt.approx.f64 	%fd307, %fd693;
	abs.f64 	%fd694, %fd307;
	setp.eq.f64 	%p72, %fd694, 0d7FF0000000000000;
	@%p72 bra 	$L__BB5_270;
	fma.rn.f64 	%fd1878, %fd307, 0d8000000000000000, 0d3FF0000000000000;
$L__BB5_270:
	add.s32 	%r473, %r217, %r425;
	mul.wide.s32 	%rd90, %r473, 8;
	add.s64 	%rd91, %rd1, %rd90;
	st.global.f64 	[%rd91], %fd1878;
	add.s32 	%r425, %r425, 1;
	add.s32 	%r1045, %r1045, 1;
	setp.ne.s32 	%p73, %r1045, %r218;
	@%p73 bra 	$L__BB5_267;
$L__BB5_271:
	setp.lt.u32 	%p74, %r3, 3;
	@%p74 bra 	$L__BB5_497;
$L__BB5_272:
	sub.s32 	%r474, %r1, %r425;
	setp.lt.s32 	%p75, %r474, %r424;
	or.pred  	%p76, %p5, %p75;
	add.s32 	%r225, %r474, %r424;
	setp.ge.s32 	%p77, %r225, %r422;
	or.pred  	%p78, %p76, %p77;
	mov.f64 	%fd1879, 0dBFF0000000000000;
	@%p78 bra 	$L__BB5_275;
	mov.f64 	%fd697, 0d0000000000000000;
	rsqrt.approx.f64 	%fd310, %fd697;
	abs.f64 	%fd698, %fd310;
	setp.eq.f64 	%p79, %fd698, 0d7FF0000000000000;
	@%p79 bra 	$L__BB5_275;
	fma.rn.f64 	%fd1879, %fd310, 0d8000000000000000, 0d3FF0000000000000;
$L__BB5_275:
	add.s32 	%r475, %r217, %r425;
	mul.wide.s32 	%rd92, %r475, 8;
	add.s64 	%rd30, %rd1, %rd92;
	st.global.f64 	[%rd30], %fd1879;
	not.b32 	%r476, %r425;
	add.s32 	%r477, %r1, %r476;
	setp.lt.s32 	%p80, %r477, %r424;
	or.pred  	%p81, %p5, %p80;
	add.s32 	%r478, %r225, -1;
	setp.ge.s32 	%p82, %r478, %r422;
	or.pred  	%p83, %p81, %p82;
	mov.f64 	%fd1880, 0dBFF0000000000000;
	@%p83 bra 	$L__BB5_278;
	mov.f64 	%fd701, 0d0000000000000000;
	rsqrt.approx.f64 	%fd313, %fd701;
	abs.f64 	%fd702, %fd313;
	setp.eq.f64 	%p84, %fd702, 0d7FF0000000000000;
	@%p84 bra 	$L__BB5_278;
	fma.rn.f64 	%fd1880, %fd313, 0d8000000000000000, 0d3FF0000000000000;
$L__BB5_278:
	st.global.f64 	[%rd30+8], %fd1880;
	add.s32 	%r480, %r474, -2;
	setp.lt.s32 	%p85, %r480, %r424;
	or.pred  	%p86, %p5, %p85;
	add.s32 	%r481, %r225, -2;
	setp.ge.s32 	%p87, %r481, %r422;
	or.pred  	%p88, %p86, %p87;
	mov.f64 	%fd1881, 0dBFF0000000000000;
	@%p88 bra 	$L__BB5_281;
	mov.f64 	%fd705, 0d0000000000000000;
	rsqrt.approx.f64 	%fd316, %fd705;
	abs.f64 	%fd706, %fd316;
	setp.eq.f64 	%p89, %fd706, 0d7FF0000000000000;
	@%p89 bra 	$L__BB5_281;
	fma.rn.f64 	%fd1881, %fd316, 0d8000000000000000, 0d3FF0000000000000;
$L__BB5_281:
	st.global.f64 	[%rd30+16], %fd1881;
	add.s32 	%r226, %r425, 3;
	sub.s32 	%r482, %r1, %r226;
	setp.lt.s32 	%p90, %r482, %r424;
	or.pred  	%p91, %p5, %p90;
	add.s32 	%r483, %r225, -3;
	setp.ge.s32 	%p92, %r483, %r422;
	or.pred  	%p93, %p91, %p92;
	mov.f64 	%fd1882, 0dBFF0000000000000;
	@%p93 bra 	$L__BB5_284;
	mov.f64 	%fd709, 0d0000000000000000;
	rsqrt.approx.f64 	%fd319, %fd709;
	abs.f64 	%fd710, %fd319;
	setp.eq.f64 	%p94, %fd710, 0d7FF0000000000000;
	@%p94 bra 	$L__BB5_284;
	fma.rn.f64 	%fd1882, %fd319, 0d8000000000000000, 0d3FF0000000000000;
$L__BB5_284:
	st.global.f64 	[%rd30+24], %fd1882;
	add.s32 	%r425, %r425, 4;
	setp.eq.s32 	%p95, %r226, %r426;
	@%p95 bra 	$L__BB5_497;
	bra.uni 	$L__BB5_272;
$L__BB5_285:
	setp.gt.s32 	%p26, %r423, -1;
	@%p26 bra 	$L__BB5_374;
	and.b32  	%r228, %r4, 3;
	setp.eq.s32 	%p38, %r228, 0;
	@%p38 bra 	$L__BB5_292;
	mov.b32 	%r1049, 0;
$L__BB5_288:
	.pragma "nounroll";
	sub.s32 	%r457, %r1, %r425;
	setp.lt.s32 	%p39, %r457, %r424;
	or.pred  	%p40, %p5, %p39;
	add.s32 	%r458, %r457, %r424;
	setp.ge.s32 	%p41, %r458, %r422;
	or.pred  	%p42, %p40, %p41;
	mov.f64 	%fd1883, 0dBFF0000000000000;
	@%p42 bra 	$L__BB5_291;
	mov.f64 	%fd673, 0d0000000000000000;
	rsqrt.approx.f64 	%fd322, %fd673;
	abs.f64 	%fd674, %fd322;
	setp.eq.f64 	%p43, %fd674, 0d7FF0000000000000;
	@%p43 bra 	$L__BB5_291;
	fma.rn.f64 	%fd1883, %fd322, 0d8000000000000000, 0d3FF0000000000000;
$L__BB5_291:
	add.s32 	%r459, %r217, %r425;
	mul.wide.s32 	%rd87, %r459, 8;
	add.s64 	%rd88, %rd1, %rd87;
	st.global.f64 	[%rd88], %fd1883;
	add.s32 	%r425, %r425, 1;
	add.s32 	%r1049, %r1049, 1;
	setp.ne.s32 	%p44, %r1049, %r228;
	@%p44 bra 	$L__BB5_288;
$L__BB5_292:
	setp.lt.u32 	%p45, %r3, 3;
	@%p45 bra 	$L__BB5_497;
$L__BB5_293:
	sub.s32 	%r460, %r1, %r425;
	setp.lt.s32 	%p46, %r460, %r424;
	or.pred  	%p47, %p5, %p46;
	add.s32 	%r235, %r460, %r424;
	setp.ge.s32 	%p48, %r235, %r422;
	or.pred  	%p49, %p47, %p48;
	mov.f64 	%fd1884, 0dBFF0000000000000;
	@%p49 bra 	$L__BB5_296;
	mov.f64 	%fd677, 0d0000000000000000;
	rsqrt.approx.f64 	%fd336, %fd677;
	abs.f64 	%fd678, %fd336;
	setp.neu.f64 	%p50, %fd678, 0d7FF0000000000000;
	@%p50 bra 	$L__BB5_295;
	bra.uni 	$L__BB5_296;
$L__BB5_295:
	fma.rn.f64 	%fd1884, %fd336, 0d8000000000000000, 0d3FF0000000000000;
$L__BB5_296:
	add.s32 	%r461, %r217, %r425;
	mul.wide.s32 	%rd89, %r461, 8;
	add.s64 	%rd31, %rd1, %rd89;
	st.global.f64 	[%rd31], %fd1884;
	not.b32 	%r462, %r425;
	add.s32 	%r463, %r1, %r462;
	setp.lt.s32 	%p51, %r463, %r424;
	or.pred  	%p52, %p5, %p51;
	add.s32 	%r464, %r235, -1;
	setp.ge.s32 	%p53, %r464, %r422;
	or.pred  	%p54, %p52, %p53;
	mov.f64 	%fd1885, 0dBFF0000000000000;
	@%p54 bra 	$L__BB5_299;
	mov.f64 	%fd681, 0d0000000000000000;
	rsqrt.approx.f64 	%fd327, %fd681;
	abs.f64 	%fd682, %fd327;
	setp.eq.f64 	%p55, %fd682, 0d7FF0000000000000;
	@%p55 bra 	$L__BB5_299;
	fma.rn.f64 	%fd1885, %fd327, 0d8000000000000000, 0d3FF0000000000000;
$L__BB5_299:
	st.global.f64 	[%rd31+8], %fd1885;
	add.s32 	%r466, %r460, -2;
	setp.lt.s32 	%p56, %r466, %r424;
	or.pred  	%p57, %p5, %p56;
	add.s32 	%r467, %r235, -2;
	setp.ge.s32 	%p58, %r467, %r422;
	or.pred  	%p59, %p57, %p58;
	mov.f64 	%fd1886, 0dBFF0000000000000;
	@%p59 bra 	$L__BB5_302;
	mov.f64 	%fd685, 0d0000000000000000;
	rsqrt.approx.f64 	%fd330, %fd685;
	abs.f64 	%fd686, %fd330;
	setp.eq.f64 	%p60, %fd686, 0d7FF0000000000000;
	@%p60 bra 	$L__BB5_302;
	fma.rn.f64 	%fd1886, %fd330, 0d8000000000000000, 0d3FF0000000000000;
$L__BB5_302:
	st.global.f64 	[%rd31+16], %fd1886;
	add.s32 	%r236, %r425, 3;
	sub.s32 	%r468, %r1, %r236;
	setp.lt.s32 	%p61, %r468, %r424;
	or.pred  	%p62, %p5, %p61;
	add.s32 	%r469, %r235, -3;
	setp.ge.s32 	%p63, %r469, %r422;
	or.pred  	%p64, %p62, %p63;
	mov.f64 	%fd1887, 0dBFF0000000000000;
	@%p64 bra 	$L__BB5_305;
	mov.f64 	%fd689, 0d0000000000000000;
	rsqrt.approx.f64 	%fd333, %fd689;
	abs.f64 	%fd690, %fd333;
	setp.eq.f64 	%p65, %fd690, 0d7FF0000000000000;
	@%p65 bra 	$L__BB5_305;
	fma.rn.f64 	%fd1887, %fd333, 0d8000000000000000, 0d3FF0000000000000;
$L__BB5_305:
	st.global.f64 	[%rd31+24], %fd1887;
	add.s32 	%r425, %r425, 4;
	setp.eq.s32 	%p66, %r236, %r426;
	@%p66 bra 	$L__BB5_497;
	bra.uni 	$L__BB5_293;
$L__BB5_306:
	setp.lt.s32 	%p96, %r426, %r425;
	@%p96 bra 	$L__BB5_497;
	setp.lt.s32 	%p97, %r2, %r423;
	add.s32 	%r484, %r423, %r2;
	setp.ge.s32 	%p98, %r484, %r421;
	setp.lt.s32 	%p99, %r1, %r424;
	or.pred  	%p100, %p97, %p99;
	or.pred  	%p101, %p100, %p98;
	add.s32 	%r485, %r424, %r1;
	setp.ge.s32 	%p102, %r485, %r422;
	or.pred  	%p6, %p101, %p102;
	shl.b32 	%r486, %r424, 1;
	shl.b32 	%r242, %r423, 1;
	mad.lo.s32 	%r487, %r242, %r486, %r242;
	add.s32 	%r488, %r486, %r487;
	or.b32  	%r489, %r488, 1;
	cvt.rn.f64.s32 	%fd711, %r489;
	rcp.rn.f64 	%fd337, %fd711;
	neg.s32 	%r243, %r424;
	neg.s32 	%r244, %r423;
	sub.s32 	%r245, %r7, %r425;
	and.b32  	%r246, %r242, 6;
	and.b32  	%r247, %r242, 2;
	or.b32  	%r248, %r424, %r423;
	and.b32  	%r249, %r242, -8;
$L__BB5_308:
	mov.u32 	%r284, %r425;
	sub.s32 	%r285, %r1, %r284;
	setp.lt.s32 	%p103, %r285, %r424;
	or.pred  	%p104, %p6, %p103;
	add.s32 	%r490, %r285, %r424;
	setp.ge.s32 	%p105, %r490, %r422;
	or.pred  	%p106, %p104, %p105;
	mov.f64 	%fd1926, 0dBFF0000000000000;
	@%p106 bra 	$L__BB5_332;
	setp.lt.s32 	%p107, %r248, 0;
	mov.f64 	%fd1902, 0d0000000000000000;
	mov.f64 	%fd1901, %fd1902;
	@%p107 bra 	$L__BB5_319;
	mov.f64 	%fd1901, 0d0000000000000000;
	mov.u32 	%r1078, %r243;
	mov.f64 	%fd1902, %fd1901;
$L__BB5_311:
	setp.lt.u32 	%p108, %r242, 7;
	add.s32 	%r491, %r1078, %r1;
	mul.lo.s32 	%r287, %r491, %r421;
	add.s32 	%r492, %r1078, %r285;
	mul.lo.s32 	%r288, %r492, %r421;
	mov.u32 	%r1080, %r244;
	@%p108 bra 	$L__BB5_314;
	mov.u32 	%r1080, %r244;
$L__BB5_313:
	.pragma "nounroll";
	add.s32 	%r493, %r1080, %r2;
	add.s32 	%r494, %r493, %r287;
	cvt.s64.s32 	%rd93, %r494;
	add.s64 	%rd94, %rd2, %rd93;
	ld.global.u8 	%rs31, [%rd94];
	cvt.rn.f64.u16 	%fd715, %rs31;
	add.f64 	%fd716, %fd1902, %fd715;
	add.s32 	%r495, %r493, %r288;
	cvt.s64.s32 	%rd95, %r495;
	add.s64 	%rd96, %rd3, %rd95;
	ld.global.u8 	%rs32, [%rd96];
	cvt.rn.f64.u16 	%fd717, %rs32;
	add.f64 	%fd718, %fd1901, %fd717;
	ld.global.u8 	%rs33, [%rd94+1];
	cvt.rn.f64.u16 	%fd719, %rs33;
	add.f64 	%fd720, %fd716, %fd719;
	ld.global.u8 	%rs34, [%rd96+1];
	cvt.rn.f64.u16 	%fd721, %rs34;
	add.f64 	%fd722, %fd718, %fd721;
	ld.global.u8 	%rs35, [%rd94+2];
	cvt.rn.f64.u16 	%fd723, %rs35;
	add.f64 	%fd724, %fd720, %fd723;
	ld.global.u8 	%rs36, [%rd96+2];
	cvt.rn.f64.u16 	%fd725, %rs36;
	add.f64 	%fd726, %fd722, %fd725;
	ld.global.u8 	%rs37, [%rd94+3];
	cvt.rn.f64.u16 	%fd727, %rs37;
	add.f64 	%fd728, %fd724, %fd727;
	ld.global.u8 	%rs38, [%rd96+3];
	cvt.rn.f64.u16 	%fd729, %rs38;
	add.f64 	%fd730, %fd726, %fd729;
	ld.global.u8 	%rs39, [%rd94+4];
	cvt.rn.f64.u16 	%fd731, %rs39;
	add.f64 	%fd732, %fd728, %fd731;
	ld.global.u8 	%rs40, [%rd96+4];
	cvt.rn.f64.u16 	%fd733, %rs40;
	add.f64 	%fd734, %fd730, %fd733;
	ld.global.u8 	%rs41, [%rd94+5];
	cvt.rn.f64.u16 	%fd735, %rs41;
	add.f64 	%fd736, %fd732, %fd735;
	ld.global.u8 	%rs42, [%rd96+5];
	cvt.rn.f64.u16 	%fd737, %rs42;
	add.f64 	%fd738, %fd734, %fd737;
	ld.global.u8 	%rs43, [%rd94+6];
	cvt.rn.f64.u16 	%fd739, %rs43;
	add.f64 	%fd740, %fd736, %fd739;
	ld.global.u8 	%rs44, [%rd96+6];
	cvt.rn.f64.u16 	%fd741, %rs44;
	add.f64 	%fd742, %fd738, %fd741;
	ld.global.u8 	%rs45, [%rd94+7];
	cvt.rn.f64.u16 	%fd743, %rs45;
	add.f64 	%fd1902, %fd740, %fd743;
	ld.global.u8 	%rs46, [%rd96+7];
	cvt.rn.f64.u16 	%fd744, %rs46;
	add.f64 	%fd1901, %fd742, %fd744;
	add.s32 	%r1080, %r1080, 8;
	add.s32 	%r496, %r1080, %r423;
	setp.ne.s32 	%p109, %r496, %r249;
	@%p109 bra 	$L__BB5_313;
$L__BB5_314:
	setp.lt.u32 	%p110, %r246, 3;
	@%p110 bra 	$L__BB5_316;
	add.s32 	%r497, %r1080, %r2;
	add.s32 	%r498, %r497, %r287;
	cvt.s64.s32 	%rd97, %r498;
	add.s64 	%rd98, %rd2, %rd97;
	ld.global.u8 	%rs47, [%rd98];
	cvt.rn.f64.u16 	%fd745, %rs47;
	add.f64 	%fd746, %fd1902, %fd745;
	add.s32 	%r499, %r497, %r288;
	cvt.s64.s32 	%rd99, %r499;
	add.s64 	%rd100, %rd3, %rd99;
	ld.global.u8 	%rs48, [%rd100];
	cvt.rn.f64.u16 	%fd747, %rs48;
	add.f64 	%fd748, %fd1901, %fd747;
	ld.global.u8 	%rs49, [%rd98+1];
	cvt.rn.f64.u16 	%fd749, %rs49;
	add.f64 	%fd750, %fd746, %fd749;
	ld.global.u8 	%rs50, [%rd100+1];
	cvt.rn.f64.u16 	%fd751, %rs50;
	add.f64 	%fd752, %fd748, %fd751;
	ld.global.u8 	%rs51, [%rd98+2];
	cvt.rn.f64.u16 	%fd753, %rs51;
	add.f64 	%fd754, %fd750, %fd753;
	ld.global.u8 	%rs52, [%rd100+2];
	cvt.rn.f64.u16 	%fd755, %rs52;
	add.f64 	%fd756, %fd752, %fd755;
	ld.global.u8 	%rs53, [%rd98+3];
	cvt.rn.f64.u16 	%fd757, %rs53;
	add.f64 	%fd1902, %fd754, %fd757;
	ld.global.u8 	%rs54, [%rd100+3];
	cvt.rn.f64.u16 	%fd758, %rs54;
	add.f64 	%fd1901, %fd756, %fd758;
	add.s32 	%r1080, %r1080, 4;
$L__BB5_316:
	setp.eq.s32 	%p111, %r247, 0;
	@%p111 bra 	$L__BB5_318;
	add.s32 	%r500, %r1080, %r2;
	add.s32 	%r501, %r500, %r287;
	cvt.s64.s32 	%rd101, %r501;
	add.s64 	%rd102, %rd2, %rd101;
	ld.global.u8 	%rs55, [%rd102];
	cvt.rn.f64.u16 	%fd759, %rs55;
	add.f64 	%fd760, %fd1902, %fd759;
	add.s32 	%r502, %r500, %r288;
	cvt.s64.s32 	%rd103, %r502;
	add.s64 	%rd104, %rd3, %rd103;
	ld.global.u8 	%rs56, [%rd104];
	cvt.rn.f64.u16 	%fd761, %rs56;
	add.f64 	%fd762, %fd1901, %fd761;
	ld.global.u8 	%rs57, [%rd102+1];
	cvt.rn.f64.u16 	%fd763, %rs57;
	add.f64 	%fd1902, %fd760, %fd763;
	ld.global.u8 	%rs58, [%rd104+1];
	cvt.rn.f64.u16 	%fd764, %rs58;
	add.f64 	%fd1901, %fd762, %fd764;
	add.s32 	%r1080, %r1080, 2;
$L__BB5_318:
	add.s32 	%r503, %r1080, %r2;
	add.s32 	%r504, %r503, %r287;
	cvt.s64.s32 	%rd105, %r504;
	add.s64 	%rd106, %rd2, %rd105;
	ld.global.u8 	%rs59, [%rd106];
	cvt.rn.f64.u16 	%fd765, %rs59;
	add.f64 	%fd1902, %fd1902, %fd765;
	add.s32 	%r505, %r503, %r288;
	cvt.s64.s32 	%rd107, %r505;
	add.s64 	%rd108, %rd3, %rd107;
	ld.global.u8 	%rs60, [%rd108];
	cvt.rn.f64.u16 	%fd766, %rs60;
	add.f64 	%fd1901, %fd1901, %fd766;
	add.s32 	%r296, %r1078, 1;
	setp.ne.s32 	%p112, %r1078, %r424;
	mov.u32 	%r1078, %r296;
	@%p112 bra 	$L__BB5_311;
$L__BB5_319:
	setp.lt.s32 	%p113, %r248, 0;
	mul.f64 	%fd395, %fd337, %fd1902;
	mul.f64 	%fd396, %fd337, %fd1901;
	mov.f64 	%fd1917, 0d0000000000000000;
	mov.f64 	%fd1925, %fd1917;
	@%p113 bra 	$L__BB5_330;
	mov.f64 	%fd1915, 0d0000000000000000;
	mov.u32 	%r1083, %r243;
	mov.f64 	%fd1916, %fd1915;
	mov.f64 	%fd1917, %fd1915;
$L__BB5_321:
	setp.lt.u32 	%p114, %r242, 7;
	add.s32 	%r506, %r1083, %r1;
	mul.lo.s32 	%r298, %r506, %r421;
	add.s32 	%r507, %r1083, %r285;
	mul.lo.s32 	%r299, %r507, %r421;
	mov.u32 	%r1085, %r244;
	@%p114 bra 	$L__BB5_324;
	mov.u32 	%r1085, %r244;
$L__BB5_323:
	.pragma "nounroll";
	add.s32 	%r508, %r1085, %r2;
	add.s32 	%r509, %r508, %r298;
	cvt.s64.s32 	%rd109, %r509;
	add.s64 	%rd110, %rd2, %rd109;
	ld.global.u8 	%rs61, [%rd110];
	cvt.rn.f64.u16 	%fd769, %rs61;
	sub.f64 	%fd770, %fd769, %fd395;
	add.s32 	%r510, %r508, %r299;
	cvt.s64.s32 	%rd111, %r510;
	add.s64 	%rd112, %rd3, %rd111;
	ld.global.u8 	%rs62, [%rd112];
	cvt.rn.f64.u16 	%fd771, %rs62;
	sub.f64 	%fd772, %fd771, %fd396;
	fma.rn.f64 	%fd773, %fd770, %fd772, %fd1917;
	fma.rn.f64 	%fd774, %fd770, %fd770, %fd1916;
	fma.rn.f64 	%fd775, %fd772, %fd772, %fd1915;
	ld.global.u8 	%rs63, [%rd110+1];
	cvt.rn.f64.u16 	%fd776, %rs63;
	sub.f64 	%fd777, %fd776, %fd395;
	ld.global.u8 	%rs64, [%rd112+1];
	cvt.rn.f64.u16 	%fd778, %rs64;
	sub.f64 	%fd779, %fd778, %fd396;
	fma.rn.f64 	%fd780, %fd777, %fd779, %fd773;
	fma.rn.f64 	%fd781, %fd777, %fd777, %fd774;
	fma.rn.f64 	%fd782, %fd779, %fd779, %fd775;
	ld.global.u8 	%rs65, [%rd110+2];
	cvt.rn.f64.u16 	%fd783, %rs65;
	sub.f64 	%fd784, %fd783, %fd395;
	ld.global.u8 	%rs66, [%rd112+2];
	cvt.rn.f64.u16 	%fd785, %rs66;
	sub.f64 	%fd786, %fd785, %fd396;
	fma.rn.f64 	%fd787, %fd784, %fd786, %fd780;
	fma.rn.f64 	%fd788, %fd784, %fd784, %fd781;
	fma.rn.f64 	%fd789, %fd786, %fd786, %fd782;
	ld.global.u8 	%rs67, [%rd110+3];
	cvt.rn.f64.u16 	%fd790, %rs67;
	sub.f64 	%fd791, %fd790, %fd395;
	ld.global.u8 	%rs68, [%rd112+3];
	cvt.rn.f64.u16 	%fd792, %rs68;
	sub.f64 	%fd793, %fd792, %fd396;
	fma.rn.f64 	%fd794, %fd791, %fd793, %fd787;
	fma.rn.f64 	%fd795, %fd791, %fd791, %fd788;
	fma.rn.f64 	%fd796, %fd793, %fd793, %fd789;
	ld.global.u8 	%rs69, [%rd110+4];
	cvt.rn.f64.u16 	%fd797, %rs69;
	sub.f64 	%fd798, %fd797, %fd395;
	ld.global.u8 	%rs70, [%rd112+4];
	cvt.rn.f64.u16 	%fd799, %rs70;
	sub.f64 	%fd800, %fd799, %fd396;
	fma.rn.f64 	%fd801, %fd798, %fd800, %fd794;
	fma.rn.f64 	%fd802, %fd798, %fd798, %fd795;
	fma.rn.f64 	%fd803, %fd800, %fd800, %fd796;
	ld.global.u8 	%rs71, [%rd110+5];
	cvt.rn.f64.u16 	%fd804, %rs71;
	sub.f64 	%fd805, %fd804, %fd395;
	ld.global.u8 	%rs72, [%rd112+5];
	cvt.rn.f64.u16 	%fd806, %rs72;
	sub.f64 	%fd807, %fd806, %fd396;
	fma.rn.f64 	%fd808, %fd805, %fd807, %fd801;
	fma.rn.f64 	%fd809, %fd805, %fd805, %fd802;
	fma.rn.f64 	%fd810, %fd807, %fd807, %fd803;
	ld.global.u8 	%rs73, [%rd110+6];
	cvt.rn.f64.u16 	%fd811, %rs73;
	sub.f64 	%fd812, %fd811, %fd395;
	ld.global.u8 	%rs74, [%rd112+6];
	cvt.rn.f64.u16 	%fd813, %rs74;
	sub.f64 	%fd814, %fd813, %fd396;
	fma.rn.f64 	%fd815, %fd812, %fd814, %fd808;
	fma.rn.f64 	%fd816, %fd812, %fd812, %fd809;
	fma.rn.f64 	%fd817, %fd814, %fd814, %fd810;
	ld.global.u8 	%rs75, [%rd110+7];
	cvt.rn.f64.u16 	%fd818, %rs75;
	sub.f64 	%fd819, %fd818, %fd395;
	ld.global.u8 	%rs76, [%rd112+7];
	cvt.rn.f64.u16 	%fd820, %rs76;
	sub.f64 	%fd821, %fd820, %fd396;
	fma.rn.f64 	%fd1917, %fd819, %fd821, %fd815;
	fma.rn.f64 	%fd1916, %fd819, %fd819, %fd816;
	fma.rn.f64 	%fd1915, %fd821, %fd821, %fd817;
	add.s32 	%r1085, %r1085, 8;
	add.s32 	%r511, %r1085, %r423;
	setp.ne.s32 	%p115, %r511, %r249;
	@%p115 bra 	$L__BB5_323;
$L__BB5_324:
	setp.lt.u32 	%p116, %r246, 3;
	@%p116 bra 	$L__BB5_326;
	add.s32 	%r512, %r1085, %r2;
	add.s32 	%r513, %r512, %r298;
	cvt.s64.s32 	%rd113, %r513;
	add.s64 	%rd114, %rd2, %rd113;
	ld.global.u8 	%rs77, [%rd114];
	cvt.rn.f64.u16 	%fd822, %rs77;
	sub.f64 	%fd823, %fd822, %fd395;
	add.s32 	%r514, %r512, %r299;
	cvt.s64.s32 	%rd115, %r514;
	add.s64 	%rd116, %rd3, %rd115;
	ld.global.u8 	%rs78, [%rd116];
	cvt.rn.f64.u16 	%fd824, %rs78;
	sub.f64 	%fd825, %fd824, %fd396;
	fma.rn.f64 	%fd826, %fd823, %fd825, %fd1917;
	fma.rn.f64 	%fd827, %fd823, %fd823, %fd1916;
	fma.rn.f64 	%fd828, %fd825, %fd825, %fd1915;
	ld.global.u8 	%rs79, [%rd114+1];
	cvt.rn.f64.u16 	%fd829, %rs79;
	sub.f64 	%fd830, %fd829, %fd395;
	ld.global.u8 	%rs80, [%rd116+1];
	cvt.rn.f64.u16 	%fd831, %rs80;
	sub.f64 	%fd832, %fd831, %fd396;
	fma.rn.f64 	%fd833, %fd830, %fd832, %fd826;
	fma.rn.f64 	%fd834, %fd830, %fd830, %fd827;
	fma.rn.f64 	%fd835, %fd832, %fd832, %fd828;
	ld.global.u8 	%rs81, [%rd114+2];
	cvt.rn.f64.u16 	%fd836, %rs81;
	sub.f64 	%fd837, %fd836, %fd395;
	ld.global.u8 	%rs82, [%rd116+2];
	cvt.rn.f64.u16 	%fd838, %rs82;
	sub.f64 	%fd839, %fd838, %fd396;
	fma.rn.f64 	%fd840, %fd837, %fd839, %fd833;
	fma.rn.f64 	%fd841, %fd837, %fd837, %fd834;
	fma.rn.f64 	%fd842, %fd839, %fd839, %fd835;
	ld.global.u8 	%rs83, [%rd114+3];
	cvt.rn.f64.u16 	%fd843, %rs83;
	sub.f64 	%fd844, %fd843, %fd395;
	ld.global.u8 	%rs84, [%rd116+3];
	cvt.rn.f64.u16 	%fd845, %rs84;
	sub.f64 	%fd846, %fd845, %fd396;
	fma.rn.f64 	%fd1917, %fd844, %fd846, %fd840;
	fma.rn.f64 	%fd1916, %fd844, %fd844, %fd841;
	fma.rn.f64 	%fd1915, %fd846, %fd846, %fd842;
	add.s32 	%r1085, %r1085, 4;
$L__BB5_326:
	setp.eq.s32 	%p117, %r247, 0;
	@%p117 bra 	$L__BB5_328;
	add.s32 	%r515, %r1085, %r2;
	add.s32 	%r516, %r515, %r298;
	cvt.s64.s32 	%rd117, %r516;
	add.s64 	%rd118, %rd2, %rd117;
	ld.global.u8 	%rs85, [%rd118];
	cvt.rn.f64.u16 	%fd847, %rs85;
	sub.f64 	%fd848, %fd847, %fd395;
	add.s32 	%r517, %r515, %r299;
	cvt.s64.s32 	%rd119, %r517;
	add.s64 	%rd120, %rd3, %rd119;
	ld.global.u8 	%rs86, [%rd120];
	cvt.rn.f64.u16 	%fd849, %rs86;
	sub.f64 	%fd850, %fd849, %fd396;
	fma.rn.f64 	%fd851, %fd848, %fd850, %fd1917;
	fma.rn.f64 	%fd852, %fd848, %fd848, %fd1916;
	fma.rn.f64 	%fd853, %fd850, %fd850, %fd1915;
	ld.global.u8 	%rs87, [%rd118+1];
	cvt.rn.f64.u16 	%fd854, %rs87;
	sub.f64 	%fd855, %fd854, %fd395;
	ld.global.u8 	%rs88, [%rd120+1];
	cvt.rn.f64.u16 	%fd856, %rs88;
	sub.f64 	%fd857, %fd856, %fd396;
	fma.rn.f64 	%fd1917, %fd855, %fd857, %fd851;
	fma.rn.f64 	%fd1916, %fd855, %fd855, %fd852;
	fma.rn.f64 	%fd1915, %fd857, %fd857, %fd853;
	add.s32 	%r1085, %r1085, 2;
$L__BB5_328:
	add.s32 	%r518, %r1085, %r2;
	add.s32 	%r519, %r518, %r298;
	cvt.s64.s32 	%rd121, %r519;
	add.s64 	%rd122, %rd2, %rd121;
	ld.global.u8 	%rs89, [%rd122];
	cvt.rn.f64.u16 	%fd858, %rs89;
	sub.f64 	%fd859, %fd858, %fd395;
	add.s32 	%r520, %r518, %r299;
	cvt.s64.s32 	%rd123, %r520;
	add.s64 	%rd124, %rd3, %rd123;
	ld.global.u8 	%rs90, [%rd124];
	cvt.rn.f64.u16 	%fd860, %rs90;
	sub.f64 	%fd861, %fd860, %fd396;
	fma.rn.f64 	%fd1917, %fd859, %fd861, %fd1917;
	fma.rn.f64 	%fd1916, %fd859, %fd859, %fd1916;
	fma.rn.f64 	%fd1915, %fd861, %fd861, %fd1915;
	add.s32 	%r307, %r1083, 1;
	setp.ne.s32 	%p118, %r1083, %r424;
	mov.u32 	%r1083, %r307;
	@%p118 bra 	$L__BB5_321;
	mul.f64 	%fd1925, %fd1916, %fd1915;
$L__BB5_330:
	rsqrt.approx.f64 	%fd427, %fd1925;
	abs.f64 	%fd863, %fd427;
	setp.eq.f64 	%p119, %fd863, 0d7FF0000000000000;
	@%p119 bra 	$L__BB5_332;
	mul.f64 	%fd864, %fd1917, %fd427;
	mov.f64 	%fd865, 0d3FF0000000000000;
	sub.f64 	%fd1926, %fd865, %fd864;
$L__BB5_332:
	add.s32 	%r521, %r245, %r284;
	mul.wide.s32 	%rd125, %r521, 8;
	add.s64 	%rd126, %rd1, %rd125;
	st.global.f64 	[%rd126], %fd1926;
	add.s32 	%r425, %r284, 1;
	setp.eq.s32 	%p120, %r284, %r426;
	@%p120 bra 	$L__BB5_497;
	bra.uni 	$L__BB5_308;
$L__BB5_333:
	setp.lt.s32 	%p121, %r426, %r425;
	@%p121 bra 	$L__BB5_497;
	add.s32 	%r250, %r422, -1;
	sub.s32 	%r251, %r2, %r421;
	cvt.s64.s32 	%rd127, %r6;
	add.s64 	%rd32, %rd2, %rd127;
	add.s32 	%r522, %r251, %r5;
	cvt.s64.s32 	%rd128, %r522;
	add.s64 	%rd33, %rd2, %rd128;
	cvt.s64.s32 	%rd129, %r421;
	add.s64 	%rd34, %rd32, %rd129;
	sub.s32 	%r252, %r7, %r425;
$L__BB5_335:
	setp.ge.u32 	%p122, %r1, %r250;
	setp.eq.s32 	%p123, %r1, 0;
	sub.s32 	%r254, %r1, %r425;
	setp.lt.s32 	%p124, %r254, 1;
	setp.ge.s32 	%p125, %r254, %r250;
	or.pred  	%p126, %p124, %p125;
	or.pred  	%p127, %p123, %p126;
	or.pred  	%p128, %p127, %p122;
	mov.f64 	%fd1896, 0dBFF0000000000000;
	@%p128 bra 	$L__BB5_373;
	mul.lo.s32 	%r525, %r254, %r421;
	add.s32 	%r526, %r525, %r2;
	cvt.s64.s32 	%rd131, %r526;
	add.s64 	%rd132, %rd3, %rd131;
	ld.global.u8 	%rs91, [%rd132];
	cvt.rn.f64.u16 	%fd338, %rs91;
	add.s32 	%r527, %r251, %r525;
	cvt.s64.s32 	%rd133, %r527;
	add.s64 	%rd134, %rd3, %rd133;
	ld.global.u8 	%rs92, [%rd134];
	cvt.rn.f64.u16 	%fd867, %rs92;
	add.s64 	%rd135, %rd132, %rd129;
	ld.global.u8 	%rs93, [%rd135];
	cvt.rn.f64.u16 	%fd868, %rs93;
	add.f64 	%fd869, %fd338, %fd867;
	mul.f64 	%fd870, %fd869, 0d3FE0000000000000;
	add.f64 	%fd871, %fd338, %fd868;
	mul.f64 	%fd872, %fd871, 0d3FE0000000000000;
	st.local.f64 	[%rd7], %fd338;
	st.local.f64 	[%rd7+8], %fd870;
	st.local.f64 	[%rd7+16], %fd872;
	mov.b32 	%r1053, 0;
	st.local.u32 	[%rd8], %r1053;
	mov.b32 	%r528, 1;
	st.local.u32 	[%rd8+4], %r528;
	mov.b32 	%r1058, 2;
	st.local.u32 	[%rd8+8], %r1058;
	bra.uni 	$L__BB5_338;
$L__BB5_337:
	setp.ge.s32 	%p133, %r1053, %r1058;
	@%p133 bra 	$L__BB5_345;
$L__BB5_338:
	mov.u32 	%r257, %r1058;
	mul.wide.u32 	%rd136, %r1053, 8;
	add.s64 	%rd137, %rd7, %rd136;
	ld.local.f64 	%fd1888, [%rd137];
	mov.b32 	%r1058, 0;
	mov.u32 	%r1056, %r1053;
$L__BB5_339:
	mul.wide.u32 	%rd138, %r1056, 8;
	add.s64 	%rd35, %rd7, %rd138;
	add.s32 	%r260, %r1056, 1;
	ld.local.f64 	%fd1889, [%rd35+8];
	setp.leu.f64 	%p129, %fd1888, %fd1889;
	@%p129 bra 	$L__BB5_341;
	ld.local.f64 	%fd342, [%rd35];
	st.local.f64 	[%rd35+8], %fd342;
	st.local.f64 	[%rd35], %fd1889;
	mul.wide.u32 	%rd139, %r1056, 4;
	add.s64 	%rd140, %rd8, %rd139;
	ld.local.u32 	%r530, [%rd140+4];
	ld.local.u32 	%r531, [%rd140];
	st.local.u32 	[%rd140+4], %r531;
	st.local.u32 	[%rd140], %r530;
	mov.f64 	%fd1889, %fd342;
	mov.u32 	%r1058, %r1056;
$L__BB5_341:
	setp.lt.s32 	%p130, %r260, %r257;
	mov.f64 	%fd1888, %fd1889;
	mov.u32 	%r1056, %r260;
	@%p130 bra 	$L__BB5_339;
	setp.gt.s32 	%p131, %r1058, %r1053;
	mov.b32 	%r1053, 0;
	@%p131 bra 	$L__BB5_343;
	bra.uni 	$L__BB5_337;
$L__BB5_343:
	ld.local.f64 	%fd344, [%rd7];
	ld.local.f64 	%fd345, [%rd7+8];
	setp.leu.f64 	%p132, %fd344, %fd345;
	@%p132 bra 	$L__BB5_337;
	st.local.f64 	[%rd7+8], %fd344;
	st.local.f64 	[%rd7], %fd345;
	ld.local.u32 	%r535, [%rd8];
	ld.local.u32 	%r536, [%rd8+4];
	st.local.u32 	[%rd8], %r536;
	st.local.u32 	[%rd8+4], %r535;
	mov.b32 	%r1053, 1;
	bra.uni 	$L__BB5_337;
$L__BB5_345:
	ld.local.f64 	%fd346, [%rd7];
	ld.local.f64 	%fd347, [%rd7+16];
	ld.global.u8 	%rs94, [%rd32];
	cvt.rn.f64.u16 	%fd348, %rs94;
	ld.global.u8 	%rs95, [%rd33];
	cvt.rn.f64.u16 	%fd873, %rs95;
	ld.global.u8 	%rs96, [%rd34];
	cvt.rn.f64.u16 	%fd874, %rs96;
	add.f64 	%fd875, %fd348, %fd873;
	mul.f64 	%fd876, %fd875, 0d3FE0000000000000;
	add.f64 	%fd877, %fd348, %fd874;
	mul.f64 	%fd878, %fd877, 0d3FE0000000000000;
	st.local.f64 	[%rd9], %fd348;
	st.local.f64 	[%rd9+8], %fd876;
	st.local.f64 	[%rd9+16], %fd878;
	mov.b32 	%r1059, 0;
	st.local.u32 	[%rd8], %r1059;
	mov.b32 	%r539, 1;
	st.local.u32 	[%rd8+4], %r539;
	mov.b32 	%r1064, 2;
	st.local.u32 	[%rd8+8], %r1064;
	bra.uni 	$L__BB5_347;
$L__BB5_346:
	setp.ge.s32 	%p138, %r1059, %r1064;
	@%p138 bra 	$L__BB5_354;
$L__BB5_347:
	mov.u32 	%r264, %r1064;
	mul.wide.u32 	%rd141, %r1059, 8;
	add.s64 	%rd142, %rd9, %rd141;
	ld.local.f64 	%fd1890, [%rd142];
	mov.b32 	%r1064, 0;
	mov.u32 	%r1062, %r1059;
$L__BB5_348:
	mul.wide.u32 	%rd143, %r1062, 8;
	add.s64 	%rd36, %rd9, %rd143;
	add.s32 	%r267, %r1062, 1;
	ld.local.f64 	%fd1891, [%rd36+8];
	setp.leu.f64 	%p134, %fd1890, %fd1891;
	@%p134 bra 	$L__BB5_350;
	ld.local.f64 	%fd352, [%rd36];
	st.local.f64 	[%rd36+8], %fd352;
	st.local.f64 	[%rd36], %fd1891;
	mul.wide.u32 	%rd144, %r1062, 4;
	add.s64 	%rd145, %rd8, %rd144;
	ld.local.u32 	%r541, [%rd145+4];
	ld.local.u32 	%r542, [%rd145];
	st.local.u32 	[%rd145+4], %r542;
	st.local.u32 	[%rd145], %r541;
	mov.f64 	%fd1891, %fd352;
	mov.u32 	%r1064, %r1062;
$L__BB5_350:
	setp.lt.s32 	%p135, %r267, %r264;
	mov.f64 	%fd1890, %fd1891;
	mov.u32 	%r1062, %r267;
	@%p135 bra 	$L__BB5_348;
	setp.gt.s32 	%p136, %r1064, %r1059;
	mov.b32 	%r1059, 0;
	@%p136 bra 	$L__BB5_352;
	bra.uni 	$L__BB5_346;
$L__BB5_352:
	ld.local.f64 	%fd354, [%rd9];
	ld.local.f64 	%fd355, [%rd9+8];
	setp.leu.f64 	%p137, %fd354, %fd355;
	@%p137 bra 	$L__BB5_346;
	st.local.f64 	[%rd9+8], %fd354;
	st.local.f64 	[%rd9], %fd355;
	ld.local.u32 	%r546, [%rd8];
	ld.local.u32 	%r547, [%rd8+4];
	st.local.u32 	[%rd8], %r547;
	st.local.u32 	[%rd8+4], %r546;
	mov.b32 	%r1059, 1;
	bra.uni 	$L__BB5_346;
$L__BB5_354:
	ld.local.f64 	%fd356, [%rd9];
	ld.local.f64 	%fd357, [%rd9+16];
	mov.b64 	%rd146, 0;
	st.local.u64 	[%rd7], %rd146;
	sub.f64 	%fd879, %fd348, %fd347;
	st.local.f64 	[%rd7+8], %fd879;
	sub.f64 	%fd880, %fd346, %fd348;
	st.local.f64 	[%rd7+16], %fd880;
	mov.b32 	%r1065, 0;
	st.local.u32 	[%rd8], %r1065;
	mov.b32 	%r550, 1;
	st.local.u32 	[%rd8+4], %r550;
	mov.b32 	%r1070, 2;
	st.local.u32 	[%rd8+8], %r1070;
	bra.uni 	$L__BB5_356;
$L__BB5_355:
	setp.ge.s32 	%p143, %r1065, %r1070;
	@%p143 bra 	$L__BB5_363;
$L__BB5_356:
	mov.u32 	%r271, %r1070;
	mul.wide.u32 	%rd147, %r1065, 8;
	add.s64 	%rd148, %rd7, %rd147;
	ld.local.f64 	%fd1892, [%rd148];
	mov.b32 	%r1070, 0;
	mov.u32 	%r1068, %r1065;
$L__BB5_357:
	mul.wide.u32 	%rd149, %r1068, 8;
	add.s64 	%rd37, %rd7, %rd149;
	add.s32 	%r274, %r1068, 1;
	ld.local.f64 	%fd1893, [%rd37+8];
	setp.leu.f64 	%p139, %fd1892, %fd1893;
	@%p139 bra 	$L__BB5_359;
	ld.local.f64 	%fd361, [%rd37];
	st.local.f64 	[%rd37+8], %fd361;
	st.local.f64 	[%rd37], %fd1893;
	mul.wide.u32 	%rd150, %r1068, 4;
	add.s64 	%rd151, %rd8, %rd150;
	ld.local.u32 	%r552, [%rd151+4];
	ld.local.u32 	%r553, [%rd151];
	st.local.u32 	[%rd151+4], %r553;
	st.local.u32 	[%rd151], %r552;
	mov.f64 	%fd1893, %fd361;
	mov.u32 	%r1070, %r1068;
$L__BB5_359:
	setp.lt.s32 	%p140, %r274, %r271;
	mov.f64 	%fd1892, %fd1893;
	mov.u32 	%r1068, %r274;
	@%p140 bra 	$L__BB5_357;
	setp.gt.s32 	%p141, %r1070, %r1065;
	mov.b32 	%r1065, 0;
	@%p141 bra 	$L__BB5_361;
	bra.uni 	$L__BB5_355;
$L__BB5_361:
	ld.local.f64 	%fd363, [%rd7];
	ld.local.f64 	%fd364, [%rd7+8];
	setp.leu.f64 	%p142, %fd363, %fd364;
	@%p142 bra 	$L__BB5_355;
	st.local.f64 	[%rd7+8], %fd363;
	st.local.f64 	[%rd7], %fd364;
	ld.local.u32 	%r557, [%rd8];
	ld.local.u32 	%r558, [%rd8+4];
	st.local.u32 	[%rd8], %r558;
	st.local.u32 	[%rd8+4], %r557;
	mov.b32 	%r1065, 1;
	bra.uni 	$L__BB5_355;
$L__BB5_363:
	ld.local.f64 	%fd365, [%rd7+16];
	mov.b64 	%rd152, 0;
	st.local.u64 	[%rd9], %rd152;
	sub.f64 	%fd881, %fd338, %fd357;
	st.local.f64 	[%rd9+8], %fd881;
	sub.f64 	%fd882, %fd356, %fd338;
	st.local.f64 	[%rd9+16], %fd882;
	mov.b32 	%r1071, 0;
	st.local.u32 	[%rd8], %r1071;
	mov.b32 	%r561, 1;
	st.local.u32 	[%rd8+4], %r561;
	mov.b32 	%r1076, 2;
	st.local.u32 	[%rd8+8], %r1076;
	bra.uni 	$L__BB5_365;
$L__BB5_364:
	setp.ge.s32 	%p148, %r1071, %r1076;
	@%p148 bra 	$L__BB5_372;
$L__BB5_365:
	mov.u32 	%r278, %r1076;
	mul.wide.u32 	%rd153, %r1071, 8;
	add.s64 	%rd154, %rd9, %rd153;
	ld.local.f64 	%fd1894, [%rd154];
	mov.b32 	%r1076, 0;
	mov.u32 	%r1074, %r1071;
$L__BB5_366:
	mul.wide.u32 	%rd155, %r1074, 8;
	add.s64 	%rd38, %rd9, %rd155;
	add.s32 	%r281, %r1074, 1;
	ld.local.f64 	%fd1895, [%rd38+8];
	setp.leu.f64 	%p144, %fd1894, %fd1895;
	@%p144 bra 	$L__BB5_368;
	ld.local.f64 	%fd369, [%rd38];
	st.local.f64 	[%rd38+8], %fd369;
	st.local.f64 	[%rd38], %fd1895;
	mul.wide.u32 	%rd156, %r1074, 4;
	add.s64 	%rd157, %rd8, %rd156;
	ld.local.u32 	%r563, [%rd157+4];
	ld.local.u32 	%r564, [%rd157];
	st.local.u32 	[%rd157+4], %r564;
	st.local.u32 	[%rd157], %r563;
	mov.f64 	%fd1895, %fd369;
	mov.u32 	%r1076, %r1074;
$L__BB5_368:
	setp.lt.s32 	%p145, %r281, %r278;
	mov.f64 	%fd1894, %fd1895;
	mov.u32 	%r1074, %r281;
	@%p145 bra 	$L__BB5_366;
	setp.gt.s32 	%p146, %r1076, %r1071;
	mov.b32 	%r1071, 0;
	@%p146 bra 	$L__BB5_370;
	bra.uni 	$L__BB5_364;
$L__BB5_370:
	ld.local.f64 	%fd371, [%rd9];
	ld.local.f64 	%fd372, [%rd9+8];
	setp.leu.f64 	%p147, %fd371, %fd372;
	@%p147 bra 	$L__BB5_364;
	st.local.f64 	[%rd9+8], %fd371;
	st.local.f64 	[%rd9], %fd372;
	ld.local.u32 	%r568, [%rd8];
	ld.local.u32 	%r569, [%rd8+4];
	st.local.u32 	[%rd8], %r569;
	st.local.u32 	[%rd8+4], %r568;
	mov.b32 	%r1071, 1;
	bra.uni 	$L__BB5_364;
$L__BB5_372:
	ld.local.f64 	%fd883, [%rd9+16];
	setp.le.f64 	%p149, %fd883, %fd365;
	selp.f64 	%fd1896, %fd883, %fd365, %p149;
$L__BB5_373:
	add.s32 	%r570, %r252, %r425;
	mul.wide.s32 	%rd158, %r570, 8;
	add.s64 	%rd159, %rd1, %rd158;
	st.global.f64 	[%rd159], %fd1896;
	add.s32 	%r283, %r425, 1;
	setp.eq.s32 	%p150, %r425, %r426;
	mov.u32 	%r425, %r283;
	@%p150 bra 	$L__BB5_497;
	bra.uni 	$L__BB5_335;
$L__BB5_374:
	shl.b32 	%r437, %r423, 1;
	or.b32  	%r438, %r437, 1;
	and.b32  	%r238, %r438, 4;
	and.b32  	%r239, %r438, 3;
	and.b32  	%r240, %r438, -8;
	neg.s32 	%r241, %r424;
$L__BB5_375:
	mov.u32 	%r309, %r425;
	sub.s32 	%r310, %r1, %r309;
	setp.lt.s32 	%p27, %r310, %r424;
	or.pred  	%p28, %p5, %p27;
	add.s32 	%r439, %r310, %r424;
	setp.ge.s32 	%p29, %r439, %r422;
	or.pred  	%p30, %p28, %p29;
	mov.f64 	%fd1942, 0dBFF0000000000000;
	@%p30 bra 	$L__BB5_387;
	mov.f64 	%fd1933, 0d0000000000000000;
	mov.u32 	%r1089, %r241;
	mov.f64 	%fd1934, %fd1933;
	mov.f64 	%fd1935, %fd1933;
$L__BB5_377:
	setp.lt.u32 	%p31, %r423, 4;
	add.s32 	%r440, %r1089, %r1;
	mul.lo.s32 	%r312, %r440, %r421;
	add.s32 	%r441, %r1089, %r310;
	mul.lo.s32 	%r313, %r441, %r421;
	mov.u32 	%r1091, %r216;
	@%p31 bra 	$L__BB5_380;
	mov.u32 	%r1091, %r216;
$L__BB5_379:
	.pragma "nounroll";
	add.s32 	%r442, %r1091, %r2;
	add.s32 	%r443, %r442, %r312;
	cvt.s64.s32 	%rd69, %r443;
	add.s64 	%rd70, %rd2, %rd69;
	ld.global.u8 	%rs1, [%rd70];
	cvt.rn.f64.u16 	%fd603, %rs1;
	add.s32 	%r444, %r442, %r313;
	cvt.s64.s32 	%rd71, %r444;
	add.s64 	%rd72, %rd3, %rd71;
	ld.global.u8 	%rs2, [%rd72];
	cvt.rn.f64.u16 	%fd604, %rs2;
	fma.rn.f64 	%fd605, %fd603, %fd604, %fd1935;
	fma.rn.f64 	%fd606, %fd603, %fd603, %fd1934;
	fma.rn.f64 	%fd607, %fd604, %fd604, %fd1933;
	ld.global.u8 	%rs3, [%rd70+1];
	cvt.rn.f64.u16 	%fd608, %rs3;
	ld.global.u8 	%rs4, [%rd72+1];
	cvt.rn.f64.u16 	%fd609, %rs4;
	fma.rn.f64 	%fd610, %fd608, %fd609, %fd605;
	fma.rn.f64 	%fd611, %fd608, %fd608, %fd606;
	fma.rn.f64 	%fd612, %fd609, %fd609, %fd607;
	ld.global.u8 	%rs5, [%rd70+2];
	cvt.rn.f64.u16 	%fd613, %rs5;
	ld.global.u8 	%rs6, [%rd72+2];
	cvt.rn.f64.u16 	%fd614, %rs6;
	fma.rn.f64 	%fd615, %fd613, %fd614, %fd610;
	fma.rn.f64 	%fd616, %fd613, %fd613, %fd611;
	fma.rn.f64 	%fd617, %fd614, %fd614, %fd612;
	ld.global.u8 	%rs7, [%rd70+3];
	cvt.rn.f64.u16 	%fd618, %rs7;
	ld.global.u8 	%rs8, [%rd72+3];
	cvt.rn.f64.u16 	%fd619, %rs8;
	fma.rn.f64 	%fd620, %fd618, %fd619, %fd615;
	fma.rn.f64 	%fd621, %fd618, %fd618, %fd616;
	fma.rn.f64 	%fd622, %fd619, %fd619, %fd617;
	ld.global.u8 	%rs9, [%rd70+4];
	cvt.rn.f64.u16 	%fd623, %rs9;
	ld.global.u8 	%rs10, [%rd72+4];
	cvt.rn.f64.u16 	%fd624, %rs10;
	fma.rn.f64 	%fd625, %fd623, %fd624, %fd620;
	fma.rn.f64 	%fd626, %fd623, %fd623, %fd621;
	fma.rn.f64 	%fd627, %fd624, %fd624, %fd622;
	ld.global.u8 	%rs11, [%rd70+5];
	cvt.rn.f64.u16 	%fd628, %rs11;
	ld.global.u8 	%rs12, [%rd72+5];
	cvt.rn.f64.u16 	%fd629, %rs12;
	fma.rn.f64 	%fd630, %fd628, %fd629, %fd625;
	fma.rn.f64 	%fd631, %fd628, %fd628, %fd626;
	fma.rn.f64 	%fd632, %fd629, %fd629, %fd627;
	ld.global.u8 	%rs13, [%rd70+6];
	cvt.rn.f64.u16 	%fd633, %rs13;
	ld.global.u8 	%rs14, [%rd72+6];
	cvt.rn.f64.u16 	%fd634, %rs14;
	fma.rn.f64 	%fd635, %fd633, %fd634, %fd630;
	fma.rn.f64 	%fd636, %fd633, %fd633, %fd631;
	fma.rn.f64 	%fd637, %fd634, %fd634, %fd632;
	ld.global.u8 	%rs15, [%rd70+7];
	cvt.rn.f64.u16 	%fd638, %rs15;
	ld.global.u8 	%rs16, [%rd72+7];
	cvt.rn.f64.u16 	%fd639, %rs16;
	fma.rn.f64 	%fd1935, %fd638, %fd639, %fd635;
	fma.rn.f64 	%fd1934, %fd638, %fd638, %fd636;
	fma.rn.f64 	%fd1933, %fd639, %fd639, %fd637;
	add.s32 	%r1091, %r1091, 8;
	add.s32 	%r445, %r1091, %r423;
	setp.ne.s32 	%p32, %r445, %r240;
	@%p32 bra 	$L__BB5_379;
$L__BB5_380:
	setp.eq.s32 	%p33, %r238, 0;
	@%p33 bra 	$L__BB5_382;
	add.s32 	%r446, %r1091, %r2;
	add.s32 	%r447, %r446, %r312;
	cvt.s64.s32 	%rd73, %r447;
	add.s64 	%rd74, %rd2, %rd73;
	ld.global.u8 	%rs17, [%rd74];
	cvt.rn.f64.u16 	%fd640, %rs17;
	add.s32 	%r448, %r446, %r313;
	cvt.s64.s32 	%rd75, %r448;
	add.s64 	%rd76, %rd3, %rd75;
	ld.global.u8 	%rs18, [%rd76];
	cvt.rn.f64.u16 	%fd641, %rs18;
	fma.rn.f64 	%fd642, %fd640, %fd641, %fd1935;
	fma.rn.f64 	%fd643, %fd640, %fd640, %fd1934;
	fma.rn.f64 	%fd644, %fd641, %fd641, %fd1933;
	ld.global.u8 	%rs19, [%rd74+1];
	cvt.rn.f64.u16 	%fd645, %rs19;
	ld.global.u8 	%rs20, [%rd76+1];
	cvt.rn.f64.u16 	%fd646, %rs20;
	fma.rn.f64 	%fd647, %fd645, %fd646, %fd642;
	fma.rn.f64 	%fd648, %fd645, %fd645, %fd643;
	fma.rn.f64 	%fd649, %fd646, %fd646, %fd644;
	ld.global.u8 	%rs21, [%rd74+2];
	cvt.rn.f64.u16 	%fd650, %rs21;
	ld.global.u8 	%rs22, [%rd76+2];
	cvt.rn.f64.u16 	%fd651, %rs22;
	fma.rn.f64 	%fd652, %fd650, %fd651, %fd647;
	fma.rn.f64 	%fd653, %fd650, %fd650, %fd648;
	fma.rn.f64 	%fd654, %fd651, %fd651, %fd649;
	ld.global.u8 	%rs23, [%rd74+3];
	cvt.rn.f64.u16 	%fd655, %rs23;
	ld.global.u8 	%rs24, [%rd76+3];
	cvt.rn.f64.u16 	%fd656, %rs24;
	fma.rn.f64 	%fd1935, %fd655, %fd656, %fd652;
	fma.rn.f64 	%fd1934, %fd655, %fd655, %fd653;
	fma.rn.f64 	%fd1933, %fd656, %fd656, %fd654;
	add.s32 	%r1091, %r1091, 4;
$L__BB5_382:
	setp.eq.s32 	%p34, %r239, 1;
	@%p34 bra 	$L__BB5_384;
	add.s32 	%r449, %r1091, %r2;
	add.s32 	%r450, %r449, %r312;
	cvt.s64.s32 	%rd77, %r450;
	add.s64 	%rd78, %rd2, %rd77;
	ld.global.u8 	%rs25, [%rd78];
	cvt.rn.f64.u16 	%fd657, %rs25;
	add.s32 	%r451, %r449, %r313;
	cvt.s64.s32 	%rd79, %r451;
	add.s64 	%rd80, %rd3, %rd79;
	ld.global.u8 	%rs26, [%rd80];
	cvt.rn.f64.u16 	%fd658, %rs26;
	fma.rn.f64 	%fd659, %fd657, %fd658, %fd1935;
	fma.rn.f64 	%fd660, %fd657, %fd657, %fd1934;
	fma.rn.f64 	%fd661, %fd658, %fd658, %fd1933;
	ld.global.u8 	%rs27, [%rd78+1];
	cvt.rn.f64.u16 	%fd662, %rs27;
	ld.global.u8 	%rs28, [%rd80+1];
	cvt.rn.f64.u16 	%fd663, %rs28;
	fma.rn.f64 	%fd1935, %fd662, %fd663, %fd659;
	fma.rn.f64 	%fd1934, %fd662, %fd662, %fd660;
	fma.rn.f64 	%fd1933, %fd663, %fd663, %fd661;
	add.s32 	%r1091, %r1091, 2;
$L__BB5_384:
	add.s32 	%r452, %r1091, %r2;
	add.s32 	%r453, %r452, %r312;
	cvt.s64.s32 	%rd81, %r453;
	add.s64 	%rd82, %rd2, %rd81;
	ld.global.u8 	%rs29, [%rd82];
	cvt.rn.f64.u16 	%fd664, %rs29;
	add.s32 	%r454, %r452, %r313;
	cvt.s64.s32 	%rd83, %r454;
	add.s64 	%rd84, %rd3, %rd83;
	ld.global.u8 	%rs30, [%rd84];
	cvt.rn.f64.u16 	%fd665, %rs30;
	fma.rn.f64 	%fd1935, %fd664, %fd665, %fd1935;
	fma.rn.f64 	%fd1934, %fd664, %fd664, %fd1934;
	fma.rn.f64 	%fd1933, %fd665, %fd665, %fd1933;
	add.s32 	%r321, %r1089, 1;
	setp.ne.s32 	%p35, %r1089, %r424;
	mov.u32 	%r1089, %r321;
	@%p35 bra 	$L__BB5_377;
	mul.f64 	%fd667, %fd1934, %fd1933;
	rsqrt.approx.f64 	%fd457, %fd667;
	abs.f64 	%fd668, %fd457;
	setp.eq.f64 	%p36, %fd668, 0d7FF0000000000000;
	@%p36 bra 	$L__BB5_387;
	mul.f64 	%fd669, %fd1935, %fd457;
	mov.f64 	%fd670, 0d3FF0000000000000;
	sub.f64 	%fd1942, %fd670, %fd669;
$L__BB5_387:
	add.s32 	%r455, %r217, %r309;
	mul.wide.s32 	%rd85, %r455, 8;
	add.s64 	%rd86, %rd1, %rd85;
	st.global.f64 	[%rd86], %fd1942;
	add.s32 	%r425, %r309, 1;
	setp.eq.s32 	%p37, %r309, %r426;
	@%p37 bra 	$L__BB5_497;
	bra.uni 	$L__BB5_375;
$L__BB5_388:
	ld.param.u32 	%r941, [_Z22kernel_GenerateDSI_newiiiiPKhS0_iiPdii_param_10];
	setp.eq.s32 	%p415, %r941, 0;
	@%p415 bra 	$L__BB5_440;
	ld.param.u32 	%r942, [_Z22kernel_GenerateDSI_newiiiiPKhS0_iiPdii_param_10];
	setp.eq.s32 	%p416, %r942, 1;
	@%p416 bra 	$L__BB5_413;
	ld.param.u32 	%r943, [_Z22kernel_GenerateDSI_newiiiiPKhS0_iiPdii_param_10];
	setp.ne.s32 	%p417, %r943, 2;
	@%p417 bra 	$L__BB5_497;
	setp.lt.s32 	%p418, %r426, %r425;
	@%p418 bra 	$L__BB5_497;
	setp.lt.s32 	%p419, %r2, %r423;
	add.s32 	%r811, %r423, %r2;
	setp.ge.s32 	%p420, %r811, %r421;
	setp.lt.s32 	%p421, %r1, %r424;
	or.pred  	%p422, %p419, %p421;
	or.pred  	%p423, %p422, %p420;
	add.s32 	%r323, %r424, %r1;
	setp.ge.s32 	%p424, %r323, %r422;
	or.pred  	%p7, %p423, %p424;
	setp.gt.s32 	%p425, %r424, -1;
	neg.s32 	%r324, %r423;
	sub.s32 	%r325, %r7, %r425;
	@%p425 bra 	$L__BB5_481;
	and.b32  	%r326, %r4, 3;
	setp.eq.s32 	%p438, %r326, 0;
	@%p438 bra 	$L__BB5_399;
	mov.b32 	%r1095, 0;
$L__BB5_395:
	.pragma "nounroll";
	add.s32 	%r831, %r425, %r1;
	setp.lt.s32 	%p439, %r831, %r424;
	or.pred  	%p440, %p7, %p439;
	add.s32 	%r832, %r323, %r425;
	setp.ge.s32 	%p441, %r832, %r422;
	or.pred  	%p442, %p440, %p441;
	mov.f64 	%fd1943, 0dBFF0000000000000;
	@%p442 bra 	$L__BB5_398;
	mov.f64 	%fd1522, 0d0000000000000000;
	rsqrt.approx.f64 	%fd460, %fd1522;
	abs.f64 	%fd1523, %fd460;
	setp.eq.f64 	%p443, %fd1523, 0d7FF0000000000000;
	@%p443 bra 	$L__BB5_398;
	fma.rn.f64 	%fd1943, %fd460, 0d8000000000000000, 0d3FF0000000000000;
$L__BB5_398:
	add.s32 	%r833, %r325, %r425;
	mul.wide.s32 	%rd348, %r833, 8;
	add.s64 	%rd349, %rd1, %rd348;
	st.global.f64 	[%rd349], %fd1943;
	add.s32 	%r425, %r425, 1;
	add.s32 	%r1095, %r1095, 1;
	setp.ne.s32 	%p444, %r1095, %r326;
	@%p444 bra 	$L__BB5_395;
$L__BB5_399:
	setp.lt.u32 	%p445, %r3, 3;
	@%p445 bra 	$L__BB5_497;
$L__BB5_400:
	mov.u32 	%r332, %r425;
	add.s32 	%r333, %r332, %r1;
	setp.lt.s32 	%p446, %r333, %r424;
	or.pred  	%p447, %p7, %p446;
	add.s32 	%r334, %r323, %r332;
	setp.ge.s32 	%p448, %r334, %r422;
	or.pred  	%p449, %p447, %p448;
	mov.f64 	%fd1944, 0dBFF0000000000000;
	@%p449 bra 	$L__BB5_403;
	mov.f64 	%fd1526, 0d0000000000000000;
	rsqrt.approx.f64 	%fd463, %fd1526;
	abs.f64 	%fd1527, %fd463;
	setp.eq.f64 	%p450, %fd1527, 0d7FF0000000000000;
	@%p450 bra 	$L__BB5_403;
	fma.rn.f64 	%fd1944, %fd463, 0d8000000000000000, 0d3FF0000000000000;
$L__BB5_403:
	add.s32 	%r834, %r325, %r332;
	mul.wide.s32 	%rd350, %r834, 8;
	add.s64 	%rd39, %rd1, %rd350;
	st.global.f64 	[%rd39], %fd1944;
	add.s32 	%r835, %r333, 1;
	setp.lt.s32 	%p451, %r835, %r424;
	or.pred  	%p452, %p7, %p451;
	add.s32 	%r836, %r334, 1;
	setp.ge.s32 	%p453, %r836, %r422;
	or.pred  	%p454, %p452, %p453;
	mov.f64 	%fd1945, 0dBFF0000000000000;
	@%p454 bra 	$L__BB5_406;
	mov.f64 	%fd1530, 0d0000000000000000;
	rsqrt.approx.f64 	%fd466, %fd1530;
	abs.f64 	%fd1531, %fd466;
	setp.eq.f64 	%p455, %fd1531, 0d7FF0000000000000;
	@%p455 bra 	$L__BB5_406;
	fma.rn.f64 	%fd1945, %fd466, 0d8000000000000000, 0d3FF0000000000000;
$L__BB5_406:
	st.global.f64 	[%rd39+8], %fd1945;
	add.s32 	%r837, %r333, 2;
	setp.lt.s32 	%p456, %r837, %r424;
	or.pred  	%p457, %p7, %p456;
	add.s32 	%r838, %r334, 2;
	setp.ge.s32 	%p458, %r838, %r422;
	or.pred  	%p459, %p457, %p458;
	mov.f64 	%fd1946, 0dBFF0000000000000;
	@%p459 bra 	$L__BB5_409;
	mov.f64 	%fd1534, 0d0000000000000000;
	rsqrt.approx.f64 	%fd469, %fd1534;
	abs.f64 	%fd1535, %fd469;
	setp.eq.f64 	%p460, %fd1535, 0d7FF0000000000000;
	@%p460 bra 	$L__BB5_409;
	fma.rn.f64 	%fd1946, %fd469, 0d8000000000000000, 0d3FF0000000000000;
$L__BB5_409:
	st.global.f64 	[%rd39+16], %fd1946;
	add.s32 	%r839, %r333, 3;
	setp.lt.s32 	%p461, %r839, %r424;
	or.pred  	%p462, %p7, %p461;
	add.s32 	%r840, %r334, 3;
	setp.ge.s32 	%p463, %r840, %r422;
	or.pred  	%p464, %p462, %p463;
	mov.f64 	%fd1947, 0dBFF0000000000000;
	@%p464 bra 	$L__BB5_412;
	mov.f64 	%fd1538, 0d0000000000000000;
	rsqrt.approx.f64 	%fd472, %fd1538;
	abs.f64 	%fd1539, %fd472;
	setp.eq.f64 	%p465, %fd1539, 0d7FF0000000000000;
	@%p465 bra 	$L__BB5_412;
	fma.rn.f64 	%fd1947, %fd472, 0d8000000000000000, 0d3FF0000000000000;
$L__BB5_412:
	st.global.f64 	[%rd39+24], %fd1947;
	add.s32 	%r425, %r332, 4;
	add.s32 	%r841, %r332, 3;
	setp.eq.s32 	%p466, %r841, %r426;
	@%p466 bra 	$L__BB5_497;
	bra.uni 	$L__BB5_400;
$L__BB5_413:
	setp.lt.s32 	%p467, %r426, %r425;
	@%p467 bra 	$L__BB5_497;
	setp.lt.s32 	%p468, %r2, %r423;
	add.s32 	%r842, %r423, %r2;
	setp.ge.s32 	%p469, %r842, %r421;
	setp.lt.s32 	%p470, %r1, %r424;
	or.pred  	%p471, %p468, %p470;
	or.pred  	%p472, %p471, %p469;
	add.s32 	%r341, %r424, %r1;
	setp.ge.s32 	%p473, %r341, %r422;
	or.pred  	%p8, %p472, %p473;
	shl.b32 	%r843, %r424, 1;
	shl.b32 	%r342, %r423, 1;
	mad.lo.s32 	%r844, %r342, %r843, %r342;
	add.s32 	%r845, %r843, %r844;
	or.b32  	%r846, %r845, 1;
	cvt.rn.f64.s32 	%fd1540, %r846;
	rcp.rn.f64 	%fd475, %fd1540;
	neg.s32 	%r343, %r424;
	neg.s32 	%r344, %r423;
	sub.s32 	%r345, %r7, %r425;
	and.b32  	%r346, %r342, 6;
	and.b32  	%r347, %r342, 2;
	or.b32  	%r348, %r424, %r423;
	and.b32  	%r349, %r342, -8;
$L__BB5_415:
	mov.u32 	%r384, %r425;
	add.s32 	%r847, %r384, %r1;
	setp.lt.s32 	%p474, %r847, %r424;
	or.pred  	%p475, %p8, %p474;
	add.s32 	%r848, %r341, %r384;
	setp.ge.s32 	%p476, %r848, %r422;
	or.pred  	%p477, %p475, %p476;
	mov.f64 	%fd1986, 0dBFF0000000000000;
	@%p477 bra 	$L__BB5_439;
	setp.lt.s32 	%p478, %r348, 0;
	mov.f64 	%fd1962, 0d0000000000000000;
	mov.f64 	%fd1961, %fd1962;
	@%p478 bra 	$L__BB5_426;
	mov.f64 	%fd1961, 0d0000000000000000;
	mov.u32 	%r1124, %r343;
	mov.f64 	%fd1962, %fd1961;
$L__BB5_418:
	setp.lt.u32 	%p479, %r342, 7;
	add.s32 	%r849, %r1124, %r1;
	mul.lo.s32 	%r386, %r849, %r421;
	add.s32 	%r850, %r849, %r384;
	mul.lo.s32 	%r387, %r850, %r421;
	mov.u32 	%r1126, %r344;
	@%p479 bra 	$L__BB5_421;
	mov.u32 	%r1126, %r344;
$L__BB5_420:
	.pragma "nounroll";
	add.s32 	%r851, %r1126, %r2;
	add.s32 	%r852, %r851, %r386;
	cvt.s64.s32 	%rd351, %r852;
	add.s64 	%rd352, %rd3, %rd351;
	ld.global.u8 	%rs319, [%rd352];
	cvt.rn.f64.u16 	%fd1544, %rs319;
	add.f64 	%fd1545, %fd1962, %fd1544;
	add.s32 	%r853, %r851, %r387;
	cvt.s64.s32 	%rd353, %r853;
	add.s64 	%rd354, %rd2, %rd353;
	ld.global.u8 	%rs320, [%rd354];
	cvt.rn.f64.u16 	%fd1546, %rs320;
	add.f64 	%fd1547, %fd1961, %fd1546;
	ld.global.u8 	%rs321, [%rd352+1];
	cvt.rn.f64.u16 	%fd1548, %rs321;
	add.f64 	%fd1549, %fd1545, %fd1548;
	ld.global.u8 	%rs322, [%rd354+1];
	cvt.rn.f64.u16 	%fd1550, %rs322;
	add.f64 	%fd1551, %fd1547, %fd1550;
	ld.global.u8 	%rs323, [%rd352+2];
	cvt.rn.f64.u16 	%fd1552, %rs323;
	add.f64 	%fd1553, %fd1549, %fd1552;
	ld.global.u8 	%rs324, [%rd354+2];
	cvt.rn.f64.u16 	%fd1554, %rs324;
	add.f64 	%fd1555, %fd1551, %fd1554;
	ld.global.u8 	%rs325, [%rd352+3];
	cvt.rn.f64.u16 	%fd1556, %rs325;
	add.f64 	%fd1557, %fd1553, %fd1556;
	ld.global.u8 	%rs326, [%rd354+3];
	cvt.rn.f64.u16 	%fd1558, %rs326;
	add.f64 	%fd1559, %fd1555, %fd1558;
	ld.global.u8 	%rs327, [%rd352+4];
	cvt.rn.f64.u16 	%fd1560, %rs327;
	add.f64 	%fd1561, %fd1557, %fd1560;
	ld.global.u8 	%rs328, [%rd354+4];
	cvt.rn.f64.u16 	%fd1562, %rs328;
	add.f64 	%fd1563, %fd1559, %fd1562;
	ld.global.u8 	%rs329, [%rd352+5];
	cvt.rn.f64.u16 	%fd1564, %rs329;
	add.f64 	%fd1565, %fd1561, %fd1564;
	ld.global.u8 	%rs330, [%rd354+5];
	cvt.rn.f64.u16 	%fd1566, %rs330;
	add.f64 	%fd1567, %fd1563, %fd1566;
	ld.global.u8 	%rs331, [%rd352+6];
	cvt.rn.f64.u16 	%fd1568, %rs331;
	add.f64 	%fd1569, %fd1565, %fd1568;
	ld.global.u8 	%rs332, [%rd354+6];
	cvt.rn.f64.u16 	%fd1570, %rs332;
	add.f64 	%fd1571, %fd1567, %fd1570;
	ld.global.u8 	%rs333, [%rd352+7];
	cvt.rn.f64.u16 	%fd1572, %rs333;
	add.f64 	%fd1962, %fd1569, %fd1572;
	ld.global.u8 	%rs334, [%rd354+7];
	cvt.rn.f64.u16 	%fd1573, %rs334;
	add.f64 	%fd1961, %fd1571, %fd1573;
	add.s32 	%r1126, %r1126, 8;
	add.s32 	%r854, %r1126, %r423;
	setp.ne.s32 	%p480, %r854, %r349;
	@%p480 bra 	$L__BB5_420;
$L__BB5_421:
	setp.lt.u32 	%p481, %r346, 3;
	@%p481 bra 	$L__BB5_423;
	add.s32 	%r855, %r1126, %r2;
	add.s32 	%r856, %r855, %r386;
	cvt.s64.s32 	%rd355, %r856;
	add.s64 	%rd356, %rd3, %rd355;
	ld.global.u8 	%rs335, [%rd356];
	cvt.rn.f64.u16 	%fd1574, %rs335;
	add.f64 	%fd1575, %fd1962, %fd1574;
	add.s32 	%r857, %r855, %r387;
	cvt.s64.s32 	%rd357, %r857;
	add.s64 	%rd358, %rd2, %rd357;
	ld.global.u8 	%rs336, [%rd358];
	cvt.rn.f64.u16 	%fd1576, %rs336;
	add.f64 	%fd1577, %fd1961, %fd1576;
	ld.global.u8 	%rs337, [%rd356+1];
	cvt.rn.f64.u16 	%fd1578, %rs337;
	add.f64 	%fd1579, %fd1575, %fd1578;
	ld.global.u8 	%rs338, [%rd358+1];
	cvt.rn.f64.u16 	%fd1580, %rs338;
	add.f64 	%fd1581, %fd1577, %fd1580;
	ld.global.u8 	%rs339, [%rd356+2];
	cvt.rn.f64.u16 	%fd1582, %rs339;
	add.f64 	%fd1583, %fd1579, %fd1582;
	ld.global.u8 	%rs340, [%rd358+2];
	cvt.rn.f64.u16 	%fd1584, %rs340;
	add.f64 	%fd1585, %fd1581, %fd1584;
	ld.global.u8 	%rs341, [%rd356+3];
	cvt.rn.f64.u16 	%fd1586, %rs341;
	add.f64 	%fd1962, %fd1583, %fd1586;
	ld.global.u8 	%rs342, [%rd358+3];
	cvt.rn.f64.u16 	%fd1587, %rs342;
	add.f64 	%fd1961, %fd1585, %fd1587;
	add.s32 	%r1126, %r1126, 4;
$L__BB5_423:
	setp.eq.s32 	%p482, %r347, 0;
	@%p482 bra 	$L__BB5_425;
	add.s32 	%r858, %r1126, %r2;
	add.s32 	%r859, %r858, %r386;
	cvt.s64.s32 	%rd359, %r859;
	add.s64 	%rd360, %rd3, %rd359;
	ld.global.u8 	%rs343, [%rd360];
	cvt.rn.f64.u16 	%fd1588, %rs343;
	add.f64 	%fd1589, %fd1962, %fd1588;
	add.s32 	%r860, %r858, %r387;
	cvt.s64.s32 	%rd361, %r860;
	add.s64 	%rd362, %rd2, %rd361;
	ld.global.u8 	%rs344, [%rd362];
	cvt.rn.f64.u16 	%fd1590, %rs344;
	add.f64 	%fd1591, %fd1961, %fd1590;
	ld.global.u8 	%rs345, [%rd360+1];
	cvt.rn.f64.u16 	%fd1592, %rs345;
	add.f64 	%fd1962, %fd1589, %fd1592;
	ld.global.u8 	%rs346, [%rd362+1];
	cvt.rn.f64.u16 	%fd1593, %rs346;
	add.f64 	%fd1961, %fd1591, %fd1593;
	add.s32 	%r1126, %r1126, 2;
$L__BB5_425:
	add.s32 	%r861, %r1126, %r2;
	add.s32 	%r862, %r861, %r386;
	cvt.s64.s32 	%rd363, %r862;
	add.s64 	%rd364, %rd3, %rd363;
	ld.global.u8 	%rs347, [%rd364];
	cvt.rn.f64.u16 	%fd1594, %rs347;
	add.f64 	%fd1962, %fd1962, %fd1594;
	add.s32 	%r863, %r861, %r387;
	cvt.s64.s32 	%rd365, %r863;
	add.s64 	%rd366, %rd2, %rd365;
	ld.global.u8 	%rs348, [%rd366];
	cvt.rn.f64.u16 	%fd1595, %rs348;
	add.f64 	%fd1961, %fd1961, %fd1595;
	add.s32 	%r395, %r1124, 1;
	setp.ne.s32 	%p483, %r1124, %r424;
	mov.u32 	%r1124, %r395;
	@%p483 bra 	$L__BB5_418;
$L__BB5_426:
	setp.lt.s32 	%p484, %r348, 0;
	mul.f64 	%fd533, %fd475, %fd1962;
	mul.f64 	%fd534, %fd475, %fd1961;
	mov.f64 	%fd1977, 0d0000000000000000;
	mov.f64 	%fd1985, %fd1977;
	@%p484 bra 	$L__BB5_437;
	mov.f64 	%fd1975, 0d0000000000000000;
	mov.u32 	%r1129, %r343;
	mov.f64 	%fd1976, %fd1975;
	mov.f64 	%fd1977, %fd1975;
$L__BB5_428:
	setp.lt.u32 	%p485, %r342, 7;
	add.s32 	%r864, %r1129, %r1;
	mul.lo.s32 	%r397, %r864, %r421;
	add.s32 	%r865, %r864, %r384;
	mul.lo.s32 	%r398, %r865, %r421;
	mov.u32 	%r1131, %r344;
	@%p485 bra 	$L__BB5_431;
	mov.u32 	%r1131, %r344;
$L__BB5_430:
	.pragma "nounroll";
	add.s32 	%r866, %r1131, %r2;
	add.s32 	%r867, %r866, %r397;
	cvt.s64.s32 	%rd367, %r867;
	add.s64 	%rd368, %rd3, %rd367;
	ld.global.u8 	%rs349, [%rd368];
	cvt.rn.f64.u16 	%fd1598, %rs349;
	sub.f64 	%fd1599, %fd1598, %fd533;
	add.s32 	%r868, %r866, %r398;
	cvt.s64.s32 	%rd369, %r868;
	add.s64 	%rd370, %rd2, %rd369;
	ld.global.u8 	%rs350, [%rd370];
	cvt.rn.f64.u16 	%fd1600, %rs350;
	sub.f64 	%fd1601, %fd1600, %fd534;
	fma.rn.f64 	%fd1602, %fd1599, %fd1601, %fd1977;
	fma.rn.f64 	%fd1603, %fd1599, %fd1599, %fd1976;
	fma.rn.f64 	%fd1604, %fd1601, %fd1601, %fd1975;
	ld.global.u8 	%rs351, [%rd368+1];
	cvt.rn.f64.u16 	%fd1605, %rs351;
	sub.f64 	%fd1606, %fd1605, %fd533;
	ld.global.u8 	%rs352, [%rd370+1];
	cvt.rn.f64.u16 	%fd1607, %rs352;
	sub.f64 	%fd1608, %fd1607, %fd534;
	fma.rn.f64 	%fd1609, %fd1606, %fd1608, %fd1602;
	fma.rn.f64 	%fd1610, %fd1606, %fd1606, %fd1603;
	fma.rn.f64 	%fd1611, %fd1608, %fd1608, %fd1604;
	ld.global.u8 	%rs353, [%rd368+2];
	cvt.rn.f64.u16 	%fd1612, %rs353;
	sub.f64 	%fd1613, %fd1612, %fd533;
	ld.global.u8 	%rs354, [%rd370+2];
	cvt.rn.f64.u16 	%fd1614, %rs354;
	sub.f64 	%fd1615, %fd1614, %fd534;
	fma.rn.f64 	%fd1616, %fd1613, %fd1615, %fd1609;
	fma.rn.f64 	%fd1617, %fd1613, %fd1613, %fd1610;
	fma.rn.f64 	%fd1618, %fd1615, %fd1615, %fd1611;
	ld.global.u8 	%rs355, [%rd368+3];
	cvt.rn.f64.u16 	%fd1619, %rs355;
	sub.f64 	%fd1620, %fd1619, %fd533;
	ld.global.u8 	%rs356, [%rd370+3];
	cvt.rn.f64.u16 	%fd1621, %rs356;
	sub.f64 	%fd1622, %fd1621, %fd534;
	fma.rn.f64 	%fd1623, %fd1620, %fd1622, %fd1616;
	fma.rn.f64 	%fd1624, %fd1620, %fd1620, %fd1617;
	fma.rn.f64 	%fd1625, %fd1622, %fd1622, %fd1618;
	ld.global.u8 	%rs357, [%rd368+4];
	cvt.rn.f64.u16 	%fd1626, %rs357;
	sub.f64 	%fd1627, %fd1626, %fd533;
	ld.global.u8 	%rs358, [%rd370+4];
	cvt.rn.f64.u16 	%fd1628, %rs358;
	sub.f64 	%fd1629, %fd1628, %fd534;
	fma.rn.f64 	%fd1630, %fd1627, %fd1629, %fd1623;
	fma.rn.f64 	%fd1631, %fd1627, %fd1627, %fd1624;
	fma.rn.f64 	%fd1632, %fd1629, %fd1629, %fd1625;
	ld.global.u8 	%rs359, [%rd368+5];
	cvt.rn.f64.u16 	%fd1633, %rs359;
	sub.f64 	%fd1634, %fd1633, %fd533;
	ld.global.u8 	%rs360, [%rd370+5];
	cvt.rn.f64.u16 	%fd1635, %rs360;
	sub.f64 	%fd1636, %fd1635, %fd534;
	fma.rn.f64 	%fd1637, %fd1634, %fd1636, %fd1630;
	fma.rn.f64 	%fd1638, %fd1634, %fd1634, %fd1631;
	fma.rn.f64 	%fd1639, %fd1636, %fd1636, %fd1632;
	ld.global.u8 	%rs361, [%rd368+6];
	cvt.rn.f64.u16 	%fd1640, %rs361;
	sub.f64 	%fd1641, %fd1640, %fd533;
	ld.global.u8 	%rs362, [%rd370+6];
	cvt.rn.f64.u16 	%fd1642, %rs362;
	sub.f64 	%fd1643, %fd1642, %fd534;
	fma.rn.f64 	%fd1644, %fd1641, %fd1643, %fd1637;
	fma.rn.f64 	%fd1645, %fd1641, %fd1641, %fd1638;
	fma.rn.f64 	%fd1646, %fd1643, %fd1643, %fd1639;
	ld.global.u8 	%rs363, [%rd368+7];
	cvt.rn.f64.u16 	%fd1647, %rs363;
	sub.f64 	%fd1648, %fd1647, %fd533;
	ld.global.u8 	%rs364, [%rd370+7];
	cvt.rn.f64.u16 	%fd1649, %rs364;
	sub.f64 	%fd1650, %fd1649, %fd534;
	fma.rn.f64 	%fd1977, %fd1648, %fd1650, %fd1644;
	fma.rn.f64 	%fd1976, %fd1648, %fd1648, %fd1645;
	fma.rn.f64 	%fd1975, %fd1650, %fd1650, %fd1646;
	add.s32 	%r1131, %r1131, 8;
	add.s32 	%r869, %r1131, %r423;
	setp.ne.s32 	%p486, %r869, %r349;
	@%p486 bra 	$L__BB5_430;
$L__BB5_431:
	setp.lt.u32 	%p487, %r346, 3;
	@%p487 bra 	$L__BB5_433;
	add.s32 	%r870, %r1131, %r2;
	add.s32 	%r871, %r870, %r397;
	cvt.s64.s32 	%rd371, %r871;
	add.s64 	%rd372, %rd3, %rd371;
	ld.global.u8 	%rs365, [%rd372];
	cvt.rn.f64.u16 	%fd1651, %rs365;
	sub.f64 	%fd1652, %fd1651, %fd533;
	add.s32 	%r872, %r870, %r398;
	cvt.s64.s32 	%rd373, %r872;
	add.s64 	%rd374, %rd2, %rd373;
	ld.global.u8 	%rs366, [%rd374];
	cvt.rn.f64.u16 	%fd1653, %rs366;
	sub.f64 	%fd1654, %fd1653, %fd534;
	fma.rn.f64 	%fd1655, %fd1652, %fd1654, %fd1977;
	fma.rn.f64 	%fd1656, %fd1652, %fd1652, %fd1976;
	fma.rn.f64 	%fd1657, %fd1654, %fd1654, %fd1975;
	ld.global.u8 	%rs367, [%rd372+1];
	cvt.rn.f64.u16 	%fd1658, %rs367;
	sub.f64 	%fd1659, %fd1658, %fd533;
	ld.global.u8 	%rs368, [%rd374+1];
	cvt.rn.f64.u16 	%fd1660, %rs368;
	sub.f64 	%fd1661, %fd1660, %fd534;
	fma.rn.f64 	%fd1662, %fd1659, %fd1661, %fd1655;
	fma.rn.f64 	%fd1663, %fd1659, %fd1659, %fd1656;
	fma.rn.f64 	%fd1664, %fd1661, %fd1661, %fd1657;
	ld.global.u8 	%rs369, [%rd372+2];
	cvt.rn.f64.u16 	%fd1665, %rs369;
	sub.f64 	%fd1666, %fd1665, %fd533;
	ld.global.u8 	%rs370, [%rd374+2];
	cvt.rn.f64.u16 	%fd1667, %rs370;
	sub.f64 	%fd1668, %fd1667, %fd534;
	fma.rn.f64 	%fd1669, %fd1666, %fd1668, %fd1662;
	fma.rn.f64 	%fd1670, %fd1666, %fd1666, %fd1663;
	fma.rn.f64 	%fd1671, %fd1668, %fd1668, %fd1664;
	ld.global.u8 	%rs371, [%rd372+3];
	cvt.rn.f64.u16 	%fd1672, %rs371;
	sub.f64 	%fd1673, %fd1672, %fd533;
	ld.global.u8 	%rs372, [%rd374+3];
	cvt.rn.f64.u16 	%fd1674, %rs372;
	sub.f64 	%fd1675, %fd1674, %fd534;
	fma.rn.f64 	%fd1977, %fd1673, %fd1675, %fd1669;
	fma.rn.f64 	%fd1976, %fd1673, %fd1673, %fd1670;
	fma.rn.f64 	%fd1975, %fd1675, %fd1675, %fd1671;
	add.s32 	%r1131, %r1131, 4;
$L__BB5_433:
	setp.eq.s32 	%p488, %r347, 0;
	@%p488 bra 	$L__BB5_435;
	add.s32 	%r873, %r1131, %r2;
	add.s32 	%r874, %r873, %r397;
	cvt.s64.s32 	%rd375, %r874;
	add.s64 	%rd376, %rd3, %rd375;
	ld.global.u8 	%rs373, [%rd376];
	cvt.rn.f64.u16 	%fd1676, %rs373;
	sub.f64 	%fd1677, %fd1676, %fd533;
	add.s32 	%r875, %r873, %r398;
	cvt.s64.s32 	%rd377, %r875;
	add.s64 	%rd378, %rd2, %rd377;
	ld.global.u8 	%rs374, [%rd378];
	cvt.rn.f64.u16 	%fd1678, %rs374;
	sub.f64 	%fd1679, %fd1678, %fd534;
	fma.rn.f64 	%fd1680, %fd1677, %fd1679, %fd1977;
	fma.rn.f64 	%fd1681, %fd1677, %fd1677, %fd1976;
	fma.rn.f64 	%fd1682, %fd1679, %fd1679, %fd1975;
	ld.global.u8 	%rs375, [%rd376+1];
	cvt.rn.f64.u16 	%fd1683, %rs375;
	sub.f64 	%fd1684, %fd1683, %fd533;
	ld.global.u8 	%rs376, [%rd378+1];
	cvt.rn.f64.u16 	%fd1685, %rs376;
	sub.f64 	%fd1686, %fd1685, %fd534;
	fma.rn.f64 	%fd1977, %fd1684, %fd1686, %fd1680;
	fma.rn.f64 	%fd1976, %fd1684, %fd1684, %fd1681;
	fma.rn.f64 	%fd1975, %fd1686, %fd1686, %fd1682;
	add.s32 	%r1131, %r1131, 2;
$L__BB5_435:
	add.s32 	%r876, %r1131, %r2;
	add.s32 	%r877, %r876, %r397;
	cvt.s64.s32 	%rd379, %r877;
	add.s64 	%rd380, %rd3, %rd379;
	ld.global.u8 	%rs377, [%rd380];
	cvt.rn.f64.u16 	%fd1687, %rs377;
	sub.f64 	%fd1688, %fd1687, %fd533;
	add.s32 	%r878, %r876, %r398;
	cvt.s64.s32 	%rd381, %r878;
	add.s64 	%rd382, %rd2, %rd381;
	ld.global.u8 	%rs378, [%rd382];
	cvt.rn.f64.u16 	%fd1689, %rs378;
	sub.f64 	%fd1690, %fd1689, %fd534;
	fma.rn.f64 	%fd1977, %fd1688, %fd1690, %fd1977;
	fma.rn.f64 	%fd1976, %fd1688, %fd1688, %fd1976;
	fma.rn.f64 	%fd1975, %fd1690, %fd1690, %fd1975;
	add.s32 	%r406, %r1129, 1;
	setp.ne.s32 	%p489, %r1129, %r424;
	mov.u32 	%r1129, %r406;
	@%p489 bra 	$L__BB5_428;
	mul.f64 	%fd1985, %fd1976, %fd1975;
$L__BB5_437:
	rsqrt.approx.f64 	%fd565, %fd1985;
	abs.f64 	%fd1692, %fd565;
	setp.eq.f64 	%p490, %fd1692, 0d7FF0000000000000;
	@%p490 bra 	$L__BB5_439;
	mul.f64 	%fd1693, %fd1977, %fd565;
	mov.f64 	%fd1694, 0d3FF0000000000000;
	sub.f64 	%fd1986, %fd1694, %fd1693;
$L__BB5_439:
	add.s32 	%r879, %r345, %r384;
	mul.wide.s32 	%rd383, %r879, 8;
	add.s64 	%rd384, %rd1, %rd383;
	st.global.f64 	[%rd384], %fd1986;
	add.s32 	%r425, %r384, 1;
	setp.eq.s32 	%p491, %r384, %r426;
	@%p491 bra 	$L__BB5_497;
	bra.uni 	$L__BB5_415;
$L__BB5_440:
	setp.lt.s32 	%p492, %r426, %r425;
	@%p492 bra 	$L__BB5_497;
	add.s32 	%r350, %r422, -1;
	sub.s32 	%r351, %r2, %r421;
	add.s64 	%rd40, %rd4, 8;
	add.s64 	%rd41, %rd5, 4;
	cvt.s64.s32 	%rd385, %r6;
	add.s64 	%rd42, %rd3, %rd385;
	add.s32 	%r880, %r351, %r5;
	cvt.s64.s32 	%rd386, %r880;
	add.s64 	%rd43, %rd3, %rd386;
	cvt.s64.s32 	%rd387, %r421;
	add.s64 	%rd44, %rd42, %rd387;
	sub.s32 	%r352, %r7, %r425;
$L__BB5_442:
	setp.ge.u32 	%p493, %r1, %r350;
	setp.eq.s32 	%p494, %r1, 0;
	add.s32 	%r354, %r425, %r1;
	setp.lt.s32 	%p495, %r354, 1;
	setp.ge.s32 	%p496, %r354, %r350;
	or.pred  	%p497, %p495, %p496;
	or.pred  	%p498, %p494, %p497;
	or.pred  	%p499, %p498, %p493;
	mov.f64 	%fd1956, 0dBFF0000000000000;
	@%p499 bra 	$L__BB5_480;
	cvt.s64.s32 	%rd388, %r421;
	mul.lo.s32 	%r883, %r354, %r421;
	add.s32 	%r884, %r883, %r2;
	cvt.s64.s32 	%rd389, %r884;
	add.s64 	%rd390, %rd2, %rd389;
	ld.global.u8 	%rs379, [%rd390];
	cvt.rn.f64.u16 	%fd476, %rs379;
	add.s32 	%r885, %r351, %r883;
	cvt.s64.s32 	%rd391, %r885;
	add.s64 	%rd392, %rd2, %rd391;
	ld.global.u8 	%rs380, [%rd392];
	cvt.rn.f64.u16 	%fd1696, %rs380;
	add.s64 	%rd393, %rd390, %rd388;
	ld.global.u8 	%rs381, [%rd393];
	cvt.rn.f64.u16 	%fd1697, %rs381;
	add.f64 	%fd1698, %fd476, %fd1696;
	mul.f64 	%fd1699, %fd1698, 0d3FE0000000000000;
	add.f64 	%fd1700, %fd476, %fd1697;
	mul.f64 	%fd1701, %fd1700, 0d3FE0000000000000;
	st.local.f64 	[%rd4], %fd476;
	st.local.f64 	[%rd4+8], %fd1699;
	st.local.f64 	[%rd4+16], %fd1701;
	mov.b32 	%r1099, 0;
	st.local.u32 	[%rd5], %r1099;
	mov.b32 	%r886, 1;
	st.local.u32 	[%rd5+4], %r886;
	mov.b32 	%r1104, 2;
	st.local.u32 	[%rd5+8], %r1104;
	bra.uni 	$L__BB5_445;
$L__BB5_444:
	setp.ge.s32 	%p504, %r1099, %r1104;
	@%p504 bra 	$L__BB5_452;
$L__BB5_445:
	mov.u32 	%r357, %r1104;
	mul.wide.u32 	%rd394, %r1099, 8;
	add.s64 	%rd395, %rd4, %rd394;
	ld.local.f64 	%fd1948, [%rd395];
	mul.wide.u32 	%rd396, %r1099, 4;
	add.s64 	%rd417, %rd41, %rd396;
	add.s64 	%rd416, %rd40, %rd394;
	mov.b32 	%r1104, 0;
	mov.u32 	%r1102, %r1099;
$L__BB5_446:
	add.s32 	%r360, %r1102, 1;
	ld.local.f64 	%fd1949, [%rd416];
	setp.leu.f64 	%p500, %fd1948, %fd1949;
	@%p500 bra 	$L__BB5_448;
	ld.local.f64 	%fd480, [%rd416+-8];
	st.local.f64 	[%rd416], %fd480;
	st.local.f64 	[%rd416+-8], %fd1949;
	ld.local.u32 	%r888, [%rd417];
	ld.local.u32 	%r889, [%rd417+-4];
	st.local.u32 	[%rd417], %r889;
	st.local.u32 	[%rd417+-4], %r888;
	mov.f64 	%fd1949, %fd480;
	mov.u32 	%r1104, %r1102;
$L__BB5_448:
	add.s64 	%rd417, %rd417, 4;
	add.s64 	%rd416, %rd416, 8;
	setp.lt.s32 	%p501, %r360, %r357;
	mov.f64 	%fd1948, %fd1949;
	mov.u32 	%r1102, %r360;
	@%p501 bra 	$L__BB5_446;
	setp.gt.s32 	%p502, %r1104, %r1099;
	mov.b32 	%r1099, 0;
	@%p502 bra 	$L__BB5_450;
	bra.uni 	$L__BB5_444;
$L__BB5_450:
	ld.local.f64 	%fd482, [%rd4];
	ld.local.f64 	%fd483, [%rd4+8];
	setp.leu.f64 	%p503, %fd482, %fd483;
	@%p503 bra 	$L__BB5_444;
	st.local.f64 	[%rd4+8], %fd482;
	st.local.f64 	[%rd4], %fd483;
	ld.local.u32 	%r893, [%rd5];
	ld.local.u32 	%r894, [%rd5+4];
	st.local.u32 	[%rd5], %r894;
	st.local.u32 	[%rd5+4], %r893;
	mov.b32 	%r1099, 1;
	bra.uni 	$L__BB5_444;
$L__BB5_452:
	ld.local.f64 	%fd484, [%rd4];
	ld.local.f64 	%fd485, [%rd4+16];
	ld.global.u8 	%rs382, [%rd42];
	cvt.rn.f64.u16 	%fd486, %rs382;
	ld.global.u8 	%rs383, [%rd43];
	cvt.rn.f64.u16 	%fd1702, %rs383;
	ld.global.u8 	%rs384, [%rd44];
	cvt.rn.f64.u16 	%fd1703, %rs384;
	add.f64 	%fd1704, %fd486, %fd1702;
	mul.f64 	%fd1705, %fd1704, 0d3FE0000000000000;
	add.f64 	%fd1706, %fd486, %fd1703;
	mul.f64 	%fd1707, %fd1706, 0d3FE0000000000000;
	st.local.f64 	[%rd6], %fd486;
	st.local.f64 	[%rd6+8], %fd1705;
	st.local.f64 	[%rd6+16], %fd1707;
	mov.b32 	%r1105, 0;
	st.local.u32 	[%rd5], %r1105;
	mov.b32 	%r897, 1;
	st.local.u32 	[%rd5+4], %r897;
	mov.b32 	%r1110, 2;
	st.local.u32 	[%rd5+8], %r1110;
	bra.uni 	$L__BB5_454;
$L__BB5_453:
	setp.ge.s32 	%p509, %r1105, %r1110;
	@%p509 bra 	$L__BB5_461;
$L__BB5_454:
	mov.u32 	%r364, %r1110;
	mul.wide.u32 	%rd397, %r1105, 8;
	add.s64 	%rd398, %rd6, %rd397;
	ld.local.f64 	%fd1950, [%rd398];
	mov.b32 	%r1110, 0;
	mov.u32 	%r1108, %r1105;
$L__BB5_455:
	mul.wide.u32 	%rd399, %r1108, 8;
	add.s64 	%rd51, %rd6, %rd399;
	add.s32 	%r367, %r1108, 1;
	ld.local.f64 	%fd1951, [%rd51+8];
	setp.leu.f64 	%p505, %fd1950, %fd1951;
	@%p505 bra 	$L__BB5_457;
	ld.local.f64 	%fd490, [%rd51];
	st.local.f64 	[%rd51+8], %fd490;
	st.local.f64 	[%rd51], %fd1951;
	mul.wide.u32 	%rd400, %r1108, 4;
	add.s64 	%rd401, %rd5, %rd400;
	ld.local.u32 	%r899, [%rd401+4];
	ld.local.u32 	%r900, [%rd401];
	st.local.u32 	[%rd401+4], %r900;
	st.local.u32 	[%rd401], %r899;
	mov.f64 	%fd1951, %fd490;
	mov.u32 	%r1110, %r1108;
$L__BB5_457:
	setp.lt.s32 	%p506, %r367, %r364;
	mov.f64 	%fd1950, %fd1951;
	mov.u32 	%r1108, %r367;
	@%p506 bra 	$L__BB5_455;
	setp.gt.s32 	%p507, %r1110, %r1105;
	mov.b32 	%r1105, 0;
	@%p507 bra 	$L__BB5_459;
	bra.uni 	$L__BB5_453;
$L__BB5_459:
	ld.local.f64 	%fd492, [%rd6];
	ld.local.f64 	%fd493, [%rd6+8];
	setp.leu.f64 	%p508, %fd492, %fd493;
	@%p508 bra 	$L__BB5_453;
	st.local.f64 	[%rd6+8], %fd492;
	st.local.f64 	[%rd6], %fd493;
	ld.local.u32 	%r904, [%rd5];
	ld.local.u32 	%r905, [%rd5+4];
	st.local.u32 	[%rd5], %r905;
	st.local.u32 	[%rd5+4], %r904;
	mov.b32 	%r1105, 1;
	bra.uni 	$L__BB5_453;
$L__BB5_461:
	ld.local.f64 	%fd494, [%rd6];
	ld.local.f64 	%fd495, [%rd6+16];
	mov.b64 	%rd402, 0;
	st.local.u64 	[%rd4], %rd402;
	sub.f64 	%fd1708, %fd486, %fd485;
	st.local.f64 	[%rd4+8], %fd1708;
	sub.f64 	%fd1709, %fd484, %fd486;
	st.local.f64 	[%rd4+16], %fd1709;
	mov.b32 	%r1111, 0;
	st.local.u32 	[%rd5], %r1111;
	mov.b32 	%r908, 1;
	st.local.u32 	[%rd5+4], %r908;
	mov.b32 	%r1116, 2;
	st.local.u32 	[%rd5+8], %r1116;
	bra.uni 	$L__BB5_463;
$L__BB5_462:
	setp.ge.s32 	%p514, %r1111, %r1116;
	@%p514 bra 	$L__BB5_470;
$L__BB5_463:
	mov.u32 	%r371, %r1116;
	mul.wide.u32 	%rd403, %r1111, 8;
	add.s64 	%rd404, %rd4, %rd403;
	ld.local.f64 	%fd1952, [%rd404];
	mov.b32 	%r1116, 0;
	mov.u32 	%r1114, %r1111;
$L__BB5_464:
	mul.wide.u32 	%rd405, %r1114, 8;
	add.s64 	%rd52, %rd4, %rd405;
	add.s32 	%r374, %r1114, 1;
	ld.local.f64 	%fd1953, [%rd52+8];
	setp.leu.f64 	%p510, %fd1952, %fd1953;
	@%p510 bra 	$L__BB5_466;
	ld.local.f64 	%fd499, [%rd52];
	st.local.f64 	[%rd52+8], %fd499;
	st.local.f64 	[%rd52], %fd1953;
	mul.wide.u32 	%rd406, %r1114, 4;
	add.s64 	%rd407, %rd5, %rd406;
	ld.local.u32 	%r910, [%rd407+4];
	ld.local.u32 	%r911, [%rd407];
	st.local.u32 	[%rd407+4], %r911;
	st.local.u32 	[%rd407], %r910;
	mov.f64 	%fd1953, %fd499;
	mov.u32 	%r1116, %r1114;
$L__BB5_466:
	setp.lt.s32 	%p511, %r374, %r371;
	mov.f64 	%fd1952, %fd1953;
	mov.u32 	%r1114, %r374;
	@%p511 bra 	$L__BB5_464;
	setp.gt.s32 	%p512, %r1116, %r1111;
	mov.b32 	%r1111, 0;
	@%p512 bra 	$L__BB5_468;
	bra.uni 	$L__BB5_462;
$L__BB5_468:
	ld.local.f64 	%fd501, [%rd4];
	ld.local.f64 	%fd502, [%rd4+8];
	setp.leu.f64 	%p513, %fd501, %fd502;
	@%p513 bra 	$L__BB5_462;
	st.local.f64 	[%rd4+8], %fd501;
	st.local.f64 	[%rd4], %fd502;
	ld.local.u32 	%r915, [%rd5];
	ld.local.u32 	%r916, [%rd5+4];
	st.local.u32 	[%rd5], %r916;
	st.local.u32 	[%rd5+4], %r915;
	mov.b32 	%r1111, 1;
	bra.uni 	$L__BB5_462;
$L__BB5_470:
	ld.local.f64 	%fd503, [%rd4+16];
	mov.b64 	%rd408, 0;
	st.local.u64 	[%rd6], %rd408;
	sub.f64 	%fd1710, %fd476, %fd495;
	st.local.f64 	[%rd6+8], %fd1710;
	sub.f64 	%fd1711, %fd494, %fd476;
	st.local.f64 	[%rd6+16], %fd1711;
	mov.b32 	%r1117, 0;
	st.local.u32 	[%rd5], %r1117;
	mov.b32 	%r919, 1;
	st.local.u32 	[%rd5+4], %r919;
	mov.b32 	%r1122, 2;
	st.local.u32 	[%rd5+8], %r1122;
	bra.uni 	$L__BB5_472;
$L__BB5_471:
	setp.ge.s32 	%p519, %r1117, %r1122;
	@%p519 bra 	$L__BB5_479;
$L__BB5_472:
	mov.u32 	%r378, %r1122;
	mul.wide.u32 	%rd409, %r1117, 8;
	add.s64 	%rd410, %rd6, %rd409;
	ld.local.f64 	%fd1954, [%rd410];
	mov.b32 	%r1122, 0;
	mov.u32 	%r1120, %r1117;
$L__BB5_473:
	mul.wide.u32 	%rd411, %r1120, 8;
	add.s64 	%rd53, %rd6, %rd411;
	add.s32 	%r381, %r1120, 1;
	ld.local.f64 	%fd1955, [%rd53+8];
	setp.leu.f64 	%p515, %fd1954, %fd1955;
	@%p515 bra 	$L__BB5_475;
	ld.local.f64 	%fd507, [%rd53];
	st.local.f64 	[%rd53+8], %fd507;
	st.local.f64 	[%rd53], %fd1955;
	mul.wide.u32 	%rd412, %r1120, 4;
	add.s64 	%rd413, %rd5, %rd412;
	ld.local.u32 	%r921, [%rd413+4];
	ld.local.u32 	%r922, [%rd413];
	st.local.u32 	[%rd413+4], %r922;
	st.local.u32 	[%rd413], %r921;
	mov.f64 	%fd1955, %fd507;
	mov.u32 	%r1122, %r1120;
$L__BB5_475:
	setp.lt.s32 	%p516, %r381, %r378;
	mov.f64 	%fd1954, %fd1955;
	mov.u32 	%r1120, %r381;
	@%p516 bra 	$L__BB5_473;
	setp.gt.s32 	%p517, %r1122, %r1117;
	mov.b32 	%r1117, 0;
	@%p517 bra 	$L__BB5_477;
	bra.uni 	$L__BB5_471;
$L__BB5_477:
	ld.local.f64 	%fd509, [%rd6];
	ld.local.f64 	%fd510, [%rd6+8];
	setp.leu.f64 	%p518, %fd509, %fd510;
	@%p518 bra 	$L__BB5_471;
	st.local.f64 	[%rd6+8], %fd509;
	st.local.f64 	[%rd6], %fd510;
	ld.local.u32 	%r926, [%rd5];
	ld.local.u32 	%r927, [%rd5+4];
	st.local.u32 	[%rd5], %r927;
	st.local.u32 	[%rd5+4], %r926;
	mov.b32 	%r1117, 1;
	bra.uni 	$L__BB5_471;
$L__BB5_479:
	ld.local.f64 	%fd1712, [%rd6+16];
	setp.le.f64 	%p520, %fd1712, %fd503;
	selp.f64 	%fd1956, %fd1712, %fd503, %p520;
$L__BB5_480:
	add.s32 	%r928, %r352, %r425;
	mul.wide.s32 	%rd414, %r928, 8;
	add.s64 	%rd415, %rd1, %rd414;
	st.global.f64 	[%rd415], %fd1956;
	add.s32 	%r383, %r425, 1;
	setp.eq.s32 	%p521, %r425, %r426;
	mov.u32 	%r425, %r383;
	@%p521 bra 	$L__BB5_497;
	bra.uni 	$L__BB5_442;
$L__BB5_481:
	shl.b32 	%r336, %r423, 1;
	and.b32  	%r337, %r336, 6;
	and.b32  	%r338, %r336, -8;
	and.b32  	%r339, %r423, 1;
	neg.s32 	%r340, %r424;
$L__BB5_482:
	mov.u32 	%r408, %r425;
	add.s32 	%r812, %r408, %r1;
	setp.lt.s32 	%p426, %r812, %r424;
	or.pred  	%p427, %p7, %p426;
	add.s32 	%r813, %r323, %r408;
	setp.ge.s32 	%p428, %r813, %r422;
	or.pred  	%p429, %p427, %p428;
	mov.f64 	%fd2004, 0dBFF0000000000000;
	@%p429 bra 	$L__BB5_496;
	setp.lt.s32 	%p430, %r423, 0;
	mov.f64 	%fd1995, 0d0000000000000000;
	mov.f64 	%fd2003, %fd1995;
	@%p430 bra 	$L__BB5_494;
	mov.f64 	%fd1993, 0d0000000000000000;
	mov.u32 	%r1135, %r340;
	mov.f64 	%fd1994, %fd1993;
	mov.f64 	%fd1995, %fd1993;
$L__BB5_485:
	setp.lt.u32 	%p431, %r336, 7;
	add.s32 	%r814, %r1135, %r1;
	mul.lo.s32 	%r410, %r814, %r421;
	add.s32 	%r815, %r814, %r408;
	mul.lo.s32 	%r411, %r815, %r421;
	mov.u32 	%r1137, %r324;
	@%p431 bra 	$L__BB5_488;
	mov.u32 	%r1137, %r324;
$L__BB5_487:
	.pragma "nounroll";
	add.s32 	%r816, %r1137, %r2;
	add.s32 	%r817, %r816, %r410;
	cvt.s64.s32 	%rd330, %r817;
	add.s64 	%rd331, %rd3, %rd330;
	ld.global.u8 	%rs289, [%rd331];
	cvt.rn.f64.u16 	%fd1453, %rs289;
	add.s32 	%r818, %r816, %r411;
	cvt.s64.s32 	%rd332, %r818;
	add.s64 	%rd333, %rd2, %rd332;
	ld.global.u8 	%rs290, [%rd333];
	cvt.rn.f64.u16 	%fd1454, %rs290;
	fma.rn.f64 	%fd1455, %fd1453, %fd1454, %fd1995;
	fma.rn.f64 	%fd1456, %fd1453, %fd1453, %fd1994;
	fma.rn.f64 	%fd1457, %fd1454, %fd1454, %fd1993;
	ld.global.u8 	%rs291, [%rd331+1];
	cvt.rn.f64.u16 	%fd1458, %rs291;
	ld.global.u8 	%rs292, [%rd333+1];
	cvt.rn.f64.u16 	%fd1459, %rs292;
	fma.rn.f64 	%fd1460, %fd1458, %fd1459, %fd1455;
	fma.rn.f64 	%fd1461, %fd1458, %fd1458, %fd1456;
	fma.rn.f64 	%fd1462, %fd1459, %fd1459, %fd1457;
	ld.global.u8 	%rs293, [%rd331+2];
	cvt.rn.f64.u16 	%fd1463, %rs293;
	ld.global.u8 	%rs294, [%rd333+2];
	cvt.rn.f64.u16 	%fd1464, %rs294;
	fma.rn.f64 	%fd1465, %fd1463, %fd1464, %fd1460;
	fma.rn.f64 	%fd1466, %fd1463, %fd1463, %fd1461;
	fma.rn.f64 	%fd1467, %fd1464, %fd1464, %fd1462;
	ld.global.u8 	%rs295, [%rd331+3];
	cvt.rn.f64.u16 	%fd1468, %rs295;
	ld.global.u8 	%rs296, [%rd333+3];
	cvt.rn.f64.u16 	%fd1469, %rs296;
	fma.rn.f64 	%fd1470, %fd1468, %fd1469, %fd1465;
	fma.rn.f64 	%fd1471, %fd1468, %fd1468, %fd1466;
	fma.rn.f64 	%fd1472, %fd1469, %fd1469, %fd1467;
	ld.global.u8 	%rs297, [%rd331+4];
	cvt.rn.f64.u16 	%fd1473, %rs297;
	ld.global.u8 	%rs298, [%rd333+4];
	cvt.rn.f64.u16 	%fd1474, %rs298;
	fma.rn.f64 	%fd1475, %fd1473, %fd1474, %fd1470;
	fma.rn.f64 	%fd1476, %fd1473, %fd1473, %fd1471;
	fma.rn.f64 	%fd1477, %fd1474, %fd1474, %fd1472;
	ld.global.u8 	%rs299, [%rd331+5];
	cvt.rn.f64.u16 	%fd1478, %rs299;
	ld.global.u8 	%rs300, [%rd333+5];
	cvt.rn.f64.u16 	%fd1479, %rs300;
	fma.rn.f64 	%fd1480, %fd1478, %fd1479, %fd1475;
	fma.rn.f64 	%fd1481, %fd1478, %fd1478, %fd1476;
	fma.rn.f64 	%fd1482, %fd1479, %fd1479, %fd1477;
	ld.global.u8 	%rs301, [%rd331+6];
	cvt.rn.f64.u16 	%fd1483, %rs301;
	ld.global.u8 	%rs302, [%rd333+6];
	cvt.rn.f64.u16 	%fd1484, %rs302;
	fma.rn.f64 	%fd1485, %fd1483, %fd1484, %fd1480;
	fma.rn.f64 	%fd1486, %fd1483, %fd1483, %fd1481;
	fma.rn.f64 	%fd1487, %fd1484, %fd1484, %fd1482;
	ld.global.u8 	%rs303, [%rd331+7];
	cvt.rn.f64.u16 	%fd1488, %rs303;
	ld.global.u8 	%rs304, [%rd333+7];
	cvt.rn.f64.u16 	%fd1489, %rs304;
	fma.rn.f64 	%fd1995, %fd1488, %fd1489, %fd1485;
	fma.rn.f64 	%fd1994, %fd1488, %fd1488, %fd1486;
	fma.rn.f64 	%fd1993, %fd1489, %fd1489, %fd1487;
	add.s32 	%r1137, %r1137, 8;
	add.s32 	%r819, %r1137, %r423;
	setp.ne.s32 	%p432, %r819, %r338;
	@%p432 bra 	$L__BB5_487;
$L__BB5_488:
	setp.lt.u32 	%p433, %r337, 3;
	@%p433 bra 	$L__BB5_490;
	add.s32 	%r820, %r1137, %r2;
	add.s32 	%r821, %r820, %r410;
	cvt.s64.s32 	%rd334, %r821;
	add.s64 	%rd335, %rd3, %rd334;
	ld.global.u8 	%rs305, [%rd335];
	cvt.rn.f64.u16 	%fd1490, %rs305;
	add.s32 	%r822, %r820, %r411;
	cvt.s64.s32 	%rd336, %r822;
	add.s64 	%rd337, %rd2, %rd336;
	ld.global.u8 	%rs306, [%rd337];
	cvt.rn.f64.u16 	%fd1491, %rs306;
	fma.rn.f64 	%fd1492, %fd1490, %fd1491, %fd1995;
	fma.rn.f64 	%fd1493, %fd1490, %fd1490, %fd1994;
	fma.rn.f64 	%fd1494, %fd1491, %fd1491, %fd1993;
	ld.global.u8 	%rs307, [%rd335+1];
	cvt.rn.f64.u16 	%fd1495, %rs307;
	ld.global.u8 	%rs308, [%rd337+1];
	cvt.rn.f64.u16 	%fd1496, %rs308;
	fma.rn.f64 	%fd1497, %fd1495, %fd1496, %fd1492;
	fma.rn.f64 	%fd1498, %fd1495, %fd1495, %fd1493;
	fma.rn.f64 	%fd1499, %fd1496, %fd1496, %fd1494;
	ld.global.u8 	%rs309, [%rd335+2];
	cvt.rn.f64.u16 	%fd1500, %rs309;
	ld.global.u8 	%rs310, [%rd337+2];
	cvt.rn.f64.u16 	%fd1501, %rs310;
	fma.rn.f64 	%fd1502, %fd1500, %fd1501, %fd1497;
	fma.rn.f64 	%fd1503, %fd1500, %fd1500, %fd1498;
	fma.rn.f64 	%fd1504, %fd1501, %fd1501, %fd1499;
	ld.global.u8 	%rs311, [%rd335+3];
	cvt.rn.f64.u16 	%fd1505, %rs311;
	ld.global.u8 	%rs312, [%rd337+3];
	cvt.rn.f64.u16 	%fd1506, %rs312;
	fma.rn.f64 	%fd1995, %fd1505, %fd1506, %fd1502;
	fma.rn.f64 	%fd1994, %fd1505, %fd1505, %fd1503;
	fma.rn.f64 	%fd1993, %fd1506, %fd1506, %fd1504;
	add.s32 	%r1137, %r1137, 4;
$L__BB5_490:
	setp.eq.s32 	%p434, %r339, 0;
	@%p434 bra 	$L__BB5_492;
	add.s32 	%r823, %r1137, %r2;
	add.s32 	%r824, %r823, %r410;
	cvt.s64.s32 	%rd338, %r824;
	add.s64 	%rd339, %rd3, %rd338;
	ld.global.u8 	%rs313, [%rd339];
	cvt.rn.f64.u16 	%fd1507, %rs313;
	add.s32 	%r825, %r823, %r411;
	cvt.s64.s32 	%rd340, %r825;
	add.s64 	%rd341, %rd2, %rd340;
	ld.global.u8 	%rs314, [%rd341];
	cvt.rn.f64.u16 	%fd1508, %rs314;
	fma.rn.f64 	%fd1509, %fd1507, %fd1508, %fd1995;
	fma.rn.f64 	%fd1510, %fd1507, %fd1507, %fd1994;
	fma.rn.f64 	%fd1511, %fd1508, %fd1508, %fd1993;
	ld.global.u8 	%rs315, [%rd339+1];
	cvt.rn.f64.u16 	%fd1512, %rs315;
	ld.global.u8 	%rs316, [%rd341+1];
	cvt.rn.f64.u16 	%fd1513, %rs316;
	fma.rn.f64 	%fd1995, %fd1512, %fd1513, %fd1509;
	fma.rn.f64 	%fd1994, %fd1512, %fd1512, %fd1510;
	fma.rn.f64 	%fd1993, %fd1513, %fd1513, %fd1511;
	add.s32 	%r1137, %r1137, 2;
$L__BB5_492:
	add.s32 	%r826, %r1137, %r2;
	add.s32 	%r827, %r826, %r410;
	cvt.s64.s32 	%rd342, %r827;
	add.s64 	%rd343, %rd3, %rd342;
	ld.global.u8 	%rs317, [%rd343];
	cvt.rn.f64.u16 	%fd1514, %rs317;
	add.s32 	%r828, %r826, %r411;
	cvt.s64.s32 	%rd344, %r828;
	add.s64 	%rd345, %rd2, %rd344;
	ld.global.u8 	%rs318, [%rd345];
	cvt.rn.f64.u16 	%fd1515, %rs318;
	fma.rn.f64 	%fd1995, %fd1514, %fd1515, %fd1995;
	fma.rn.f64 	%fd1994, %fd1514, %fd1514, %fd1994;
	fma.rn.f64 	%fd1993, %fd1515, %fd1515, %fd1993;
	add.s32 	%r419, %r1135, 1;
	setp.ne.s32 	%p435, %r1135, %r424;
	mov.u32 	%r1135, %r419;
	@%p435 bra 	$L__BB5_485;
	mul.f64 	%fd2003, %fd1994, %fd1993;
$L__BB5_494:
	rsqrt.approx.f64 	%fd598, %fd2003;
	abs.f64 	%fd1517, %fd598;
	setp.eq.f64 	%p436, %fd1517, 0d7FF0000000000000;
	@%p436 bra 	$L__BB5_496;
	mul.f64 	%fd1518, %fd1995, %fd598;
	mov.f64 	%fd1519, 0d3FF0000000000000;
	sub.f64 	%fd2004, %fd1519, %fd1518;
$L__BB5_496:
	add.s32 	%r829, %r325, %r408;
	mul.wide.s32 	%rd346, %r829, 8;
	add.s64 	%rd347, %rd1, %rd346;
	st.global.f64 	[%rd347], %fd2004;
	add.s32 	%r425, %r408, 1;
	setp.ne.s32 	%p437, %r408, %r426;
	@%p437 bra 	$L__BB5_482;
$L__BB5_497:
	ret;

}
	// .globl	_Z25kernel_GenerateDSI_l2r_BTiiiPKhS0_iPd
.visible .entry _Z25kernel_GenerateDSI_l2r_BTiiiPKhS0_iPd(
	.param .u32 _Z25kernel_GenerateDSI_l2r_BTiiiPKhS0_iPd_param_0,
	.param .u32 _Z25kernel_GenerateDSI_l2r_BTiiiPKhS0_iPd_param_1,
	.param .u32 _Z25kernel_GenerateDSI_l2r_BTiiiPKhS0_iPd_param_2,
	.param .u64 .ptr .align 1 _Z25kernel_GenerateDSI_l2r_BTiiiPKhS0_iPd_param_3,
	.param .u64 .ptr .align 1 _Z25kernel_GenerateDSI_l2r_BTiiiPKhS0_iPd_param_4,
	.param .u32 _Z25kernel_GenerateDSI_l2r_BTiiiPKhS0_iPd_param_5,
	.param .u64 .ptr .align 1 _Z25kernel_GenerateDSI_l2r_BTiiiPKhS0_iPd_param_6
)
{
	.local .align 8 .b8 	__local_depot6[64];
	.reg .b64 	%SP;
	.reg .b64 	%SPL;
	.reg .pred 	%p<34>;
	.reg .b16 	%rs<7>;
	.reg .b32 	%r<125>;
	.reg .b64 	%rd<61>;
	.reg .b64 	%fd<65>;

	mov.u64 	%SPL, __local_depot6;
	ld.param.u32 	%r37, [_Z25kernel_GenerateDSI_l2r_BTiiiPKhS0_iPd_param_0];
	ld.param.u32 	%r38, [_Z25kernel_GenerateDSI_l2r_BTiiiPKhS0_iPd_param_1];
	ld.param.u32 	%r35, [_Z25kernel_GenerateDSI_l2r_BTiiiPKhS0_iPd_param_2];
	ld.param.u64 	%rd12, [_Z25kernel_GenerateDSI_l2r_BTiiiPKhS0_iPd_param_4];
	ld.param.u32 	%r36, [_Z25kernel_GenerateDSI_l2r_BTiiiPKhS0_iPd_param_5];
	add.u64 	%rd1, %SPL, 0;
	add.u64 	%rd2, %SPL, 24;
	add.u64 	%rd3, %SPL, 40;
	mov.u32 	%r39, %ntid.x;
	mov.u32 	%r40, %ctaid.x;
	mov.u32 	%r41, %tid.x;
	mad.lo.s32 	%r1, %r39, %r40, %r41;
	mov.u32 	%r42, %ntid.y;
	mov.u32 	%r43, %ctaid.y;
	mov.u32 	%r44, %tid.y;
	mad.lo.s32 	%r45, %r42, %r43, %r44;
	mov.u32 	%r46, %ntid.z;
	mov.u32 	%r47, %ctaid.z;
	mov.u32 	%r48, %tid.z;
	mad.lo.s32 	%r3, %r46, %r47, %r48;
	setp.ge.s32 	%p1, %r1, %r35;
	setp.ge.s32 	%p2, %r45, %r37;
	or.pred  	%p3, %p1, %p2;
	setp.ge.s32 	%p4, %r3, %r38;
	or.pred  	%p5, %p4, %p3;
	@%p5 bra 	$L__BB6_40;
	add.s32 	%r49, %r1, %r36;
	sub.s32 	%r4, %r45, %r49;
	setp.lt.s32 	%p6, %r4, 1;
	add.s32 	%r50, %r37, -1;
	setp.ge.u32 	%p7, %r4, %r50;
	or.pred  	%p8, %p6, %p7;
	setp.eq.s32 	%p9, %r45, 0;
	or.pred  	%p10, %p9, %p8;
	setp.ge.u32 	%p11, %r45, %r50;
	or.pred  	%p12, %p10, %p11;
	mov.f64 	%fd64, 0dBFF0000000000000;
	@%p12 bra 	$L__BB6_39;
	cvta.to.global.u64 	%rd17, %rd12;
	mul.lo.s32 	%r5, %r3, %r37;
	add.s32 	%r53, %r4, %r5;
	cvt.u64.u32 	%rd18, %r53;
	add.s64 	%rd19, %rd17, %rd18;
	ld.global.u8 	%rs1, [%rd19];
	cvt.rn.f64.u16 	%fd1, %rs1;
	add.s32 	%r54, %r53, -1;
	cvt.u64.u32 	%rd20, %r54;
	add.s64 	%rd21, %rd17, %rd20;
	ld.global.u8 	%rs2, [%rd21];
	cvt.rn.f64.u16 	%fd39, %rs2;
	ld.global.u8 	%rs3, [%rd19+1];
	cvt.rn.f64.u16 	%fd40, %rs3;
	add.f64 	%fd41, %fd1, %fd39;
	mul.f64 	%fd42, %fd41, 0d3FE0000000000000;
	add.f64 	%fd43, %fd1, %fd40;
	mul.f64 	%fd44, %fd43, 0d3FE0000000000000;
	st.local.f64 	[%rd1], %fd1;
	st.local.f64 	[%rd1+8], %fd42;
	st.local.f64 	[%rd1+16], %fd44;
	mov.b32 	%r101, 0;
	st.local.u32 	[%rd2], %r101;
	mov.b32 	%r55, 1;
	st.local.u32 	[%rd2+4], %r55;
	mov.b32 	%r106, 2;
	st.local.u32 	[%rd2+8], %r106;
	bra.uni 	$L__BB6_4;
$L__BB6_3:
	setp.ge.s32 	%p17, %r101, %r106;
	@%p17 bra 	$L__BB6_11;
$L__BB6_4:
	mov.u32 	%r8, %r106;
	mul.wide.u32 	%rd22, %r101, 8;
	add.s64 	%rd23, %rd1, %rd22;
	ld.local.f64 	%fd56, [%rd23];
	mov.b32 	%r106, 0;
	mov.u32 	%r104, %r101;
$L__BB6_5:
	mul.wide.u32 	%rd24, %r104, 8;
	add.s64 	%rd4, %rd1, %rd24;
	add.s32 	%r11, %r104, 1;
	ld.local.f64 	%fd57, [%rd4+8];
	setp.leu.f64 	%p13, %fd56, %fd57;
	@%p13 bra 	$L__BB6_7;
	ld.local.f64 	%fd5, [%rd4];
	st.local.f64 	[%rd4+8], %fd5;
	st.local.f64 	[%rd4], %fd57;
	mul.wide.u32 	%rd25, %r104, 4;
	add.s64 	%rd26, %rd2, %rd25;
	ld.local.u32 	%r57, [%rd26+4];
	ld.local.u32 	%r58, [%rd26];
	st.local.u32 	[%rd26+4], %r58;
	st.local.u32 	[%rd26], %r57;
	mov.f64 	%fd57, %fd5;
	mov.u32 	%r106, %r104;
$L__BB6_7:
	setp.lt.s32 	%p14, %r11, %r8;
	mov.f64 	%fd56, %fd57;
	mov.u32 	%r104, %r11;
	@%p14 bra 	$L__BB6_5;
	setp.gt.s32 	%p15, %r106, %r101;
	mov.b32 	%r101, 0;
	@%p15 bra 	$L__BB6_9;
	bra.uni 	$L__BB6_3;
$L__BB6_9:
	ld.local.f64 	%fd7, [%rd1];
	ld.local.f64 	%fd8, [%rd1+8];
	setp.leu.f64 	%p16, %fd7, %fd8;
	@%p16 bra 	$L__BB6_3;
	st.local.f64 	[%rd1+8], %fd7;
	st.local.f64 	[%rd1], %fd8;
	ld.local.u32 	%r62, [%rd2];
	ld.local.u32 	%r63, [%rd2+4];
	st.local.u32 	[%rd2], %r63;
	st.local.u32 	[%rd2+4], %r62;
	mov.b32 	%r101, 1;
	bra.uni 	$L__BB6_3;
$L__BB6_11:
	ld.param.u64 	%rd57, [_Z25kernel_GenerateDSI_l2r_BTiiiPKhS0_iPd_param_3];
	cvta.to.global.u64 	%rd27, %rd57;
	ld.local.f64 	%fd9, [%rd1];
	ld.local.f64 	%fd10, [%rd1+16];
	add.s32 	%r66, %r5, %r45;
	cvt.u64.u32 	%rd28, %r66;
	add.s64 	%rd29, %rd27, %rd28;
	ld.global.u8 	%rs4, [%rd29];
	cvt.rn.f64.u16 	%fd11, %rs4;
	add.s32 	%r67, %r66, -1;
	cvt.u64.u32 	%rd30, %r67;
	add.s64 	%rd31, %rd27, %rd30;
	ld.global.u8 	%rs5, [%rd31];
	cvt.rn.f64.u16 	%fd45, %rs5;
	ld.global.u8 	%rs6, [%rd29+1];
	cvt.rn.f64.u16 	%fd46, %rs6;
	add.f64 	%fd47, %fd11, %fd45;
	mul.f64 	%fd48, %fd47, 0d3FE0000000000000;
	add.f64 	%fd49, %fd11, %fd46;
	mul.f64 	%fd50, %fd49, 0d3FE0000000000000;
	st.local.f64 	[%rd3], %fd11;
	st.local.f64 	[%rd3+8], %fd48;
	st.local.f64 	[%rd3+16], %fd50;
	mov.b32 	%r107, 0;
	st.local.u32 	[%rd2], %r107;
	mov.b32 	%r68, 1;
	st.local.u32 	[%rd2+4], %r68;
	mov.b32 	%r112, 2;
	st.local.u32 	[%rd2+8], %r112;
	bra.uni 	$L__BB6_13;
$L__BB6_12:
	setp.ge.s32 	%p22, %r107, %r112;
	@%p22 bra 	$L__BB6_20;
$L__BB6_13:
	mov.u32 	%r15, %r112;
	mul.wide.u32 	%rd32, %r107, 8;
	add.s64 	%rd33, %rd3, %rd32;
	ld.local.f64 	%fd58, [%rd33];
	mov.b32 	%r112, 0;
	mov.u32 	%r110, %r107;
$L__BB6_14:
	mul.wide.u32 	%rd34, %r110, 8;
	add.s64 	%rd35, %rd3, %rd34;
	add.s32 	%r18, %r110, 1;
	ld.local.f64 	%fd59, [%rd35+8];
	setp.leu.f64 	%p18, %fd58, %fd59;
	@%p18 bra 	$L__BB6_16;
	ld.local.f64 	%fd15, [%rd35];
	st.local.f64 	[%rd35+8], %fd15;
	st.local.f64 	[%rd35], %fd59;
	mul.wide.u32 	%rd38, %r110, 4;
	add.s64 	%rd39, %rd2, %rd38;
	ld.local.u32 	%r70, [%rd39+4];
	ld.local.u32 	%r71, [%rd39];
	st.local.u32 	[%rd39+4], %r71;
	st.local.u32 	[%rd39], %r70;
	mov.f64 	%fd59, %fd15;
	mov.u32 	%r112, %r110;
$L__BB6_16:
	setp.lt.s32 	%p19, %r18, %r15;
	mov.f64 	%fd58, %fd59;
	mov.u32 	%r110, %r18;
	@%p19 bra 	$L__BB6_14;
	setp.gt.s32 	%p20, %r112, %r107;
	mov.b32 	%r107, 0;
	@%p20 bra 	$L__BB6_18;
	bra.uni 	$L__BB6_12;
$L__BB6_18:
	ld.local.f64 	%fd17, [%rd3];
	ld.local.f64 	%fd18, [%rd3+8];
	setp.leu.f64 	%p21, %fd17, %fd18;
	@%p21 bra 	$L__BB6_12;
	st.local.f64 	[%rd3+8], %fd17;
	st.local.f64 	[%rd3], %fd18;
	ld.local.u32 	%r75, [%rd2];
	ld.local.u32 	%r76, [%rd2+4];
	st.local.u32 	[%rd2], %r76;
	st.local.u32 	[%rd2+4], %r75;
	mov.b32 	%r107, 1;
	bra.uni 	$L__BB6_12;
$L__BB6_20:
	ld.local.f64 	%fd19, [%rd3];
	ld.local.f64 	%fd20, [%rd3+16];
	mov.b64 	%rd40, 0;
	st.local.u64 	[%rd1], %rd40;
	sub.f64 	%fd51, %fd11, %fd10;
	st.local.f64 	[%rd1+8], %fd51;
	sub.f64 	%fd52, %fd9, %fd11;
	st.local.f64 	[%rd1+16], %fd52;
	mov.b32 	%r113, 0;
	st.local.u32 	[%rd2], %r113;
	mov.b32 	%r79, 1;
	st.local.u32 	[%rd2+4], %r79;
	mov.b32 	%r118, 2;
	st.local.u32 	[%rd2+8], %r118;
	bra.uni 	$L__BB6_22;
$L__BB6_21:
	setp.ge.s32 	%p27, %r113, %r118;
	@%p27 bra 	$L__BB6_29;
$L__BB6_22:
	mov.u32 	%r22, %r118;
	mul.wide.u32 	%rd41, %r113, 8;
	add.s64 	%rd42, %rd1, %rd41;
	ld.local.f64 	%fd60, [%rd42];
	mov.b32 	%r118, 0;
	mov.u32 	%r116, %r113;
$L__BB6_23:
	mul.wide.u32 	%rd43, %r116, 8;
	add.s64 	%rd44, %rd1, %rd43;
	add.s32 	%r25, %r116, 1;
	ld.local.f64 	%fd61, [%rd44+8];
	setp.leu.f64 	%p23, %fd60, %fd61;
	@%p23 bra 	$L__BB6_25;
	ld.local.f64 	%fd24, [%rd44];
	st.local.f64 	[%rd44+8], %fd24;
	st.local.f64 	[%rd44], %fd61;
	mul.wide.u32 	%rd47, %r116, 4;
	add.s64 	%rd48, %rd2, %rd47;
	ld.local.u32 	%r81, [%rd48+4];
	ld.local.u32 	%r82, [%rd48];
	st.local.u32 	[%rd48+4], %r82;
	st.local.u32 	[%rd48], %r81;
	mov.f64 	%fd61, %fd24;
	mov.u32 	%r118, %r116;
$L__BB6_25:
	setp.lt.s32 	%p24, %r25, %r22;
	mov.f64 	%fd60, %fd61;
	mov.u32 	%r116, %r25;
	@%p24 bra 	$L__BB6_23;
	setp.gt.s32 	%p25, %r118, %r113;
	mov.b32 	%r113, 0;
	@%p25 bra 	$L__BB6_27;
	bra.uni 	$L__BB6_21;
$L__BB6_27:
	ld.local.f64 	%fd26, [%rd1];
	ld.local.f64 	%fd27, [%rd1+8];
	setp.leu.f64 	%p26, %fd26, %fd27;
	@%p26 bra 	$L__BB6_21;
	st.local.f64 	[%rd1+8], %fd26;
	st.local.f64 	[%rd1], %fd27;
	ld.local.u32 	%r86, [%rd2];
	ld.local.u32 	%r87, [%rd2+4];
	st.local.u32 	[%rd2], %r87;
	st.local.u32 	[%rd2+4], %r86;
	mov.b32 	%r113, 1;
	bra.uni 	$L__BB6_21;
$L__BB6_29:
	ld.local.f64 	%fd28, [%rd1+16];
	mov.b64 	%rd49, 0;
	st.local.u64 	[%rd3], %rd49;
	sub.f64 	%fd53, %fd1, %fd20;
	st.local.f64 	[%rd3+8], %fd53;
	sub.f64 	%fd54, %fd19, %fd1;
	st.local.f64 	[%rd3+16], %fd54;
	mov.b32 	%r119, 0;
	st.local.u32 	[%rd2], %r119;
	mov.b32 	%r90, 1;
	st.local.u32 	[%rd2+4], %r90;
	mov.b32 	%r124, 2;
	st.local.u32 	[%rd2+8], %r124;
	bra.uni 	$L__BB6_31;
$L__BB6_30:
	setp.ge.s32 	%p32, %r119, %r124;
	@%p32 bra 	$L__BB6_38;
$L__BB6_31:
	mov.u32 	%r29, %r124;
	mul.wide.u32 	%rd50, %r119, 8;
	add.s64 	%rd51, %rd3, %rd50;
	ld.local.f64 	%fd62, [%rd51];
	mul.wide.u32 	%rd52, %r119, 4;
	add.s64 	%rd53, %rd2, %rd52;
	add.s64 	%rd60, %rd53, 4;
	add.s64 	%rd59, %rd51, 8;
	mov.b32 	%r124, 0;
	mov.u32 	%r122, %r119;
$L__BB6_32:
	add.s32 	%r32, %r122, 1;
	ld.local.f64 	%fd63, [%rd59];
	setp.leu.f64 	%p28, %fd62, %fd63;
	@%p28 bra 	$L__BB6_34;
	ld.local.f64 	%fd32, [%rd59+-8];
	st.local.f64 	[%rd59], %fd32;
	st.local.f64 	[%rd59+-8], %fd63;
	ld.local.u32 	%r92, [%rd60];
	ld.local.u32 	%r93, [%rd60+-4];
	st.local.u32 	[%rd60], %r93;
	st.local.u32 	[%rd60+-4], %r92;
	mov.f64 	%fd63, %fd32;
	mov.u32 	%r124, %r122;
$L__BB6_34:
	add.s64 	%rd60, %rd60, 4;
	add.s64 	%rd59, %rd59, 8;
	setp.lt.s32 	%p29, %r32, %r29;
	mov.f64 	%fd62, %fd63;
	mov.u32 	%r122, %r32;
	@%p29 bra 	$L__BB6_32;
	setp.gt.s32 	%p30, %r124, %r119;
	mov.b32 	%r119, 0;
	@%p30 bra 	$L__BB6_36;
	bra.uni 	$L__BB6_30;
$L__BB6_36:
	ld.local.f64 	%fd34, [%rd3];
	ld.local.f64 	%fd35, [%rd3+8];
	setp.leu.f64 	%p31, %fd34, %fd35;
	@%p31 bra 	$L__BB6_30;
	st.local.f64 	[%rd3+8], %fd34;
	st.local.f64 	[%rd3], %fd35;
	ld.local.u32 	%r97, [%rd2];
	ld.local.u32 	%r98, [%rd2+4];
	st.local.u32 	[%rd2], %r98;
	st.local.u32 	[%rd2+4], %r97;
	mov.b32 	%r119, 1;
	bra.uni 	$L__BB6_30;
$L__BB6_38:
	ld.local.f64 	%fd55, [%rd3+16];
	setp.le.f64 	%p33, %fd55, %fd28;
	selp.f64 	%fd64, %fd55, %fd28, %p33;
$L__BB6_39:
	ld.param.u64 	%rd58, [_Z25kernel_GenerateDSI_l2r_BTiiiPKhS0_iPd_param_6];
	mad.lo.s32 	%r99, %r3, %r37, %r45;
	mad.lo.s32 	%r100, %r99, %r35, %r1;
	cvta.to.global.u64 	%rd54, %rd58;
	mul.wide.s32 	%rd55, %r100, 8;
	add.s64 	%rd56, %rd54, %rd55;
	st.global.f64 	[%rd56], %fd64;
$L__BB6_40:
	ret;

}
	// .globl	_Z26kernel_GenerateDSI_l2r_ncciiiiiPKhS0_iPd
.visible .entry _Z26kernel_GenerateDSI_l2r_ncciiiiiPKhS0_iPd(
	.param .u32 _Z26kernel_GenerateDSI_l2r_ncciiiiiPKhS0_iPd_param_0,
	.param .u32 _Z26kernel_GenerateDSI_l2r_ncciiiiiPKhS0_iPd_param_1,
	.param .u32 _Z26kernel_GenerateDSI_l2r_ncciiiiiPKhS0_iPd_param_2,
	.param .u32 _Z26kernel_GenerateDSI_l2r_ncciiiiiPKhS0_iPd_param_3,
	.param .u32 _Z26kernel_GenerateDSI_l2r_ncciiiiiPKhS0_iPd_param_4,
	.param .u64 .ptr .align 1 _Z26kernel_GenerateDSI_l2r_ncciiiiiPKhS0_iPd_param_5,
	.param .u64 .ptr .align 1 _Z26kernel_GenerateDSI_l2r_ncciiiiiPKhS0_iPd_param_6,
	.param .u32 _Z26kernel_GenerateDSI_l2r_ncciiiiiPKhS0_iPd_param_7,
	.param .u64 .ptr .align 1 _Z26kernel_GenerateDSI_l2r_ncciiiiiPKhS0_iPd_param_8
)
{
	.reg .pred 	%p<33>;
	.reg .b16 	%rs<61>;
	.reg .b32 	%r<122>;
	.reg .b64 	%rd<42>;
	.reg .b64 	%fd<249>;

	ld.param.u32 	%r50, [_Z26kernel_GenerateDSI_l2r_ncciiiiiPKhS0_iPd_param_0];
	ld.param.u32 	%r45, [_Z26kernel_GenerateDSI_l2r_ncciiiiiPKhS0_iPd_param_1];
	ld.param.u32 	%r46, [_Z26kernel_GenerateDSI_l2r_ncciiiiiPKhS0_iPd_param_2];
	ld.param.u32 	%r47, [_Z26kernel_GenerateDSI_l2r_ncciiiiiPKhS0_iPd_param_3];
	ld.param.u32 	%r48, [_Z26kernel_GenerateDSI_l2r_ncciiiiiPKhS0_iPd_param_4];
	ld.param.u64 	%rd4, [_Z26kernel_GenerateDSI_l2r_ncciiiiiPKhS0_iPd_param_5];
	ld.param.u64 	%rd5, [_Z26kernel_GenerateDSI_l2r_ncciiiiiPKhS0_iPd_param_6];
	cvta.to.global.u64 	%rd1, %rd5;
	cvta.to.global.u64 	%rd2, %rd4;
	mov.u32 	%r51, %ntid.x;
	mov.u32 	%r52, %ctaid.x;
	mov.u32 	%r53, %tid.x;
	mad.lo.s32 	%r1, %r51, %r52, %r53;
	mov.u32 	%r54, %ntid.y;
	mov.u32 	%r55, %ctaid.y;
	mov.u32 	%r56, %tid.y;
	mad.lo.s32 	%r57, %r54, %r55, %r56;
	mov.u32 	%r58, %ntid.z;
	mov.u32 	%r59, %ctaid.z;
	mov.u32 	%r60, %tid.z;
	mad.lo.s32 	%r3, %r58, %r59, %r60;
	setp.ge.s32 	%p1, %r1, %r46;
	setp.ge.s32 	%p2, %r57, %r50;
	or.pred  	%p3, %p1, %p2;
	setp.ge.s32 	%p4, %r3, %r45;
	or.pred  	%p5, %p4, %p3;
	mov.f64 	%fd248, 0dBFF0000000000000;
	@%p5 bra 	$L__BB7_28;
	ld.param.u32 	%r107, [_Z26kernel_GenerateDSI_l2r_ncciiiiiPKhS0_iPd_param_7];
	add.s32 	%r61, %r1, %r107;
	sub.s32 	%r4, %r57, %r61;
	setp.lt.s32 	%p6, %r3, %r48;
	add.s32 	%r62, %r48, %r3;
	setp.ge.s32 	%p7, %r62, %r45;
	setp.lt.s32 	%p8, %r57, %r47;
	or.pred  	%p9, %p6, %p8;
	or.pred  	%p10, %p9, %p7;
	add.s32 	%r63, %r47, %r57;
	setp.ge.s32 	%p11, %r63, %r50;
	setp.lt.s32 	%p12, %r4, %r47;
	or.pred  	%p13, %p11, %p12;
	or.pred  	%p14, %p10, %p13;
	add.s32 	%r64, %r4, %r47;
	setp.ge.s32 	%p15, %r64, %r50;
	or.pred  	%p16, %p14, %p15;
	mov.f64 	%fd224, 0d0000000000000000;
	mov.f64 	%fd223, 0d0000000000000000;
	@%p16 bra 	$L__BB7_27;
	shl.b32 	%r5, %r47, 1;
	or.b32  	%r6, %r5, 1;
	neg.s32 	%r114, %r48;
	setp.lt.s32 	%p17, %r48, 0;
	@%p17 bra 	$L__BB7_13;
	setp.lt.s32 	%p18, %r47, 0;
	neg.s32 	%r8, %r47;
	@%p18 bra 	$L__BB7_13;
	and.b32  	%r9, %r5, 6;
	and.b32  	%r10, %r6, -8;
	and.b32  	%r11, %r47, 1;
	mov.f64 	%fd223, 0d0000000000000000;
	mov.u32 	%r109, %r114;
	mov.f64 	%fd224, %fd223;
$L__BB7_5:
	setp.lt.u32 	%p19, %r47, 4;
	add.s32 	%r65, %r109, %r3;
	mul.lo.s32 	%r66, %r65, %r50;
	add.s32 	%r13, %r66, %r57;
	add.s32 	%r14, %r66, %r4;
	mov.u32 	%r111, %r8;
	@%p19 bra 	$L__BB7_8;
	mov.u32 	%r111, %r8;
$L__BB7_7:
	.pragma "nounroll";
	add.s32 	%r67, %r13, %r111;
	cvt.s64.s32 	%rd6, %r67;
	add.s64 	%rd7, %rd2, %rd6;
	ld.global.u8 	%rs1, [%rd7];
	cvt.rn.f64.u16 	%fd60, %rs1;
	add.f64 	%fd61, %fd224, %fd60;
	add.s32 	%r68, %r14, %r111;
	cvt.s64.s32 	%rd8, %r68;
	add.s64 	%rd9, %rd1, %rd8;
	ld.global.u8 	%rs2, [%rd9];
	cvt.rn.f64.u16 	%fd62, %rs2;
	add.f64 	%fd63, %fd223, %fd62;
	ld.global.u8 	%rs3, [%rd7+1];
	cvt.rn.f64.u16 	%fd64, %rs3;
	add.f64 	%fd65, %fd61, %fd64;
	ld.global.u8 	%rs4, [%rd9+1];
	cvt.rn.f64.u16 	%fd66, %rs4;
	add.f64 	%fd67, %fd63, %fd66;
	ld.global.u8 	%rs5, [%rd7+2];
	cvt.rn.f64.u16 	%fd68, %rs5;
	add.f64 	%fd69, %fd65, %fd68;
	ld.global.u8 	%rs6, [%rd9+2];
	cvt.rn.f64.u16 	%fd70, %rs6;
	add.f64 	%fd71, %fd67, %fd70;
	ld.global.u8 	%rs7, [%rd7+3];
	cvt.rn.f64.u16 	%fd72, %rs7;
	add.f64 	%fd73, %fd69, %fd72;
	ld.global.u8 	%rs8, [%rd9+3];
	cvt.rn.f64.u16 	%fd74, %rs8;
	add.f64 	%fd75, %fd71, %fd74;
	ld.global.u8 	%rs9, [%rd7+4];
	cvt.rn.f64.u16 	%fd76, %rs9;
	add.f64 	%fd77, %fd73, %fd76;
	ld.global.u8 	%rs10, [%rd9+4];
	cvt.rn.f64.u16 	%fd78, %rs10;
	add.f64 	%fd79, %fd75, %fd78;
	ld.global.u8 	%rs11, [%rd7+5];
	cvt.rn.f64.u16 	%fd80, %rs11;
	add.f64 	%fd81, %fd77, %fd80;
	ld.global.u8 	%rs12, [%rd9+5];
	cvt.rn.f64.u16 	%fd82, %rs12;
	add.f64 	%fd83, %fd79, %fd82;
	ld.global.u8 	%rs13, [%rd7+6];
	cvt.rn.f64.u16 	%fd84, %rs13;
	add.f64 	%fd85, %fd81, %fd84;
	ld.global.u8 	%rs14, [%rd9+6];
	cvt.rn.f64.u16 	%fd86, %rs14;
	add.f64 	%fd87, %fd83, %fd86;
	ld.global.u8 	%rs15, [%rd7+7];
	cvt.rn.f64.u16 	%fd88, %rs15;
	add.f64 	%fd224, %fd85, %fd88;
	ld.global.u8 	%rs16, [%rd9+7];
	cvt.rn.f64.u16 	%fd89, %rs16;
	add.f64 	%fd223, %fd87, %fd89;
	add.s32 	%r111, %r111, 8;
	add.s32 	%r69, %r111, %r47;
	setp.ne.s32 	%p20, %r69, %r10;
	@%p20 bra 	$L__BB7_7;
$L__BB7_8:
	setp.lt.u32 	%p21, %r9, 3;
	@%p21 bra 	$L__BB7_10;
	add.s32 	%r70, %r13, %r111;
	cvt.s64.s32 	%rd10, %r70;
	add.s64 	%rd11, %rd2, %rd10;
	ld.global.u8 	%rs17, [%rd11];
	cvt.rn.f64.u16 	%fd90, %rs17;
	add.f64 	%fd91, %fd224, %fd90;
	add.s32 	%r71, %r14, %r111;
	cvt.s64.s32 	%rd12, %r71;
	add.s64 	%rd13, %rd1, %rd12;
	ld.global.u8 	%rs18, [%rd13];
	cvt.rn.f64.u16 	%fd92, %rs18;
	add.f64 	%fd93, %fd223, %fd92;
	ld.global.u8 	%rs19, [%rd11+1];
	cvt.rn.f64.u16 	%fd94, %rs19;
	add.f64 	%fd95, %fd91, %fd94;
	ld.global.u8 	%rs20, [%rd13+1];
	cvt.rn.f64.u16 	%fd96, %rs20;
	add.f64 	%fd97, %fd93, %fd96;
	ld.global.u8 	%rs21, [%rd11+2];
	cvt.rn.f64.u16 	%fd98, %rs21;
	add.f64 	%fd99, %fd95, %fd98;
	ld.global.u8 	%rs22, [%rd13+2];
	cvt.rn.f64.u16 	%fd100, %rs22;
	add.f64 	%fd101, %fd97, %fd100;
	ld.global.u8 	%rs23, [%rd11+3];
	cvt.rn.f64.u16 	%fd102, %rs23;
	add.f64 	%fd224, %fd99, %fd102;
	ld.global.u8 	%rs24, [%rd13+3];
	cvt.rn.f64.u16 	%fd103, %rs24;
	add.f64 	%fd223, %fd101, %fd103;
	add.s32 	%r111, %r111, 4;
$L__BB7_10:
	setp.eq.s32 	%p22, %r11, 0;
	@%p22 bra 	$L__BB7_12;
	add.s32 	%r72, %r13, %r111;
	cvt.s64.s32 	%rd14, %r72;
	add.s64 	%rd15, %rd2, %rd14;
	ld.global.u8 	%rs25, [%rd15];
	cvt.rn.f64.u16 	%fd104, %rs25;
	add.f64 	%fd105, %fd224, %fd104;
	add.s32 	%r73, %r14, %r111;
	cvt.s64.s32 	%rd16, %r73;
	add.s64 	%rd17, %rd1, %rd16;
	ld.global.u8 	%rs26, [%rd17];
	cvt.rn.f64.u16 	%fd106, %rs26;
	add.f64 	%fd107, %fd223, %fd106;
	ld.global.u8 	%rs27, [%rd15+1];
	cvt.rn.f64.u16 	%fd108, %rs27;
	add.f64 	%fd224, %fd105, %fd108;
	ld.global.u8 	%rs28, [%rd17+1];
	cvt.rn.f64.u16 	%fd109, %rs28;
	add.f64 	%fd223, %fd107, %fd109;
	add.s32 	%r111, %r111, 2;
$L__BB7_12:
	add.s32 	%r74, %r13, %r111;
	cvt.s64.s32 	%rd18, %r74;
	add.s64 	%rd19, %rd2, %rd18;
	ld.global.u8 	%rs29, [%rd19];
	cvt.rn.f64.u16 	%fd110, %rs29;
	add.f64 	%fd224, %fd224, %fd110;
	add.s32 	%r75, %r14, %r111;
	cvt.s64.s32 	%rd20, %r75;
	add.s64 	%rd21, %rd1, %rd20;
	ld.global.u8 	%rs30, [%rd21];
	cvt.rn.f64.u16 	%fd111, %rs30;
	add.f64 	%fd223, %fd223, %fd111;
	add.s32 	%r22, %r109, 1;
	setp.ne.s32 	%p23, %r109, %r48;
	mov.u32 	%r109, %r22;
	@%p23 bra 	$L__BB7_5;
$L__BB7_13:
	mul.lo.s32 	%r76, %r48, %r6;
	shl.b32 	%r77, %r76, 1;
	add.s32 	%r78, %r77, %r6;
	cvt.rn.f64.s32 	%fd113, %r78;
	rcp.rn.f64 	%fd114, %fd113;
	setp.lt.s32 	%p24, %r48, 0;
	mul.f64 	%fd21, %fd114, %fd224;
	mul.f64 	%fd22, %fd114, %fd223;
	mov.f64 	%fd239, 0d0000000000000000;
	mov.f64 	%fd247, 0d0000000000000000;
	@%p24 bra 	$L__BB7_25;
	setp.lt.s32 	%p25, %r47, 0;
	@%p25 bra 	$L__BB7_25;
	sub.s32 	%r23, %r57, %r47;
	mov.f64 	%fd237, 0d0000000000000000;
	neg.s32 	%r25, %r47;
	mov.f64 	%fd238, %fd237;
	mov.f64 	%fd239, %fd237;
$L__BB7_16:
	setp.lt.u32 	%p26, %r47, 4;
	add.s32 	%r79, %r114, %r3;
	mul.lo.s32 	%r26, %r79, %r50;
	mov.u32 	%r119, %r25;
	@%p26 bra 	$L__BB7_19;
	ld.param.u32 	%r108, [_Z26kernel_GenerateDSI_l2r_ncciiiiiPKhS0_iPd_param_7];
	shl.b32 	%r80, %r47, 1;
	and.b32  	%r81, %r80, -8;
	neg.s32 	%r117, %r81;
	add.s32 	%r116, %r23, %r26;
	add.s32 	%r82, %r1, %r108;
	sub.s32 	%r83, %r23, %r82;
	add.s32 	%r115, %r83, %r26;
	mov.u32 	%r119, %r25;
$L__BB7_18:
	.pragma "nounroll";
	cvt.s64.s32 	%rd22, %r116;
	add.s64 	%rd23, %rd2, %rd22;
	ld.global.u8 	%rs31, [%rd23];
	cvt.rn.f64.u16 	%fd117, %rs31;
	sub.f64 	%fd118, %fd117, %fd21;
	cvt.s64.s32 	%rd24, %r115;
	add.s64 	%rd25, %rd1, %rd24;
	ld.global.u8 	%rs32, [%rd25];
	cvt.rn.f64.u16 	%fd119, %rs32;
	sub.f64 	%fd120, %fd119, %fd22;
	fma.rn.f64 	%fd121, %fd118, %fd120, %fd239;
	fma.rn.f64 	%fd122, %fd118, %fd118, %fd238;
	fma.rn.f64 	%fd123, %fd120, %fd120, %fd237;
	ld.global.u8 	%rs33, [%rd23+1];
	cvt.rn.f64.u16 	%fd124, %rs33;
	sub.f64 	%fd125, %fd124, %fd21;
	ld.global.u8 	%rs34, [%rd25+1];
	cvt.rn.f64.u16 	%fd126, %rs34;
	sub.f64 	%fd127, %fd126, %fd22;
	fma.rn.f64 	%fd128, %fd125, %fd127, %fd121;
	fma.rn.f64 	%fd129, %fd125, %fd125, %fd122;
	fma.rn.f64 	%fd130, %fd127, %fd127, %fd123;
	ld.global.u8 	%rs35, [%rd23+2];
	cvt.rn.f64.u16 	%fd131, %rs35;
	sub.f64 	%fd132, %fd131, %fd21;
	ld.global.u8 	%rs36, [%rd25+2];
	cvt.rn.f64.u16 	%fd133, %rs36;
	sub.f64 	%fd134, %fd133, %fd22;
	fma.rn.f64 	%fd135, %fd132, %fd134, %fd128;
	fma.rn.f64 	%fd136, %fd132, %fd132, %fd129;
	fma.rn.f64 	%fd137, %fd134, %fd134, %fd130;
	ld.global.u8 	%rs37, [%rd23+3];
	cvt.rn.f64.u16 	%fd138, %rs37;
	sub.f64 	%fd139, %fd138, %fd21;
	ld.global.u8 	%rs38, [%rd25+3];
	cvt.rn.f64.u16 	%fd140, %rs38;
	sub.f64 	%fd141, %fd140, %fd22;
	fma.rn.f64 	%fd142, %fd139, %fd141, %fd135;
	fma.rn.f64 	%fd143, %fd139, %fd139, %fd136;
	fma.rn.f64 	%fd144, %fd141, %fd141, %fd137;
	ld.global.u8 	%rs39, [%rd23+4];
	cvt.rn.f64.u16 	%fd145, %rs39;
	sub.f64 	%fd146, %fd145, %fd21;
	ld.global.u8 	%rs40, [%rd25+4];
	cvt.rn.f64.u16 	%fd147, %rs40;
	sub.f64 	%fd148, %fd147, %fd22;
	fma.rn.f64 	%fd149, %fd146, %fd148, %fd142;
	fma.rn.f64 	%fd150, %fd146, %fd146, %fd143;
	fma.rn.f64 	%fd151, %fd148, %fd148, %fd144;
	ld.global.u8 	%rs41, [%rd23+5];
	cvt.rn.f64.u16 	%fd152, %rs41;
	sub.f64 	%fd153, %fd152, %fd21;
	ld.global.u8 	%rs42, [%rd25+5];
	cvt.rn.f64.u16 	%fd154, %rs42;
	sub.f64 	%fd155, %fd154, %fd22;
	fma.rn.f64 	%fd156, %fd153, %fd155, %fd149;
	fma.rn.f64 	%fd157, %fd153, %fd153, %fd150;
	fma.rn.f64 	%fd158, %fd155, %fd155, %fd151;
	ld.global.u8 	%rs43, [%rd23+6];
	cvt.rn.f64.u16 	%fd159, %rs43;
	sub.f64 	%fd160, %fd159, %fd21;
	ld.global.u8 	%rs44, [%rd25+6];
	cvt.rn.f64.u16 	%fd161, %rs44;
	sub.f64 	%fd162, %fd161, %fd22;
	fma.rn.f64 	%fd163, %fd160, %fd162, %fd156;
	fma.rn.f64 	%fd164, %fd160, %fd160, %fd157;
	fma.rn.f64 	%fd165, %fd162, %fd162, %fd158;
	ld.global.u8 	%rs45, [%rd23+7];
	cvt.rn.f64.u16 	%fd166, %rs45;
	sub.f64 	%fd167, %fd166, %fd21;
	ld.global.u8 	%rs46, [%rd25+7];
	cvt.rn.f64.u16 	%fd168, %rs46;
	sub.f64 	%fd169, %fd168, %fd22;
	fma.rn.f64 	%fd239, %fd167, %fd169, %fd163;
	fma.rn.f64 	%fd238, %fd167, %fd167, %fd164;
	fma.rn.f64 	%fd237, %fd169, %fd169, %fd165;
	add.s32 	%r119, %r119, 8;
	add.s32 	%r117, %r117, 8;
	add.s32 	%r116, %r116, 8;
	add.s32 	%r115, %r115, 8;
	setp.ne.s32 	%p27, %r117, 0;
	@%p27 bra 	$L__BB7_18;
$L__BB7_19:
	shl.b32 	%r84, %r47, 1;
	and.b32  	%r85, %r84, 6;
	setp.lt.u32 	%p28, %r85, 3;
	@%p28 bra 	$L__BB7_21;
	add.s32 	%r86, %r114, %r3;
	mul.lo.s32 	%r87, %r86, %r50;
	add.s32 	%r88, %r87, %r57;
	add.s32 	%r89, %r88, %r119;
	cvt.s64.s32 	%rd26, %r89;
	add.s64 	%rd27, %rd2, %rd26;
	ld.global.u8 	%rs47, [%rd27];
	cvt.rn.f64.u16 	%fd170, %rs47;
	sub.f64 	%fd171, %fd170, %fd21;
	add.s32 	%r90, %r87, %r4;
	add.s32 	%r91, %r90, %r119;
	cvt.s64.s32 	%rd28, %r91;
	add.s64 	%rd29, %rd1, %rd28;
	ld.global.u8 	%rs48, [%rd29];
	cvt.rn.f64.u16 	%fd172, %rs48;
	sub.f64 	%fd173, %fd172, %fd22;
	fma.rn.f64 	%fd174, %fd171, %fd173, %fd239;
	fma.rn.f64 	%fd175, %fd171, %fd171, %fd238;
	fma.rn.f64 	%fd176, %fd173, %fd173, %fd237;
	ld.global.u8 	%rs49, [%rd27+1];
	cvt.rn.f64.u16 	%fd177, %rs49;
	sub.f64 	%fd178, %fd177, %fd21;
	ld.global.u8 	%rs50, [%rd29+1];
	cvt.rn.f64.u16 	%fd179, %rs50;
	sub.f64 	%fd180, %fd179, %fd22;
	fma.rn.f64 	%fd181, %fd178, %fd180, %fd174;
	fma.rn.f64 	%fd182, %fd178, %fd178, %fd175;
	fma.rn.f64 	%fd183, %fd180, %fd180, %fd176;
	ld.global.u8 	%rs51, [%rd27+2];
	cvt.rn.f64.u16 	%fd184, %rs51;
	sub.f64 	%fd185, %fd184, %fd21;
	ld.global.u8 	%rs52, [%rd29+2];
	cvt.rn.f64.u16 	%fd186, %rs52;
	sub.f64 	%fd187, %fd186, %fd22;
	fma.rn.f64 	%fd188, %fd185, %fd187, %fd181;
	fma.rn.f64 	%fd189, %fd185, %fd185, %fd182;
	fma.rn.f64 	%fd190, %fd187, %fd187, %fd183;
	ld.global.u8 	%rs53, [%rd27+3];
	cvt.rn.f64.u16 	%fd191, %rs53;
	sub.f64 	%fd192, %fd191, %fd21;
	ld.global.u8 	%rs54, [%rd29+3];
	cvt.rn.f64.u16 	%fd193, %rs54;
	sub.f64 	%fd194, %fd193, %fd22;
	fma.rn.f64 	%fd239, %fd192, %fd194, %fd188;
	fma.rn.f64 	%fd238, %fd192, %fd192, %fd189;
	fma.rn.f64 	%fd237, %fd194, %fd194, %fd190;
	add.s32 	%r119, %r119, 4;
$L__BB7_21:
	and.b32  	%r92, %r47, 1;
	setp.eq.b32 	%p29, %r92, 1;
	not.pred 	%p30, %p29;
	@%p30 bra 	$L__BB7_23;
	add.s32 	%r93, %r114, %r3;
	mul.lo.s32 	%r94, %r93, %r50;
	add.s32 	%r95, %r94, %r57;
	add.s32 	%r96, %r95, %r119;
	cvt.s64.s32 	%rd30, %r96;
	add.s64 	%rd31, %rd2, %rd30;
	ld.global.u8 	%rs55, [%rd31];
	cvt.rn.f64.u16 	%fd195, %rs55;
	sub.f64 	%fd196, %fd195, %fd21;
	add.s32 	%r97, %r94, %r4;
	add.s32 	%r98, %r97, %r119;
	cvt.s64.s32 	%rd32, %r98;
	add.s64 	%rd33, %rd1, %rd32;
	ld.global.u8 	%rs56, [%rd33];
	cvt.rn.f64.u16 	%fd197, %rs56;
	sub.f64 	%fd198, %fd197, %fd22;
	fma.rn.f64 	%fd199, %fd196, %fd198, %fd239;
	fma.rn.f64 	%fd200, %fd196, %fd196, %fd238;
	fma.rn.f64 	%fd201, %fd198, %fd198, %fd237;
	ld.global.u8 	%rs57, [%rd31+1];
	cvt.rn.f64.u16 	%fd202, %rs57;
	sub.f64 	%fd203, %fd202, %fd21;
	ld.global.u8 	%rs58, [%rd33+1];
	cvt.rn.f64.u16 	%fd204, %rs58;
	sub.f64 	%fd205, %fd204, %fd22;
	fma.rn.f64 	%fd239, %fd203, %fd205, %fd199;
	fma.rn.f64 	%fd238, %fd203, %fd203, %fd200;
	fma.rn.f64 	%fd237, %fd205, %fd205, %fd201;
	add.s32 	%r119, %r119, 2;
$L__BB7_23:
	add.s32 	%r99, %r114, %r3;
	mul.lo.s32 	%r100, %r99, %r50;
	add.s32 	%r101, %r100, %r57;
	add.s32 	%r102, %r101, %r119;
	cvt.s64.s32 	%rd34, %r102;
	add.s64 	%rd35, %rd2, %rd34;
	ld.global.u8 	%rs59, [%rd35];
	cvt.rn.f64.u16 	%fd206, %rs59;
	sub.f64 	%fd207, %fd206, %fd21;
	add.s32 	%r103, %r100, %r4;
	add.s32 	%r104, %r103, %r119;
	cvt.s64.s32 	%rd36, %r104;
	add.s64 	%rd37, %rd1, %rd36;
	ld.global.u8 	%rs60, [%rd37];
	cvt.rn.f64.u16 	%fd208, %rs60;
	sub.f64 	%fd209, %fd208, %fd22;
	fma.rn.f64 	%fd239, %fd207, %fd209, %fd239;
	fma.rn.f64 	%fd238, %fd207, %fd207, %fd238;
	fma.rn.f64 	%fd237, %fd209, %fd209, %fd237;
	add.s32 	%r43, %r114, 1;
	setp.ne.s32 	%p31, %r114, %r48;
	mov.u32 	%r114, %r43;
	@%p31 bra 	$L__BB7_16;
	mul.f64 	%fd247, %fd238, %fd237;
$L__BB7_25:
	rsqrt.approx.f64 	%fd53, %fd247;
	abs.f64 	%fd211, %fd53;
	setp.eq.f64 	%p32, %fd211, 0d7FF0000000000000;
	@%p32 bra 	$L__BB7_27;
	mul.f64 	%fd212, %fd239, %fd53;
	mov.f64 	%fd213, 0d3FF0000000000000;
	sub.f64 	%fd248, %fd213, %fd212;
$L__BB7_27:
	ld.param.u64 	%rd41, [_Z26kernel_GenerateDSI_l2r_ncciiiiiPKhS0_iPd_param_8];
	mad.lo.s32 	%r105, %r3, %r50, %r57;
	mad.lo.s32 	%r106, %r105, %r46, %r1;
	cvta.to.global.u64 	%rd38, %rd41;
	mul.wide.s32 	%rd39, %r106, 8;
	add.s64 	%rd40, %rd38, %rd39;
	st.global.f64 	[%rd40], %fd248;
$L__BB7_28:
	ret;

}
	// .globl	_Z32kernel_GenerateDSI_l2r_opencvncciiiiiPKhS0_iPd
.visible .entry _Z32kernel_GenerateDSI_l2r_opencvncciiiiiPKhS0_iPd(
	.param .u32 _Z32kernel_GenerateDSI_l2r_opencvncciiiiiPKhS0_iPd_param_0,
	.param .u32 _Z32kernel_GenerateDSI_l2r_opencvncciiiiiPKhS0_iPd_param_1,
	.param .u32 _Z32kernel_GenerateDSI_l2r_opencvncciiiiiPKhS0_iPd_param_2,
	.param .u32 _Z32kernel_GenerateDSI_l2r_opencvncciiiiiPKhS0_iPd_param_3,
	.param .u32 _Z32kernel_GenerateDSI_l2r_opencvncciiiiiPKhS0_iPd_param_4,
	.param .u64 .ptr .align 1 _Z32kernel_GenerateDSI_l2r_opencvncciiiiiPKhS0_iPd_param_5,
	.param .u64 .ptr .align 1 _Z32kernel_GenerateDSI_l2r_opencvncciiiiiPKhS0_iPd_param_6,
	.param .u32 _Z32kernel_GenerateDSI_l2r_opencvncciiiiiPKhS0_iPd_param_7,
	.param .u64 .ptr .align 1 _Z32kernel_GenerateDSI_l2r_opencvncciiiiiPKhS0_iPd_param_8
)
{
	.reg .pred 	%p<26>;
	.reg .b16 	%rs<31>;
	.reg .b32 	%r<76>;
	.reg .b64 	%rd<26>;
	.reg .b64 	%fd<126>;

	ld.param.u32 	%r35, [_Z32kernel_GenerateDSI_l2r_opencvncciiiiiPKhS0_iPd_param_0];
	ld.param.u32 	%r30, [_Z32kernel_GenerateDSI_l2r_opencvncciiiiiPKhS0_iPd_param_1];
	ld.param.u32 	%r31, [_Z32kernel_GenerateDSI_l2r_opencvncciiiiiPKhS0_iPd_param_2];
	ld.param.u32 	%r32, [_Z32kernel_GenerateDSI_l2r_opencvncciiiiiPKhS0_iPd_param_3];
	ld.param.u32 	%r33, [_Z32kernel_GenerateDSI_l2r_opencvncciiiiiPKhS0_iPd_param_4];
	ld.param.u64 	%rd4, [_Z32kernel_GenerateDSI_l2r_opencvncciiiiiPKhS0_iPd_param_5];
	ld.param.u64 	%rd5, [_Z32kernel_GenerateDSI_l2r_opencvncciiiiiPKhS0_iPd_param_6];
	cvta.to.global.u64 	%rd1, %rd5;
	cvta.to.global.u64 	%rd2, %rd4;
	mov.u32 	%r36, %ntid.x;
	mov.u32 	%r37, %ctaid.x;
	mov.u32 	%r38, %tid.x;
	mad.lo.s32 	%r1, %r36, %r37, %r38;
	mov.u32 	%r39, %ntid.y;
	mov.u32 	%r40, %ctaid.y;
	mov.u32 	%r41, %tid.y;
	mad.lo.s32 	%r42, %r39, %r40, %r41;
	mov.u32 	%r43, %ntid.z;
	mov.u32 	%r44, %ctaid.z;
	mov.u32 	%r45, %tid.z;
	mad.lo.s32 	%r3, %r43, %r44, %r45;
	setp.ge.s32 	%p1, %r1, %r31;
	setp.ge.s32 	%p2, %r42, %r35;
	or.pred  	%p3, %p1, %p2;
	setp.ge.s32 	%p4, %r3, %r30;
	or.pred  	%p5, %p4, %p3;
	mov.f64 	%fd125, 0dBFF0000000000000;
	@%p5 bra 	$L__BB8_17;
	ld.param.u32 	%r66, [_Z32kernel_GenerateDSI_l2r_opencvncciiiiiPKhS0_iPd_param_7];
	add.s32 	%r46, %r1, %r66;
	sub.s32 	%r4, %r42, %r46;
	setp.lt.s32 	%p6, %r3, %r33;
	add.s32 	%r47, %r33, %r3;
	setp.ge.s32 	%p7, %r47, %r30;
	setp.lt.s32 	%p8, %r42, %r32;
	or.pred  	%p9, %p6, %p8;
	or.pred  	%p10, %p9, %p7;
	add.s32 	%r48, %r32, %r42;
	setp.ge.s32 	%p11, %r48, %r35;
	setp.lt.s32 	%p12, %r4, %r32;
	or.pred  	%p13, %p11, %p12;
	or.pred  	%p14, %p10, %p13;
	add.s32 	%r49, %r4, %r32;
	setp.ge.s32 	%p15, %r49, %r35;
	or.pred  	%p16, %p14, %p15;
	mov.f64 	%fd116, 0d0000000000000000;
	mov.f64 	%fd124, 0d0000000000000000;
	@%p16 bra 	$L__BB8_16;
	setp.lt.s32 	%p17, %r33, 0;
	@%p17 bra 	$L__BB8_14;
	setp.lt.s32 	%p18, %r32, 0;
	neg.s32 	%r5, %r32;
	@%p18 bra 	$L__BB8_14;
	neg.s32 	%r68, %r33;
	shl.b32 	%r50, %r32, 1;
	and.b32  	%r51, %r50, 2147483640;
	neg.s32 	%r7, %r51;
	sub.s32 	%r8, %r42, %r32;
	mov.f64 	%fd114, 0d0000000000000000;
	mov.f64 	%fd115, %fd114;
	mov.f64 	%fd116, %fd114;
$L__BB8_5:
	setp.lt.u32 	%p19, %r32, 4;
	add.s32 	%r52, %r68, %r3;
	mul.lo.s32 	%r10, %r52, %r35;
	add.s32 	%r11, %r10, %r42;
	add.s32 	%r12, %r10, %r4;
	mov.u32 	%r73, %r5;
	@%p19 bra 	$L__BB8_8;
	ld.param.u32 	%r67, [_Z32kernel_GenerateDSI_l2r_opencvncciiiiiPKhS0_iPd_param_7];
	add.s32 	%r53, %r1, %r67;
	sub.s32 	%r54, %r8, %r53;
	add.s32 	%r70, %r54, %r10;
	add.s32 	%r69, %r8, %r10;
	mov.u32 	%r71, %r7;
	mov.u32 	%r73, %r5;
$L__BB8_7:
	.pragma "nounroll";
	cvt.s64.s32 	%rd6, %r70;
	add.s64 	%rd7, %rd1, %rd6;
	cvt.s64.s32 	%rd8, %r69;
	add.s64 	%rd9, %rd2, %rd8;
	ld.global.u8 	%rs1, [%rd9];
	cvt.rn.f64.u16 	%fd38, %rs1;
	ld.global.u8 	%rs2, [%rd7];
	cvt.rn.f64.u16 	%fd39, %rs2;
	fma.rn.f64 	%fd40, %fd38, %fd39, %fd116;
	fma.rn.f64 	%fd41, %fd38, %fd38, %fd115;
	fma.rn.f64 	%fd42, %fd39, %fd39, %fd114;
	ld.global.u8 	%rs3, [%rd9+1];
	cvt.rn.f64.u16 	%fd43, %rs3;
	ld.global.u8 	%rs4, [%rd7+1];
	cvt.rn.f64.u16 	%fd44, %rs4;
	fma.rn.f64 	%fd45, %fd43, %fd44, %fd40;
	fma.rn.f64 	%fd46, %fd43, %fd43, %fd41;
	fma.rn.f64 	%fd47, %fd44, %fd44, %fd42;
	ld.global.u8 	%rs5, [%rd9+2];
	cvt.rn.f64.u16 	%fd48, %rs5;
	ld.global.u8 	%rs6, [%rd7+2];
	cvt.rn.f64.u16 	%fd49, %rs6;
	fma.rn.f64 	%fd50, %fd48, %fd49, %fd45;
	fma.rn.f64 	%fd51, %fd48, %fd48, %fd46;
	fma.rn.f64 	%fd52, %fd49, %fd49, %fd47;
	ld.global.u8 	%rs7, [%rd9+3];
	cvt.rn.f64.u16 	%fd53, %rs7;
	ld.global.u8 	%rs8, [%rd7+3];
	cvt.rn.f64.u16 	%fd54, %rs8;
	fma.rn.f64 	%fd55, %fd53, %fd54, %fd50;
	fma.rn.f64 	%fd56, %fd53, %fd53, %fd51;
	fma.rn.f64 	%fd57, %fd54, %fd54, %fd52;
	ld.global.u8 	%rs9, [%rd9+4];
	cvt.rn.f64.u16 	%fd58, %rs9;
	ld.global.u8 	%rs10, [%rd7+4];
	cvt.rn.f64.u16 	%fd59, %rs10;
	fma.rn.f64 	%fd60, %fd58, %fd59, %fd55;
	fma.rn.f64 	%fd61, %fd58, %fd58, %fd56;
	fma.rn.f64 	%fd62, %fd59, %fd59, %fd57;
	ld.global.u8 	%rs11, [%rd9+5];
	cvt.rn.f64.u16 	%fd63, %rs11;
	ld.global.u8 	%rs12, [%rd7+5];
	cvt.rn.f64.u16 	%fd64, %rs12;
	fma.rn.f64 	%fd65, %fd63, %fd64, %fd60;
	fma.rn.f64 	%fd66, %fd63, %fd63, %fd61;
	fma.rn.f64 	%fd67, %fd64, %fd64, %fd62;
	ld.global.u8 	%rs13, [%rd9+6];
	cvt.rn.f64.u16 	%fd68, %rs13;
	ld.global.u8 	%rs14, [%rd7+6];
	cvt.rn.f64.u16 	%fd69, %rs14;
	fma.rn.f64 	%fd70, %fd68, %fd69, %fd65;
	fma.rn.f64 	%fd71, %fd68, %fd68, %fd66;
	fma.rn.f64 	%fd72, %fd69, %fd69, %fd67;
	ld.global.u8 	%rs15, [%rd9+7];
	cvt.rn.f64.u16 	%fd73, %rs15;
	ld.global.u8 	%rs16, [%rd7+7];
	cvt.rn.f64.u16 	%fd74, %rs16;
	fma.rn.f64 	%fd116, %fd73, %fd74, %fd70;
	fma.rn.f64 	%fd115, %fd73, %fd73, %fd71;
	fma.rn.f64 	%fd114, %fd74, %fd74, %fd72;
	add.s32 	%r73, %r73, 8;
	add.s32 	%r71, %r71, 8;
	add.s32 	%r70, %r70, 8;
	add.s32 	%r69, %r69, 8;
	setp.ne.s32 	%p20, %r71, 0;
	@%p20 bra 	$L__BB8_7;
$L__BB8_8:
	shl.b32 	%r55, %r32, 1;
	and.b32  	%r56, %r55, 6;
	setp.lt.u32 	%p21, %r56, 3;
	@%p21 bra 	$L__BB8_10;
	add.s32 	%r57, %r11, %r73;
	cvt.s64.s32 	%rd10, %r57;
	add.s64 	%rd11, %rd2, %rd10;
	ld.global.u8 	%rs17, [%rd11];
	cvt.rn.f64.u16 	%fd75, %rs17;
	add.s32 	%r58, %r12, %r73;
	cvt.s64.s32 	%rd12, %r58;
	add.s64 	%rd13, %rd1, %rd12;
	ld.global.u8 	%rs18, [%rd13];
	cvt.rn.f64.u16 	%fd76, %rs18;
	fma.rn.f64 	%fd77, %fd75, %fd76, %fd116;
	fma.rn.f64 	%fd78, %fd75, %fd75, %fd115;
	fma.rn.f64 	%fd79, %fd76, %fd76, %fd114;
	ld.global.u8 	%rs19, [%rd11+1];
	cvt.rn.f64.u16 	%fd80, %rs19;
	ld.global.u8 	%rs20, [%rd13+1];
	cvt.rn.f64.u16 	%fd81, %rs20;
	fma.rn.f64 	%fd82, %fd80, %fd81, %fd77;
	fma.rn.f64 	%fd83, %fd80, %fd80, %fd78;
	fma.rn.f64 	%fd84, %fd81, %fd81, %fd79;
	ld.global.u8 	%rs21, [%rd11+2];
	cvt.rn.f64.u16 	%fd85, %rs21;
	ld.global.u8 	%rs22, [%rd13+2];
	cvt.rn.f64.u16 	%fd86, %rs22;
	fma.rn.f64 	%fd87, %fd85, %fd86, %fd82;
	fma.rn.f64 	%fd88, %fd85, %fd85, %fd83;
	fma.rn.f64 	%fd89, %fd86, %fd86, %fd84;
	ld.global.u8 	%rs23, [%rd11+3];
	cvt.rn.f64.u16 	%fd90, %rs23;
	ld.global.u8 	%rs24, [%rd13+3];
	cvt.rn.f64.u16 	%fd91, %rs24;
	fma.rn.f64 	%fd116, %fd90, %fd91, %fd87;
	fma.rn.f64 	%fd115, %fd90, %fd90, %fd88;
	fma.rn.f64 	%fd114, %fd91, %fd91, %fd89;
	add.s32 	%r73, %r73, 4;
$L__BB8_10:
	and.b32  	%r59, %r32, 1;
	setp.eq.b32 	%p22, %r59, 1;
	not.pred 	%p23, %p22;
	@%p23 bra 	$L__BB8_12;
	add.s32 	%r60, %r11, %r73;
	cvt.s64.s32 	%rd14, %r60;
	add.s64 	%rd15, %rd2, %rd14;
	ld.global.u8 	%rs25, [%rd15];
	cvt.rn.f64.u16 	%fd92, %rs25;
	add.s32 	%r61, %r12, %r73;
	cvt.s64.s32 	%rd16, %r61;
	add.s64 	%rd17, %rd1, %rd16;
	ld.global.u8 	%rs26, [%rd17];
	cvt.rn.f64.u16 	%fd93, %rs26;
	fma.rn.f64 	%fd94, %fd92, %fd93, %fd116;
	fma.rn.f64 	%fd95, %fd92, %fd92, %fd115;
	fma.rn.f64 	%fd96, %fd93, %fd93, %fd114;
	ld.global.u8 	%rs27, [%rd15+1];
	cvt.rn.f64.u16 	%fd97, %rs27;
	ld.global.u8 	%rs28, [%rd17+1];
	cvt.rn.f64.u16 	%fd98, %rs28;
	fma.rn.f64 	%fd116, %fd97, %fd98, %fd94;
	fma.rn.f64 	%fd115, %fd97, %fd97, %fd95;
	fma.rn.f64 	%fd114, %fd98, %fd98, %fd96;
	add.s32 	%r73, %r73, 2;
$L__BB8_12:
	add.s32 	%r62, %r11, %r73;
	cvt.s64.s32 	%rd18, %r62;
	add.s64 	%rd19, %rd2, %rd18;
	ld.global.u8 	%rs29, [%rd19];
	cvt.rn.f64.u16 	%fd99, %rs29;
	add.s32 	%r63, %r12, %r73;
	cvt.s64.s32 	%rd20, %r63;
	add.s64 	%rd21, %rd1, %rd20;
	ld.global.u8 	%rs30, [%rd21];
	cvt.rn.f64.u16 	%fd100, %rs30;
	fma.rn.f64 	%fd116, %fd99, %fd100, %fd116;
	fma.rn.f64 	%fd115, %fd99, %fd99, %fd115;
	fma.rn.f64 	%fd114, %fd100, %fd100, %fd114;
	add.s32 	%r28, %r68, 1;
	setp.ne.s32 	%p24, %r68, %r33;
	mov.u32 	%r68, %r28;
	@%p24 bra 	$L__BB8_5;
	mul.f64 	%fd124, %fd115, %fd114;
$L__BB8_14:
	rsqrt.approx.f64 	%fd31, %fd124;
	abs.f64 	%fd102, %fd31;
	setp.eq.f64 	%p25, %fd102, 0d7FF0000000000000;
	@%p25 bra 	$L__BB8_16;
	mul.f64 	%fd103, %fd116, %fd31;
	mov.f64 	%fd104, 0d3FF0000000000000;
	sub.f64 	%fd125, %fd104, %fd103;
$L__BB8_16:
	ld.param.u64 	%rd25, [_Z32kernel_GenerateDSI_l2r_opencvncciiiiiPKhS0_iPd_param_8];
	mad.lo.s32 	%r64, %r3, %r35, %r42;
	mad.lo.s32 	%r65, %r64, %r31, %r1;
	cvta.to.global.u64 	%rd22, %rd25;
	mul.wide.s32 	%rd23, %r65, 8;
	add.s64 	%rd24, %rd22, %rd23;
	st.global.f64 	[%rd24], %fd125;
$L__BB8_17:
	ret;

}
	// .globl	_Z25kernel_GenerateDSI_r2l_BTiiiPKhS0_iPd
.visible .entry _Z25kernel_GenerateDSI_r2l_BTiiiPKhS0_iPd(
	.param .u32 _Z25kernel_GenerateDSI_r2l_BTiiiPKhS0_iPd_param_0,
	.param .u32 _Z25kernel_GenerateDSI_r2l_BTiiiPKhS0_iPd_param_1,
	.param .u32 _Z25kernel_GenerateDSI_r2l_BTiiiPKhS0_iPd_param_2,
	.param .u64 .ptr .align 1 _Z25kernel_GenerateDSI_r2l_BTiiiPKhS0_iPd_param_3,
	.param .u64 .ptr .align 1 _Z25kernel_GenerateDSI_r2l_BTiiiPKhS0_iPd_param_4,
	.param .u32 _Z25kernel_GenerateDSI_r2l_BTiiiPKhS0_iPd_param_5,
	.param .u64 .ptr .align 1 _Z25kernel_GenerateDSI_r2l_BTiiiPKhS0_iPd_param_6
)
{
	.local .align 8 .b8 	__local_depot9[64];
	.reg .b64 	%SP;
	.reg .b64 	%SPL;
	.reg .pred 	%p<34>;
	.reg .b16 	%rs<7>;
	.reg .b32 	%r<125>;
	.reg .b64 	%rd<61>;
	.reg .b64 	%fd<65>;

	mov.u64 	%SPL, __local_depot9;
	ld.param.u32 	%r37, [_Z25kernel_GenerateDSI_r2l_BTiiiPKhS0_iPd_param_0];
	ld.param.u32 	%r38, [_Z25kernel_GenerateDSI_r2l_BTiiiPKhS0_iPd_param_1];
	ld.param.u32 	%r35, [_Z25kernel_GenerateDSI_r2l_BTiiiPKhS0_iPd_param_2];
	ld.param.u64 	%rd11, [_Z25kernel_GenerateDSI_r2l_BTiiiPKhS0_iPd_param_3];
	ld.param.u32 	%r36, [_Z25kernel_GenerateDSI_r2l_BTiiiPKhS0_iPd_param_5];
	add.u64 	%rd1, %SPL, 0;
	add.u64 	%rd2, %SPL, 24;
	add.u64 	%rd3, %SPL, 40;
	mov.u32 	%r39, %ntid.x;
	mov.u32 	%r40, %ctaid.x;
	mov.u32 	%r41, %tid.x;
	mad.lo.s32 	%r1, %r39, %r40, %r41;
	mov.u32 	%r42, %ntid.y;
	mov.u32 	%r43, %ctaid.y;
	mov.u32 	%r44, %tid.y;
	mad.lo.s32 	%r45, %r42, %r43, %r44;
	mov.u32 	%r46, %ntid.z;
	mov.u32 	%r47, %ctaid.z;
	mov.u32 	%r48, %tid.z;
	mad.lo.s32 	%r3, %r46, %r47, %r48;
	setp.ge.s32 	%p1, %r1, %r35;
	setp.ge.s32 	%p2, %r45, %r37;
	or.pred  	%p3, %p1, %p2;
	setp.ge.s32 	%p4, %r3, %r38;
	or.pred  	%p5, %p4, %p3;
	@%p5 bra 	$L__BB9_40;
	add.s32 	%r49, %r45, %r1;
	add.s32 	%r4, %r49, %r36;
	setp.lt.s32 	%p6, %r4, 1;
	add.s32 	%r50, %r37, -1;
	setp.ge.u32 	%p7, %r4, %r50;
	or.pred  	%p8, %p6, %p7;
	setp.eq.s32 	%p9, %r45, 0;
	or.pred  	%p10, %p9, %p8;
	setp.ge.u32 	%p11, %r45, %r50;
	or.pred  	%p12, %p10, %p11;
	mov.f64 	%fd64, 0dBFF0000000000000;
	@%p12 bra 	$L__BB9_39;
	cvta.to.global.u64 	%rd17, %rd11;
	mul.lo.s32 	%r5, %r3, %r37;
	add.s32 	%r53, %r4, %r5;
	cvt.u64.u32 	%rd18, %r53;
	add.s64 	%rd19, %rd17, %rd18;
	ld.global.u8 	%rs1, [%rd19];
	cvt.rn.f64.u16 	%fd1, %rs1;
	add.s32 	%r54, %r53, -1;
	cvt.u64.u32 	%rd20, %r54;
	add.s64 	%rd21, %rd17, %rd20;
	ld.global.u8 	%rs2, [%rd21];
	cvt.rn.f64.u16 	%fd39, %rs2;
	ld.global.u8 	%rs3, [%rd19+1];
	cvt.rn.f64.u16 	%fd40, %rs3;
	add.f64 	%fd41, %fd1, %fd39;
	mul.f64 	%fd42, %fd41, 0d3FE0000000000000;
	add.f64 	%fd43, %fd1, %fd40;
	mul.f64 	%fd44, %fd43, 0d3FE0000000000000;
	st.local.f64 	[%rd1], %fd1;
	st.local.f64 	[%rd1+8], %fd42;
	st.local.f64 	[%rd1+16], %fd44;
	mov.b32 	%r101, 0;
	st.local.u32 	[%rd2], %r101;
	mov.b32 	%r55, 1;
	st.local.u32 	[%rd2+4], %r55;
	mov.b32 	%r106, 2;
	st.local.u32 	[%rd2+8], %r106;
	bra.uni 	$L__BB9_4;
$L__BB9_3:
	setp.ge.s32 	%p17, %r101, %r106;
	@%p17 bra 	$L__BB9_11;
$L__BB9_4:
	mov.u32 	%r8, %r106;
	mul.wide.u32 	%rd22, %r101, 8;
	add.s64 	%rd23, %rd1, %rd22;
	ld.local.f64 	%fd56, [%rd23];
	mov.b32 	%r106, 0;
	mov.u32 	%r104, %r101;
$L__BB9_5:
	mul.wide.u32 	%rd24, %r104, 8;
	add.s64 	%rd4, %rd1, %rd24;
	add.s32 	%r11, %r104, 1;
	ld.local.f64 	%fd57, [%rd4+8];
	setp.leu.f64 	%p13, %fd56, %fd57;
	@%p13 bra 	$L__BB9_7;
	ld.local.f64 	%fd5, [%rd4];
	st.local.f64 	[%rd4+8], %fd5;
	st.local.f64 	[%rd4], %fd57;
	mul.wide.u32 	%rd25, %r104, 4;
	add.s64 	%rd26, %rd2, %rd25;
	ld.local.u32 	%r57, [%rd26+4];
	ld.local.u32 	%r58, [%rd26];
	st.local.u32 	[%rd26+4], %r58;
	st.local.u32 	[%rd26], %r57;
	mov.f64 	%fd57, %fd5;
	mov.u32 	%r106, %r104;
$L__BB9_7:
	setp.lt.s32 	%p14, %r11, %r8;
	mov.f64 	%fd56, %fd57;
	mov.u32 	%r104, %r11;
	@%p14 bra 	$L__BB9_5;
	setp.gt.s32 	%p15, %r106, %r101;
	mov.b32 	%r101, 0;
	@%p15 bra 	$L__BB9_9;
	bra.uni 	$L__BB9_3;
$L__BB9_9:
	ld.local.f64 	%fd7, [%rd1];
	ld.local.f64 	%fd8, [%rd1+8];
	setp.leu.f64 	%p16, %fd7, %fd8;
	@%p16 bra 	$L__BB9_3;
	st.local.f64 	[%rd1+8], %fd7;
	st.local.f64 	[%rd1], %fd8;
	ld.local.u32 	%r62, [%rd2];
	ld.local.u32 	%r63, [%rd2+4];
	st.local.u32 	[%rd2], %r63;
	st.local.u32 	[%rd2+4], %r62;
	mov.b32 	%r101, 1;
	bra.uni 	$L__BB9_3;
$L__BB9_11:
	ld.param.u64 	%rd57, [_Z25kernel_GenerateDSI_r2l_BTiiiPKhS0_iPd_param_4];
	cvta.to.global.u64 	%rd27, %rd57;
	ld.local.f64 	%fd9, [%rd1];
	ld.local.f64 	%fd10, [%rd1+16];
	add.s32 	%r66, %r5, %r45;
	cvt.u64.u32 	%rd28, %r66;
	add.s64 	%rd29, %rd27, %rd28;
	ld.global.u8 	%rs4, [%rd29];
	cvt.rn.f64.u16 	%fd11, %rs4;
	add.s32 	%r67, %r66, -1;
	cvt.u64.u32 	%rd30, %r67;
	add.s64 	%rd31, %rd27, %rd30;
	ld.global.u8 	%rs5, [%rd31];
	cvt.rn.f64.u16 	%fd45, %rs5;
	ld.global.u8 	%rs6, [%rd29+1];
	cvt.rn.f64.u16 	%fd46, %rs6;
	add.f64 	%fd47, %fd11, %fd45;
	mul.f64 	%fd48, %fd47, 0d3FE0000000000000;
	add.f64 	%fd49, %fd11, %fd46;
	mul.f64 	%fd50, %fd49, 0d3FE0000000000000;
	st.local.f64 	[%rd3], %fd11;
	st.local.f64 	[%rd3+8], %fd48;
	st.local.f64 	[%rd3+16], %fd50;
	mov.b32 	%r107, 0;
	st.local.u32 	[%rd2], %r107;
	mov.b32 	%r68, 1;
	st.local.u32 	[%rd2+4], %r68;
	mov.b32 	%r112, 2;
	st.local.u32 	[%rd2+8], %r112;
	bra.uni 	$L__BB9_13;
$L__BB9_12:
	setp.ge.s32 	%p22, %r107, %r112;
	@%p22 bra 	$L__BB9_20;
$L__BB9_13:
	mov.u32 	%r15, %r112;
	mul.wide.u32 	%rd32, %r107, 8;
	add.s64 	%rd33, %rd3, %rd32;
	ld.local.f64 	%fd58, [%rd33];
	mov.b32 	%r112, 0;
	mov.u32 	%r110, %r107;
$L__BB9_14:
	mul.wide.u32 	%rd34, %r110, 8;
	add.s64 	%rd35, %rd3, %rd34;
	add.s32 	%r18, %r110, 1;
	ld.local.f64 	%fd59, [%rd35+8];
	setp.leu.f64 	%p18, %fd58, %fd59;
	@%p18 bra 	$L__BB9_16;
	ld.local.f64 	%fd15, [%rd35];
	st.local.f64 	[%rd35+8], %fd15;
	st.local.f64 	[%rd35], %fd59;
	mul.wide.u32 	%rd38, %r110, 4;
	add.s64 	%rd39, %rd2, %rd38;
	ld.local.u32 	%r70, [%rd39+4];
	ld.local.u32 	%r71, [%rd39];
	st.local.u32 	[%rd39+4], %r71;
	st.local.u32 	[%rd39], %r70;
	mov.f64 	%fd59, %fd15;
	mov.u32 	%r112, %r110;
$L__BB9_16:
	setp.lt.s32 	%p19, %r18, %r15;
	mov.f64 	%fd58, %fd59;
	mov.u32 	%r110, %r18;
	@%p19 bra 	$L__BB9_14;
	setp.gt.s32 	%p20, %r112, %r107;
	mov.b32 	%r107, 0;
	@%p20 bra 	$L__BB9_18;
	bra.uni 	$L__BB9_12;
$L__BB9_18:
	ld.local.f64 	%fd17, [%rd3];
	ld.local.f64 	%fd18, [%rd3+8];
	setp.leu.f64 	%p21, %fd17, %fd18;
	@%p21 bra 	$L__BB9_12;
	st.local.f64 	[%rd3+8], %fd17;
	st.local.f64 	[%rd3], %fd18;
	ld.local.u32 	%r75, [%rd2];
	ld.local.u32 	%r76, [%rd2+4];
	st.local.u32 	[%rd2], %r76;
	st.local.u32 	[%rd2+4], %r75;
	mov.b32 	%r107, 1;
	bra.uni 	$L__BB9_12;
$L__BB9_20:
	ld.local.f64 	%fd19, [%rd3];
	ld.local.f64 	%fd20, [%rd3+16];
	mov.b64 	%rd40, 0;
	st.local.u64 	[%rd1], %rd40;
	sub.f64 	%fd51, %fd11, %fd10;
	st.local.f64 	[%rd1+8], %fd51;
	sub.f64 	%fd52, %fd9, %fd11;
	st.local.f64 	[%rd1+16], %fd52;
	mov.b32 	%r113, 0;
	st.local.u32 	[%rd2], %r113;
	mov.b32 	%r79, 1;
	st.local.u32 	[%rd2+4], %r79;
	mov.b32 	%r118, 2;
	st.local.u32 	[%rd2+8], %r118;
	bra.uni 	$L__BB9_22;
$L__BB9_21:
	setp.ge.s32 	%p27, %r113, %r118;
	@%p27 bra 	$L__BB9_29;
$L__BB9_22:
	mov.u32 	%r22, %r118;
	mul.wide.u32 	%rd41, %r113, 8;
	add.s64 	%rd42, %rd1, %rd41;
	ld.local.f64 	%fd60, [%rd42];
	mov.b32 	%r118, 0;
	mov.u32 	%r116, %r113;
$L__BB9_23:
	mul.wide.u32 	%rd43, %r116, 8;
	add.s64 	%rd44, %rd1, %rd43;
	add.s32 	%r25, %r116, 1;
	ld.local.f64 	%fd61, [%rd44+8];
	setp.leu.f64 	%p23, %fd60, %fd61;
	@%p23 bra 	$L__BB9_25;
	ld.local.f64 	%fd24, [%rd44];
	st.local.f64 	[%rd44+8], %fd24;
	st.local.f64 	[%rd44], %fd61;
	mul.wide.u32 	%rd47, %r116, 4;
	add.s64 	%rd48, %rd2, %rd47;
	ld.local.u32 	%r81, [%rd48+4];
	ld.local.u32 	%r82, [%rd48];
	st.local.u32 	[%rd48+4], %r82;
	st.local.u32 	[%rd48], %r81;
	mov.f64 	%fd61, %fd24;
	mov.u32 	%r118, %r116;
$L__BB9_25:
	setp.lt.s32 	%p24, %r25, %r22;
	mov.f64 	%fd60, %fd61;
	mov.u32 	%r116, %r25;
	@%p24 bra 	$L__BB9_23;
	setp.gt.s32 	%p25, %r118, %r113;
	mov.b32 	%r113, 0;
	@%p25 bra 	$L__BB9_27;
	bra.uni 	$L__BB9_21;
$L__BB9_27:
	ld.local.f64 	%fd26, [%rd1];
	ld.local.f64 	%fd27, [%rd1+8];
	setp.leu.f64 	%p26, %fd26, %fd27;
	@%p26 bra 	$L__BB9_21;
	st.local.f64 	[%rd1+8], %fd26;
	st.local.f64 	[%rd1], %fd27;
	ld.local.u32 	%r86, [%rd2];
	ld.local.u32 	%r87, [%rd2+4];
	st.local.u32 	[%rd2], %r87;
	st.local.u32 	[%rd2+4], %r86;
	mov.b32 	%r113, 1;
	bra.uni 	$L__BB9_21;
$L__BB9_29:
	ld.local.f64 	%fd28, [%rd1+16];
	mov.b64 	%rd49, 0;
	st.local.u64 	[%rd3], %rd49;
	sub.f64 	%fd53, %fd1, %fd20;
	st.local.f64 	[%rd3+8], %fd53;
	sub.f64 	%fd54, %fd19, %fd1;
	st.local.f64 	[%rd3+16], %fd54;
	mov.b32 	%r119, 0;
	st.local.u32 	[%rd2], %r119;
	mov.b32 	%r90, 1;
	st.local.u32 	[%rd2+4], %r90;
	mov.b32 	%r124, 2;
	st.local.u32 	[%rd2+8], %r124;
	bra.uni 	$L__BB9_31;
$L__BB9_30:
	setp.ge.s32 	%p32, %r119, %r124;
	@%p32 bra 	$L__BB9_38;
$L__BB9_31:
	mov.u32 	%r29, %r124;
	mul.wide.u32 	%rd50, %r119, 8;
	add.s64 	%rd51, %rd3, %rd50;
	ld.local.f64 	%fd62, [%rd51];
	mul.wide.u32 	%rd52, %r119, 4;
	add.s64 	%rd53, %rd2, %rd52;
	add.s64 	%rd60, %rd53, 4;
	add.s64 	%rd59, %rd51, 8;
	mov.b32 	%r124, 0;
	mov.u32 	%r122, %r119;
$L__BB9_32:
	add.s32 	%r32, %r122, 1;
	ld.local.f64 	%fd63, [%rd59];
	setp.leu.f64 	%p28, %fd62, %fd63;
	@%p28 bra 	$L__BB9_34;
	ld.local.f64 	%fd32, [%rd59+-8];
	st.local.f64 	[%rd59], %fd32;
	st.local.f64 	[%rd59+-8], %fd63;
	ld.local.u32 	%r92, [%rd60];
	ld.local.u32 	%r93, [%rd60+-4];
	st.local.u32 	[%rd60], %r93;
	st.local.u32 	[%rd60+-4], %r92;
	mov.f64 	%fd63, %fd32;
	mov.u32 	%r124, %r122;
$L__BB9_34:
	add.s64 	%rd60, %rd60, 4;
	add.s64 	%rd59, %rd59, 8;
	setp.lt.s32 	%p29, %r32, %r29;
	mov.f64 	%fd62, %fd63;
	mov.u32 	%r122, %r32;
	@%p29 bra 	$L__BB9_32;
	setp.gt.s32 	%p30, %r124, %r119;
	mov.b32 	%r119, 0;
	@%p30 bra 	$L__BB9_36;
	bra.uni 	$L__BB9_30;
$L__BB9_36:
	ld.local.f64 	%fd34, [%rd3];
	ld.local.f64 	%fd35, [%rd3+8];
	setp.leu.f64 	%p31, %fd34, %fd35;
	@%p31 bra 	$L__BB9_30;
	st.local.f64 	[%rd3+8], %fd34;
	st.local.f64 	[%rd3], %fd35;
	ld.local.u32 	%r97, [%rd2];
	ld.local.u32 	%r98, [%rd2+4];
	st.local.u32 	[%rd2], %r98;
	st.local.u32 	[%rd2+4], %r97;
	mov.b32 	%r119, 1;
	bra.uni 	$L__BB9_30;
$L__BB9_38:
	ld.local.f64 	%fd55, [%rd3+16];
	setp.le.f64 	%p33, %fd55, %fd28;
	selp.f64 	%fd64, %fd55, %fd28, %p33;
$L__BB9_39:
	ld.param.u64 	%rd58, [_Z25kernel_GenerateDSI_r2l_BTiiiPKhS0_iPd_param_6];
	mad.lo.s32 	%r99, %r3, %r37, %r45;
	mad.lo.s32 	%r100, %r99, %r35, %r1;
	cvta.to.global.u64 	%rd54, %rd58;
	mul.wide.s32 	%rd55, %r100, 8;
	add.s64 	%rd56, %rd54, %rd55;
	st.global.f64 	[%rd56], %fd64;
$L__BB9_40:
	ret;

}
	// .globl	_Z26kernel_GenerateDSI_r2l_ncciiiiiPKhS0_iPd
.visible .entry _Z26kernel_GenerateDSI_r2l_ncciiiiiPKhS0_iPd(
	.param .u32 _Z26kernel_GenerateDSI_r2l_ncciiiiiPKhS0_iPd_param_0,
	.param .u32 _Z26kernel_GenerateDSI_r2l_ncciiiiiPKhS0_iPd_param_1,
	.param .u32 _Z26kernel_GenerateDSI_r2l_ncciiiiiPKhS0_iPd_param_2,
	.param .u32 _Z26kernel_GenerateDSI_r2l_ncciiiiiPKhS0_iPd_param_3,
	.param .u32 _Z26kernel_GenerateDSI_r2l_ncciiiiiPKhS0_iPd_param_4,
	.param .u64 .ptr .align 1 _Z26kernel_GenerateDSI_r2l_ncciiiiiPKhS0_iPd_param_5,
	.param .u64 .ptr .align 1 _Z26kernel_GenerateDSI_r2l_ncciiiiiPKhS0_iPd_param_6,
	.param .u32 _Z26kernel_GenerateDSI_r2l_ncciiiiiPKhS0_iPd_param_7,
	.param .u64 .ptr .align 1 _Z26kernel_GenerateDSI_r2l_ncciiiiiPKhS0_iPd_param_8
)
{
	.reg .pred 	%p<34>;
	.reg .b16 	%rs<61>;
	.reg .b32 	%r<128>;
	.reg .b64 	%rd<42>;
	.reg .b64 	%fd<249>;

	ld.param.u32 	%r50, [_Z26kernel_GenerateDSI_r2l_ncciiiiiPKhS0_iPd_param_0];
	ld.param.u32 	%r45, [_Z26kernel_GenerateDSI_r2l_ncciiiiiPKhS0_iPd_param_1];
	ld.param.u32 	%r46, [_Z26kernel_GenerateDSI_r2l_ncciiiiiPKhS0_iPd_param_2];
	ld.param.u32 	%r47, [_Z26kernel_GenerateDSI_r2l_ncciiiiiPKhS0_iPd_param_3];
	ld.param.u32 	%r48, [_Z26kernel_GenerateDSI_r2l_ncciiiiiPKhS0_iPd_param_4];
	ld.param.u64 	%rd4, [_Z26kernel_GenerateDSI_r2l_ncciiiiiPKhS0_iPd_param_5];
	ld.param.u64 	%rd5, [_Z26kernel_GenerateDSI_r2l_ncciiiiiPKhS0_iPd_param_6];
	cvta.to.global.u64 	%rd1, %rd4;
	cvta.to.global.u64 	%rd2, %rd5;
	mov.u32 	%r51, %ntid.x;
	mov.u32 	%r52, %ctaid.x;
	mul.lo.s32 	%r1, %r51, %r52;
	mov.u32 	%r2, %tid.x;
	add.s32 	%r3, %r1, %r2;
	mov.u32 	%r53, %ntid.y;
	mov.u32 	%r54, %ctaid.y;
	mul.lo.s32 	%r4, %r53, %r54;
	mov.u32 	%r5, %tid.y;
	add.s32 	%r55, %r4, %r5;
	mov.u32 	%r56, %ntid.z;
	mov.u32 	%r57, %ctaid.z;
	mov.u32 	%r58, %tid.z;
	mad.lo.s32 	%r7, %r56, %r57, %r58;
	setp.ge.s32 	%p1, %r3, %r46;
	setp.ge.s32 	%p2, %r55, %r50;
	or.pred  	%p3, %p1, %p2;
	setp.ge.s32 	%p4, %r7, %r45;
	or.pred  	%p5, %p4, %p3;
	mov.f64 	%fd248, 0dBFF0000000000000;
	@%p5 bra 	$L__BB10_28;
	ld.param.u32 	%r113, [_Z26kernel_GenerateDSI_r2l_ncciiiiiPKhS0_iPd_param_7];
	add.s32 	%r59, %r55, %r3;
	add.s32 	%r8, %r59, %r113;
	setp.lt.s32 	%p6, %r7, %r48;
	add.s32 	%r60, %r48, %r7;
	setp.ge.s32 	%p7, %r60, %r45;
	setp.lt.s32 	%p8, %r55, %r47;
	or.pred  	%p9, %p6, %p8;
	or.pred  	%p10, %p9, %p7;
	add.s32 	%r61, %r47, %r55;
	setp.ge.s32 	%p11, %r61, %r50;
	or.pred  	%p12, %p10, %p11;
	setp.lt.s32 	%p13, %r8, %r47;
	or.pred  	%p14, %p12, %p13;
	add.s32 	%r62, %r8, %r47;
	setp.ge.s32 	%p15, %r62, %r50;
	or.pred  	%p16, %p14, %p15;
	mov.f64 	%fd224, 0d0000000000000000;
	mov.f64 	%fd223, 0d0000000000000000;
	@%p16 bra 	$L__BB10_27;
	shl.b32 	%r9, %r47, 1;
	neg.s32 	%r120, %r48;
	setp.lt.s32 	%p17, %r48, 0;
	@%p17 bra 	$L__BB10_13;
	setp.lt.s32 	%p18, %r47, 0;
	neg.s32 	%r11, %r47;
	@%p18 bra 	$L__BB10_13;
	mov.f64 	%fd223, 0d0000000000000000;
	mov.u32 	%r115, %r120;
	mov.f64 	%fd224, %fd223;
$L__BB10_5:
	setp.lt.u32 	%p19, %r47, 4;
	add.s32 	%r63, %r115, %r7;
	mul.lo.s32 	%r64, %r63, %r50;
	add.s32 	%r13, %r64, %r55;
	add.s32 	%r14, %r64, %r8;
	mov.u32 	%r117, %r11;
	@%p19 bra 	$L__BB10_8;
	mov.u32 	%r117, %r11;
$L__BB10_7:
	.pragma "nounroll";
	add.s32 	%r65, %r13, %r117;
	cvt.s64.s32 	%rd6, %r65;
	add.s64 	%rd7, %rd2, %rd6;
	ld.global.u8 	%rs1, [%rd7];
	cvt.rn.f64.u16 	%fd60, %rs1;
	add.f64 	%fd61, %fd224, %fd60;
	add.s32 	%r66, %r14, %r117;
	cvt.s64.s32 	%rd8, %r66;
	add.s64 	%rd9, %rd1, %rd8;
	ld.global.u8 	%rs2, [%rd9];
	cvt.rn.f64.u16 	%fd62, %rs2;
	add.f64 	%fd63, %fd223, %fd62;
	ld.global.u8 	%rs3, [%rd7+1];
	cvt.rn.f64.u16 	%fd64, %rs3;
	add.f64 	%fd65, %fd61, %fd64;
	ld.global.u8 	%rs4, [%rd9+1];
	cvt.rn.f64.u16 	%fd66, %rs4;
	add.f64 	%fd67, %fd63, %fd66;
	ld.global.u8 	%rs5, [%rd7+2];
	cvt.rn.f64.u16 	%fd68, %rs5;
	add.f64 	%fd69, %fd65, %fd68;
	ld.global.u8 	%rs6, [%rd9+2];
	cvt.rn.f64.u16 	%fd70, %rs6;
	add.f64 	%fd71, %fd67, %fd70;
	ld.global.u8 	%rs7, [%rd7+3];
	cvt.rn.f64.u16 	%fd72, %rs7;
	add.f64 	%fd73, %fd69, %fd72;
	ld.global.u8 	%rs8, [%rd9+3];
	cvt.rn.f64.u16 	%fd74, %rs8;
	add.f64 	%fd75, %fd71, %fd74;
	ld.global.u8 	%rs9, [%rd7+4];
	cvt.rn.f64.u16 	%fd76, %rs9;
	add.f64 	%fd77, %fd73, %fd76;
	ld.global.u8 	%rs10, [%rd9+4];
	cvt.rn.f64.u16 	%fd78, %rs10;
	add.f64 	%fd79, %fd75, %fd78;
	ld.global.u8 	%rs11, [%rd7+5];
	cvt.rn.f64.u16 	%fd80, %rs11;
	add.f64 	%fd81, %fd77, %fd80;
	ld.global.u8 	%rs12, [%rd9+5];
	cvt.rn.f64.u16 	%fd82, %rs12;
	add.f64 	%fd83, %fd79, %fd82;
	ld.global.u8 	%rs13, [%rd7+6];
	cvt.rn.f64.u16 	%fd84, %rs13;
	add.f64 	%fd85, %fd81, %fd84;
	ld.global.u8 	%rs14, [%rd9+6];
	cvt.rn.f64.u16 	%fd86, %rs14;
	add.f64 	%fd87, %fd83, %fd86;
	ld.global.u8 	%rs15, [%rd7+7];
	cvt.rn.f64.u16 	%fd88, %rs15;
	add.f64 	%fd224, %fd85, %fd88;
	ld.global.u8 	%rs16, [%rd9+7];
	cvt.rn.f64.u16 	%fd89, %rs16;
	add.f64 	%fd223, %fd87, %fd89;
	add.s32 	%r117, %r117, 8;
	add.s32 	%r67, %r117, %r47;
	add.s32 	%r68, %r9, 1;
	and.b32  	%r69, %r68, -8;
	setp.ne.s32 	%p20, %r67, %r69;
	@%p20 bra 	$L__BB10_7;
$L__BB10_8:
	and.b32  	%r70, %r9, 6;
	setp.lt.u32 	%p21, %r70, 3;
	@%p21 bra 	$L__BB10_10;
	add.s32 	%r71, %r13, %r117;
	cvt.s64.s32 	%rd10, %r71;
	add.s64 	%rd11, %rd2, %rd10;
	ld.global.u8 	%rs17, [%rd11];
	cvt.rn.f64.u16 	%fd90, %rs17;
	add.f64 	%fd91, %fd224, %fd90;
	add.s32 	%r72, %r14, %r117;
	cvt.s64.s32 	%rd12, %r72;
	add.s64 	%rd13, %rd1, %rd12;
	ld.global.u8 	%rs18, [%rd13];
	cvt.rn.f64.u16 	%fd92, %rs18;
	add.f64 	%fd93, %fd223, %fd92;
	ld.global.u8 	%rs19, [%rd11+1];
	cvt.rn.f64.u16 	%fd94, %rs19;
	add.f64 	%fd95, %fd91, %fd94;
	ld.global.u8 	%rs20, [%rd13+1];
	cvt.rn.f64.u16 	%fd96, %rs20;
	add.f64 	%fd97, %fd93, %fd96;
	ld.global.u8 	%rs21, [%rd11+2];
	cvt.rn.f64.u16 	%fd98, %rs21;
	add.f64 	%fd99, %fd95, %fd98;
	ld.global.u8 	%rs22, [%rd13+2];
	cvt.rn.f64.u16 	%fd100, %rs22;
	add.f64 	%fd101, %fd97, %fd100;
	ld.global.u8 	%rs23, [%rd11+3];
	cvt.rn.f64.u16 	%fd102, %rs23;
	add.f64 	%fd224, %fd99, %fd102;
	ld.global.u8 	%rs24, [%rd13+3];
	cvt.rn.f64.u16 	%fd103, %rs24;
	add.f64 	%fd223, %fd101, %fd103;
	add.s32 	%r117, %r117, 4;
$L__BB10_10:
	and.b32  	%r73, %r47, 1;
	setp.eq.b32 	%p22, %r73, 1;
	not.pred 	%p23, %p22;
	@%p23 bra 	$L__BB10_12;
	add.s32 	%r74, %r13, %r117;
	cvt.s64.s32 	%rd14, %r74;
	add.s64 	%rd15, %rd2, %rd14;
	ld.global.u8 	%rs25, [%rd15];
	cvt.rn.f64.u16 	%fd104, %rs25;
	add.f64 	%fd105, %fd224, %fd104;
	add.s32 	%r75, %r14, %r117;
	cvt.s64.s32 	%rd16, %r75;
	add.s64 	%rd17, %rd1, %rd16;
	ld.global.u8 	%rs26, [%rd17];
	cvt.rn.f64.u16 	%fd106, %rs26;
	add.f64 	%fd107, %fd223, %fd106;
	ld.global.u8 	%rs27, [%rd15+1];
	cvt.rn.f64.u16 	%fd108, %rs27;
	add.f64 	%fd224, %fd105, %fd108;
	ld.global.u8 	%rs28, [%rd17+1];
	cvt.rn.f64.u16 	%fd109, %rs28;
	add.f64 	%fd223, %fd107, %fd109;
	add.s32 	%r117, %r117, 2;
$L__BB10_12:
	add.s32 	%r76, %r13, %r117;
	cvt.s64.s32 	%rd18, %r76;
	add.s64 	%rd19, %rd2, %rd18;
	ld.global.u8 	%rs29, [%rd19];
	cvt.rn.f64.u16 	%fd110, %rs29;
	add.f64 	%fd224, %fd224, %fd110;
	add.s32 	%r77, %r14, %r117;
	cvt.s64.s32 	%rd20, %r77;
	add.s64 	%rd21, %rd1, %rd20;
	ld.global.u8 	%rs30, [%rd21];
	cvt.rn.f64.u16 	%fd111, %rs30;
	add.f64 	%fd223, %fd223, %fd111;
	add.s32 	%r22, %r115, 1;
	setp.ne.s32 	%p24, %r115, %r48;
	mov.u32 	%r115, %r22;
	@%p24 bra 	$L__BB10_5;
$L__BB10_13:
	shl.b32 	%r78, %r48, 1;
	mad.lo.s32 	%r79, %r9, %r78, %r9;
	add.s32 	%r80, %r78, %r79;
	add.s32 	%r81, %r80, 1;
	cvt.rn.f64.s32 	%fd113, %r81;
	rcp.rn.f64 	%fd114, %fd113;
	setp.lt.s32 	%p25, %r48, 0;
	mul.f64 	%fd21, %fd114, %fd224;
	mul.f64 	%fd22, %fd114, %fd223;
	mov.f64 	%fd239, 0d0000000000000000;
	mov.f64 	%fd247, 0d0000000000000000;
	@%p25 bra 	$L__BB10_25;
	setp.lt.s32 	%p26, %r47, 0;
	@%p26 bra 	$L__BB10_25;
	ld.param.u32 	%r114, [_Z26kernel_GenerateDSI_r2l_ncciiiiiPKhS0_iPd_param_7];
	add.s32 	%r82, %r5, %r2;
	add.s32 	%r83, %r82, %r114;
	add.s32 	%r84, %r83, %r4;
	add.s32 	%r85, %r84, %r1;
	sub.s32 	%r23, %r85, %r47;
	mov.f64 	%fd237, 0d0000000000000000;
	mov.f64 	%fd238, %fd237;
	mov.f64 	%fd239, %fd237;
$L__BB10_16:
	neg.s32 	%r125, %r47;
	setp.lt.u32 	%p27, %r47, 4;
	add.s32 	%r86, %r120, %r7;
	mul.lo.s32 	%r26, %r86, %r50;
	@%p27 bra 	$L__BB10_19;
	shl.b32 	%r87, %r47, 1;
	and.b32  	%r88, %r87, -8;
	neg.s32 	%r123, %r88;
	sub.s32 	%r89, %r55, %r47;
	add.s32 	%r122, %r89, %r26;
	add.s32 	%r121, %r23, %r26;
$L__BB10_18:
	.pragma "nounroll";
	cvt.s64.s32 	%rd22, %r122;
	add.s64 	%rd23, %rd2, %rd22;
	ld.global.u8 	%rs31, [%rd23];
	cvt.rn.f64.u16 	%fd117, %rs31;
	sub.f64 	%fd118, %fd117, %fd21;
	cvt.s64.s32 	%rd24, %r121;
	add.s64 	%rd25, %rd1, %rd24;
	ld.global.u8 	%rs32, [%rd25];
	cvt.rn.f64.u16 	%fd119, %rs32;
	sub.f64 	%fd120, %fd119, %fd22;
	fma.rn.f64 	%fd121, %fd118, %fd120, %fd239;
	fma.rn.f64 	%fd122, %fd118, %fd118, %fd238;
	fma.rn.f64 	%fd123, %fd120, %fd120, %fd237;
	ld.global.u8 	%rs33, [%rd23+1];
	cvt.rn.f64.u16 	%fd124, %rs33;
	sub.f64 	%fd125, %fd124, %fd21;
	ld.global.u8 	%rs34, [%rd25+1];
	cvt.rn.f64.u16 	%fd126, %rs34;
	sub.f64 	%fd127, %fd126, %fd22;
	fma.rn.f64 	%fd128, %fd125, %fd127, %fd121;
	fma.rn.f64 	%fd129, %fd125, %fd125, %fd122;
	fma.rn.f64 	%fd130, %fd127, %fd127, %fd123;
	ld.global.u8 	%rs35, [%rd23+2];
	cvt.rn.f64.u16 	%fd131, %rs35;
	sub.f64 	%fd132, %fd131, %fd21;
	ld.global.u8 	%rs36, [%rd25+2];
	cvt.rn.f64.u16 	%fd133, %rs36;
	sub.f64 	%fd134, %fd133, %fd22;
	fma.rn.f64 	%fd135, %fd132, %fd134, %fd128;
	fma.rn.f64 	%fd136, %fd132, %fd132, %fd129;
	fma.rn.f64 	%fd137, %fd134, %fd134, %fd130;
	ld.global.u8 	%rs37, [%rd23+3];
	cvt.rn.f64.u16 	%fd138, %rs37;
	sub.f64 	%fd139, %fd138, %fd21;
	ld.global.u8 	%rs38, [%rd25+3];
	cvt.rn.f64.u16 	%fd140, %rs38;
	sub.f64 	%fd141, %fd140, %fd22;
	fma.rn.f64 	%fd142, %fd139, %fd141, %fd135;
	fma.rn.f64 	%fd143, %fd139, %fd139, %fd136;
	fma.rn.f64 	%fd144, %fd141, %fd141, %fd137;
	ld.global.u8 	%rs39, [%rd23+4];
	cvt.rn.f64.u16 	%fd145, %rs39;
	sub.f64 	%fd146, %fd145, %fd21;
	ld.global.u8 	%rs40, [%rd25+4];
	cvt.rn.f64.u16 	%fd147, %rs40;
	sub.f64 	%fd148, %fd147, %fd22;
	fma.rn.f64 	%fd149, %fd146, %fd148, %fd142;
	fma.rn.f64 	%fd150, %fd146, %fd146, %fd143;
	fma.rn.f64 	%fd151, %fd148, %fd148, %fd144;
	ld.global.u8 	%rs41, [%rd23+5];
	cvt.rn.f64.u16 	%fd152, %rs41;
	sub.f64 	%fd153, %fd152, %fd21;
	ld.global.u8 	%rs42, [%rd25+5];
	cvt.rn.f64.u16 	%fd154, %rs42;
	sub.f64 	%fd155, %fd154, %fd22;
	fma.rn.f64 	%fd156, %fd153, %fd155, %fd149;
	fma.rn.f64 	%fd157, %fd153, %fd153, %fd150;
	fma.rn.f64 	%fd158, %fd155, %fd155, %fd151;
	ld.global.u8 	%rs43, [%rd23+6];
	cvt.rn.f64.u16 	%fd159, %rs43;
	sub.f64 	%fd160, %fd159, %fd21;
	ld.global.u8 	%rs44, [%rd25+6];
	cvt.rn.f64.u16 	%fd161, %rs44;
	sub.f64 	%fd162, %fd161, %fd22;
	fma.rn.f64 	%fd163, %fd160, %fd162, %fd156;
	fma.rn.f64 	%fd164, %fd160, %fd160, %fd157;
	fma.rn.f64 	%fd165, %fd162, %fd162, %fd158;
	ld.global.u8 	%rs45, [%rd23+7];
	cvt.rn.f64.u16 	%fd166, %rs45;
	sub.f64 	%fd167, %fd166, %fd21;
	ld.global.u8 	%rs46, [%rd25+7];
	cvt.rn.f64.u16 	%fd168, %rs46;
	sub.f64 	%fd169, %fd168, %fd22;
	fma.rn.f64 	%fd239, %fd167, %fd169, %fd163;
	fma.rn.f64 	%fd238, %fd167, %fd167, %fd164;
	fma.rn.f64 	%fd237, %fd169, %fd169, %fd165;
	add.s32 	%r125, %r125, 8;
	add.s32 	%r123, %r123, 8;
	add.s32 	%r122, %r122, 8;
	add.s32 	%r121, %r121, 8;
	setp.ne.s32 	%p28, %r123, 0;
	@%p28 bra 	$L__BB10_18;
$L__BB10_19:
	shl.b32 	%r90, %r47, 1;
	and.b32  	%r91, %r90, 6;
	setp.lt.u32 	%p29, %r91, 3;
	@%p29 bra 	$L__BB10_21;
	add.s32 	%r92, %r120, %r7;
	mul.lo.s32 	%r93, %r92, %r50;
	add.s32 	%r94, %r93, %r55;
	add.s32 	%r95, %r94, %r125;
	cvt.s64.s32 	%rd26, %r95;
	add.s64 	%rd27, %rd2, %rd26;
	ld.global.u8 	%rs47, [%rd27];
	cvt.rn.f64.u16 	%fd170, %rs47;
	sub.f64 	%fd171, %fd170, %fd21;
	add.s32 	%r96, %r93, %r8;
	add.s32 	%r97, %r96, %r125;
	cvt.s64.s32 	%rd28, %r97;
	add.s64 	%rd29, %rd1, %rd28;
	ld.global.u8 	%rs48, [%rd29];
	cvt.rn.f64.u16 	%fd172, %rs48;
	sub.f64 	%fd173, %fd172, %fd22;
	fma.rn.f64 	%fd174, %fd171, %fd173, %fd239;
	fma.rn.f64 	%fd175, %fd171, %fd171, %fd238;
	fma.rn.f64 	%fd176, %fd173, %fd173, %fd237;
	ld.global.u8 	%rs49, [%rd27+1];
	cvt.rn.f64.u16 	%fd177, %rs49;
	sub.f64 	%fd178, %fd177, %fd21;
	ld.global.u8 	%rs50, [%rd29+1];
	cvt.rn.f64.u16 	%fd179, %rs50;
	sub.f64 	%fd180, %fd179, %fd22;
	fma.rn.f64 	%fd181, %fd178, %fd180, %fd174;
	fma.rn.f64 	%fd182, %fd178, %fd178, %fd175;
	fma.rn.f64 	%fd183, %fd180, %fd180, %fd176;
	ld.global.u8 	%rs51, [%rd27+2];
	cvt.rn.f64.u16 	%fd184, %rs51;
	sub.f64 	%fd185, %fd184, %fd21;
	ld.global.u8 	%rs52, [%rd29+2];
	cvt.rn.f64.u16 	%fd186, %rs52;
	sub.f64 	%fd187, %fd186, %fd22;
	fma.rn.f64 	%fd188, %fd185, %fd187, %fd181;
	fma.rn.f64 	%fd189, %fd185, %fd185, %fd182;
	fma.rn.f64 	%fd190, %fd187, %fd187, %fd183;
	ld.global.u8 	%rs53, [%rd27+3];
	cvt.rn.f64.u16 	%fd191, %rs53;
	sub.f64 	%fd192, %fd191, %fd21;
	ld.global.u8 	%rs54, [%rd29+3];
	cvt.rn.f64.u16 	%fd193, %rs54;
	sub.f64 	%fd194, %fd193, %fd22;
	fma.rn.f64 	%fd239, %fd192, %fd194, %fd188;
	fma.rn.f64 	%fd238, %fd192, %fd192, %fd189;
	fma.rn.f64 	%fd237, %fd194, %fd194, %fd190;
	add.s32 	%r125, %r125, 4;
$L__BB10_21:
	and.b32  	%r98, %r47, 1;
	setp.eq.b32 	%p30, %r98, 1;
	not.pred 	%p31, %p30;
	@%p31 bra 	$L__BB10_23;
	add.s32 	%r99, %r120, %r7;
	mul.lo.s32 	%r100, %r99, %r50;
	add.s32 	%r101, %r100, %r55;
	add.s32 	%r102, %r101, %r125;
	cvt.s64.s32 	%rd30, %r102;
	add.s64 	%rd31, %rd2, %rd30;
	ld.global.u8 	%rs55, [%rd31];
	cvt.rn.f64.u16 	%fd195, %rs55;
	sub.f64 	%fd196, %fd195, %fd21;
	add.s32 	%r103, %r100, %r8;
	add.s32 	%r104, %r103, %r125;
	cvt.s64.s32 	%rd32, %r104;
	add.s64 	%rd33, %rd1, %rd32;
	ld.global.u8 	%rs56, [%rd33];
	cvt.rn.f64.u16 	%fd197, %rs56;
	sub.f64 	%fd198, %fd197, %fd22;
	fma.rn.f64 	%fd199, %fd196, %fd198, %fd239;
	fma.rn.f64 	%fd200, %fd196, %fd196, %fd238;
	fma.rn.f64 	%fd201, %fd198, %fd198, %fd237;
	ld.global.u8 	%rs57, [%rd31+1];
	cvt.rn.f64.u16 	%fd202, %rs57;
	sub.f64 	%fd203, %fd202, %fd21;
	ld.global.u8 	%rs58, [%rd33+1];
	cvt.rn.f64.u16 	%fd204, %rs58;
	sub.f64 	%fd205, %fd204, %fd22;
	fma.rn.f64 	%fd239, %fd203, %fd205, %fd199;
	fma.rn.f64 	%fd238, %fd203, %fd203, %fd200;
	fma.rn.f64 	%fd237, %fd205, %fd205, %fd201;
	add.s32 	%r125, %r125, 2;
$L__BB10_23:
	add.s32 	%r105, %r120, %r7;
	mul.lo.s32 	%r106, %r105, %r50;
	add.s32 	%r107, %r106, %r55;
	add.s32 	%r108, %r107, %r125;
	cvt.s64.s32 	%rd34, %r108;
	add.s64 	%rd35, %rd2, %rd34;
	ld.global.u8 	%rs59, [%rd35];
	cvt.rn.f64.u16 	%fd206, %rs59;
	sub.f64 	%fd207, %fd206, %fd21;
	add.s32 	%r109, %r106, %r8;
	add.s32 	%r110, %r109, %r125;
	cvt.s64.s32 	%rd36, %r110;
	add.s64 	%rd37, %rd1, %rd36;
	ld.global.u8 	%rs60, [%rd37];
	cvt.rn.f64.u16 	%fd208, %rs60;
	sub.f64 	%fd209, %fd208, %fd22;
	fma.rn.f64 	%fd239, %fd207, %fd209, %fd239;
	fma.rn.f64 	%fd238, %fd207, %fd207, %fd238;
	fma.rn.f64 	%fd237, %fd209, %fd209, %fd237;
	add.s32 	%r43, %r120, 1;
	setp.ne.s32 	%p32, %r120, %r48;
	mov.u32 	%r120, %r43;
	@%p32 bra 	$L__BB10_16;
	mul.f64 	%fd247, %fd238, %fd237;
$L__BB10_25:
	rsqrt.approx.f64 	%fd53, %fd247;
	abs.f64 	%fd211, %fd53;
	setp.eq.f64 	%p33, %fd211, 0d7FF0000000000000;
	@%p33 bra 	$L__BB10_27;
	mul.f64 	%fd212, %fd239, %fd53;
	mov.f64 	%fd213, 0d3FF0000000000000;
	sub.f64 	%fd248, %fd213, %fd212;
$L__BB10_27:
	ld.param.u64 	%rd41, [_Z26kernel_GenerateDSI_r2l_ncciiiiiPKhS0_iPd_param_8];
	mad.lo.s32 	%r111, %r7, %r50, %r55;
	mad.lo.s32 	%r112, %r111, %r46, %r3;
	cvta.to.global.u64 	%rd38, %rd41;
	mul.wide.s32 	%rd39, %r112, 8;
	add.s64 	%rd40, %rd38, %rd39;
	st.global.f64 	[%rd40], %fd248;
$L__BB10_28:
	ret;

}
	// .globl	_Z32kernel_GenerateDSI_r2l_opencvncciiiiiPKhS0_iPd
.visible .entry _Z32kernel_GenerateDSI_r2l_opencvncciiiiiPKhS0_iPd(
	.param .u32 _Z32kernel_GenerateDSI_r2l_opencvncciiiiiPKhS0_iPd_param_0,
	.param .u32 _Z32kernel_GenerateDSI_r2l_opencvncciiiiiPKhS0_iPd_param_1,
	.param .u32 _Z32kernel_GenerateDSI_r2l_opencvncciiiiiPKhS0_iPd_param_2,
	.param .u32 _Z32kernel_GenerateDSI_r2l_opencvncciiiiiPKhS0_iPd_param_3,
	.param .u32 _Z32kernel_GenerateDSI_r2l_opencvncciiiiiPKhS0_iPd_param_4,
	.param .u64 .ptr .align 1 _Z32kernel_GenerateDSI_r2l_opencvncciiiiiPKhS0_iPd_param_5,
	.param .u64 .ptr .align 1 _Z32kernel_GenerateDSI_r2l_opencvncciiiiiPKhS0_iPd_param_6,
	.param .u32 _Z32kernel_GenerateDSI_r2l_opencvncciiiiiPKhS0_iPd_param_7,
	.param .u64 .ptr .align 1 _Z32kernel_GenerateDSI_r2l_opencvncciiiiiPKhS0_iPd_param_8
)
{
	.reg .pred 	%p<26>;
	.reg .b16 	%rs<31>;
	.reg .b32 	%r<79>;
	.reg .b64 	%rd<26>;
	.reg .b64 	%fd<126>;

	ld.param.u32 	%r39, [_Z32kernel_GenerateDSI_r2l_opencvncciiiiiPKhS0_iPd_param_0];
	ld.param.u32 	%r34, [_Z32kernel_GenerateDSI_r2l_opencvncciiiiiPKhS0_iPd_param_1];
	ld.param.u32 	%r35, [_Z32kernel_GenerateDSI_r2l_opencvncciiiiiPKhS0_iPd_param_2];
	ld.param.u32 	%r36, [_Z32kernel_GenerateDSI_r2l_opencvncciiiiiPKhS0_iPd_param_3];
	ld.param.u32 	%r37, [_Z32kernel_GenerateDSI_r2l_opencvncciiiiiPKhS0_iPd_param_4];
	ld.param.u64 	%rd4, [_Z32kernel_GenerateDSI_r2l_opencvncciiiiiPKhS0_iPd_param_5];
	ld.param.u64 	%rd5, [_Z32kernel_GenerateDSI_r2l_opencvncciiiiiPKhS0_iPd_param_6];
	ld.param.u32 	%r38, [_Z32kernel_GenerateDSI_r2l_opencvncciiiiiPKhS0_iPd_param_7];
	cvta.to.global.u64 	%rd1, %rd4;
	cvta.to.global.u64 	%rd2, %rd5;
	mov.u32 	%r40, %ntid.x;
	mov.u32 	%r41, %ctaid.x;
	mul.lo.s32 	%r1, %r40, %r41;
	mov.u32 	%r2, %tid.x;
	add.s32 	%r3, %r1, %r2;
	mov.u32 	%r42, %ntid.y;
	mov.u32 	%r43, %ctaid.y;
	mul.lo.s32 	%r4, %r42, %r43;
	mov.u32 	%r5, %tid.y;
	add.s32 	%r44, %r4, %r5;
	mov.u32 	%r45, %ntid.z;
	mov.u32 	%r46, %ctaid.z;
	mov.u32 	%r47, %tid.z;
	mad.lo.s32 	%r7, %r45, %r46, %r47;
	setp.ge.s32 	%p1, %r3, %r35;
	setp.ge.s32 	%p2, %r44, %r39;
	or.pred  	%p3, %p1, %p2;
	setp.ge.s32 	%p4, %r7, %r34;
	or.pred  	%p5, %p4, %p3;
	mov.f64 	%fd125, 0dBFF0000000000000;
	@%p5 bra 	$L__BB11_17;
	add.s32 	%r48, %r44, %r3;
	add.s32 	%r8, %r48, %r38;
	setp.lt.s32 	%p6, %r7, %r37;
	add.s32 	%r49, %r37, %r7;
	setp.ge.s32 	%p7, %r49, %r34;
	setp.lt.s32 	%p8, %r44, %r36;
	or.pred  	%p9, %p6, %p8;
	or.pred  	%p10, %p9, %p7;
	add.s32 	%r50, %r36, %r44;
	setp.ge.s32 	%p11, %r50, %r39;
	or.pred  	%p12, %p10, %p11;
	setp.lt.s32 	%p13, %r8, %r36;
	or.pred  	%p14, %p12, %p13;
	add.s32 	%r51, %r8, %r36;
	setp.ge.s32 	%p15, %r51, %r39;
	or.pred  	%p16, %p14, %p15;
	mov.f64 	%fd116, 0d0000000000000000;
	mov.f64 	%fd124, 0d0000000000000000;
	@%p16 bra 	$L__BB11_16;
	setp.lt.s32 	%p17, %r37, 0;
	@%p17 bra 	$L__BB11_14;
	setp.lt.s32 	%p18, %r36, 0;
	neg.s32 	%r9, %r36;
	@%p18 bra 	$L__BB11_14;
	neg.s32 	%r71, %r37;
	shl.b32 	%r52, %r36, 1;
	and.b32  	%r53, %r52, 2147483640;
	neg.s32 	%r11, %r53;
	add.s32 	%r54, %r5, %r2;
	add.s32 	%r55, %r54, %r38;
	add.s32 	%r56, %r55, %r4;
	add.s32 	%r57, %r56, %r1;
	sub.s32 	%r12, %r57, %r36;
	mov.f64 	%fd114, 0d0000000000000000;
	mov.f64 	%fd115, %fd114;
	mov.f64 	%fd116, %fd114;
$L__BB11_5:
	setp.lt.u32 	%p19, %r36, 4;
	add.s32 	%r58, %r71, %r7;
	mul.lo.s32 	%r14, %r58, %r39;
	add.s32 	%r15, %r14, %r44;
	add.s32 	%r16, %r14, %r8;
	mov.u32 	%r76, %r9;
	@%p19 bra 	$L__BB11_8;
	add.s32 	%r73, %r12, %r14;
	sub.s32 	%r59, %r44, %r36;
	add.s32 	%r72, %r59, %r14;
	mov.u32 	%r74, %r11;
	mov.u32 	%r76, %r9;
$L__BB11_7:
	.pragma "nounroll";
	cvt.s64.s32 	%rd6, %r73;
	add.s64 	%rd7, %rd1, %rd6;
	cvt.s64.s32 	%rd8, %r72;
	add.s64 	%rd9, %rd2, %rd8;
	ld.global.u8 	%rs1, [%rd9];
	cvt.rn.f64.u16 	%fd38, %rs1;
	ld.global.u8 	%rs2, [%rd7];
	cvt.rn.f64.u16 	%fd39, %rs2;
	fma.rn.f64 	%fd40, %fd38, %fd39, %fd116;
	fma.rn.f64 	%fd41, %fd38, %fd38, %fd115;
	fma.rn.f64 	%fd42, %fd39, %fd39, %fd114;
	ld.global.u8 	%rs3, [%rd9+1];
	cvt.rn.f64.u16 	%fd43, %rs3;
	ld.global.u8 	%rs4, [%rd7+1];
	cvt.rn.f64.u16 	%fd44, %rs4;
	fma.rn.f64 	%fd45, %fd43, %fd44, %fd40;
	fma.rn.f64 	%fd46, %fd43, %fd43, %fd41;
	fma.rn.f64 	%fd47, %fd44, %fd44, %fd42;
	ld.global.u8 	%rs5, [%rd9+2];
	cvt.rn.f64.u16 	%fd48, %rs5;
	ld.global.u8 	%rs6, [%rd7+2];
	cvt.rn.f64.u16 	%fd49, %rs6;
	fma.rn.f64 	%fd50, %fd48, %fd49, %fd45;
	fma.rn.f64 	%fd51, %fd48, %fd48, %fd46;
	fma.rn.f64 	%fd52, %fd49, %fd49, %fd47;
	ld.global.u8 	%rs7, [%rd9+3];
	cvt.rn.f64.u16 	%fd53, %rs7;
	ld.global.u8 	%rs8, [%rd7+3];
	cvt.rn.f64.u16 	%fd54, %rs8;
	fma.rn.f64 	%fd55, %fd53, %fd54, %fd50;
	fma.rn.f64 	%fd56, %fd53, %fd53, %fd51;
	fma.rn.f64 	%fd57, %fd54, %fd54, %fd52;
	ld.global.u8 	%rs9, [%rd9+4];
	cvt.rn.f64.u16 	%fd58, %rs9;
	ld.global.u8 	%rs10, [%rd7+4];
	cvt.rn.f64.u16 	%fd59, %rs10;
	fma.rn.f64 	%fd60, %fd58, %fd59, %fd55;
	fma.rn.f64 	%fd61, %fd58, %fd58, %fd56;
	fma.rn.f64 	%fd62, %fd59, %fd59, %fd57;
	ld.global.u8 	%rs11, [%rd9+5];
	cvt.rn.f64.u16 	%fd63, %rs11;
	ld.global.u8 	%rs12, [%rd7+5];
	cvt.rn.f64.u16 	%fd64, %rs12;
	fma.rn.f64 	%fd65, %fd63, %fd64, %fd60;
	fma.rn.f64 	%fd66, %fd63, %fd63, %fd61;
	fma.rn.f64 	%fd67, %fd64, %fd64, %fd62;
	ld.global.u8 	%rs13, [%rd9+6];
	cvt.rn.f64.u16 	%fd68, %rs13;
	ld.global.u8 	%rs14, [%rd7+6];
	cvt.rn.f64.u16 	%fd69, %rs14;
	fma.rn.f64 	%fd70, %fd68, %fd69, %fd65;
	fma.rn.f64 	%fd71, %fd68, %fd68, %fd66;
	fma.rn.f64 	%fd72, %fd69, %fd69, %fd67;
	ld.global.u8 	%rs15, [%rd9+7];
	cvt.rn.f64.u16 	%fd73, %rs15;
	ld.global.u8 	%rs16, [%rd7+7];
	cvt.rn.f64.u16 	%fd74, %rs16;
	fma.rn.f64 	%fd116, %fd73, %fd74, %fd70;
	fma.rn.f64 	%fd115, %fd73, %fd73, %fd71;
	fma.rn.f64 	%fd114, %fd74, %fd74, %fd72;
	add.s32 	%r76, %r76, 8;
	add.s32 	%r74, %r74, 8;
	add.s32 	%r73, %r73, 8;
	add.s32 	%r72, %r72, 8;
	setp.ne.s32 	%p20, %r74, 0;
	@%p20 bra 	$L__BB11_7;
$L__BB11_8:
	shl.b32 	%r60, %r36, 1;
	and.b32  	%r61, %r60, 6;
	setp.lt.u32 	%p21, %r61, 3;
	@%p21 bra 	$L__BB11_10;
	add.s32 	%r62, %r15, %r76;
	cvt.s64.s32 	%rd10, %r62;
	add.s64 	%rd11, %rd2, %rd10;
	ld.global.u8 	%rs17, [%rd11];
	cvt.rn.f64.u16 	%fd75, %rs17;
	add.s32 	%r63, %r16, %r76;
	cvt.s64.s32 	%rd12, %r63;
	add.s64 	%rd13, %rd1, %rd12;
	ld.global.u8 	%rs18, [%rd13];
	cvt.rn.f64.u16 	%fd76, %rs18;
	fma.rn.f64 	%fd77, %fd75, %fd76, %fd116;
	fma.rn.f64 	%fd78, %fd75, %fd75, %fd115;
	fma.rn.f64 	%fd79, %fd76, %fd76, %fd114;
	ld.global.u8 	%rs19, [%rd11+1];
	cvt.rn.f64.u16 	%fd80, %rs19;
	ld.global.u8 	%rs20, [%rd13+1];
	cvt.rn.f64.u16 	%fd81, %rs20;
	fma.rn.f64 	%fd82, %fd80, %fd81, %fd77;
	fma.rn.f64 	%fd83, %fd80, %fd80, %fd78;
	fma.rn.f64 	%fd84, %fd81, %fd81, %fd79;
	ld.global.u8 	%rs21, [%rd11+2];
	cvt.rn.f64.u16 	%fd85, %rs21;
	ld.global.u8 	%rs22, [%rd13+2];
	cvt.rn.f64.u16 	%fd86, %rs22;
	fma.rn.f64 	%fd87, %fd85, %fd86, %fd82;
	fma.rn.f64 	%fd88, %fd85, %fd85, %fd83;
	fma.rn.f64 	%fd89, %fd86, %fd86, %fd84;
	ld.global.u8 	%rs23, [%rd11+3];
	cvt.rn.f64.u16 	%fd90, %rs23;
	ld.global.u8 	%rs24, [%rd13+3];
	cvt.rn.f64.u16 	%fd91, %rs24;
	fma.rn.f64 	%fd116, %fd90, %fd91, %fd87;
	fma.rn.f64 	%fd115, %fd90, %fd90, %fd88;
	fma.rn.f64 	%fd114, %fd91, %fd91, %fd89;
	add.s32 	%r76, %r76, 4;
$L__BB11_10:
	and.b32  	%r64, %r36, 1;
	setp.eq.b32 	%p22, %r64, 1;
	not.pred 	%p23, %p22;
	@%p23 bra 	$L__BB11_12;
	add.s32 	%r65, %r15, %r76;
	cvt.s64.s32 	%rd14, %r65;
	add.s64 	%rd15, %rd2, %rd14;
	ld.global.u8 	%rs25, [%rd15];
	cvt.rn.f64.u16 	%fd92, %rs25;
	add.s32 	%r66, %r16, %r76;
	cvt.s64.s32 	%rd16, %r66;
	add.s64 	%rd17, %rd1, %rd16;
	ld.global.u8 	%rs26, [%rd17];
	cvt.rn.f64.u16 	%fd93, %rs26;
	fma.rn.f64 	%fd94, %fd92, %fd93, %fd116;
	fma.rn.f64 	%fd95, %fd92, %fd92, %fd115;
	fma.rn.f64 	%fd96, %fd93, %fd93, %fd114;
	ld.global.u8 	%rs27, [%rd15+1];
	cvt.rn.f64.u16 	%fd97, %rs27;
	ld.global.u8 	%rs28, [%rd17+1];
	cvt.rn.f64.u16 	%fd98, %rs28;
	fma.rn.f64 	%fd116, %fd97, %fd98, %fd94;
	fma.rn.f64 	%fd115, %fd97, %fd97, %fd95;
	fma.rn.f64 	%fd114, %fd98, %fd98, %fd96;
	add.s32 	%r76, %r76, 2;
$L__BB11_12:
	add.s32 	%r67, %r15, %r76;
	cvt.s64.s32 	%rd18, %r67;
	add.s64 	%rd19, %rd2, %rd18;
	ld.global.u8 	%rs29, [%rd19];
	cvt.rn.f64.u16 	%fd99, %rs29;
	add.s32 	%r68, %r16, %r76;
	cvt.s64.s32 	%rd20, %r68;
	add.s64 	%rd21, %rd1, %rd20;
	ld.global.u8 	%rs30, [%rd21];
	cvt.rn.f64.u16 	%fd100, %rs30;
	fma.rn.f64 	%fd116, %fd99, %fd100, %fd116;
	fma.rn.f64 	%fd115, %fd99, %fd99, %fd115;
	fma.rn.f64 	%fd114, %fd100, %fd100, %fd114;
	add.s32 	%r32, %r71, 1;
	setp.ne.s32 	%p24, %r71, %r37;
	mov.u32 	%r71, %r32;
	@%p24 bra 	$L__BB11_5;
	mul.f64 	%fd124, %fd115, %fd114;
$L__BB11_14:
	rsqrt.approx.f64 	%fd31, %fd124;
	abs.f64 	%fd102, %fd31;
	setp.eq.f64 	%p25, %fd102, 0d7FF0000000000000;
	@%p25 bra 	$L__BB11_16;
	mul.f64 	%fd103, %fd116, %fd31;
	mov.f64 	%fd104, 0d3FF0000000000000;
	sub.f64 	%fd125, %fd104, %fd103;
$L__BB11_16:
	ld.param.u64 	%rd25, [_Z32kernel_GenerateDSI_r2l_opencvncciiiiiPKhS0_iPd_param_8];
	mad.lo.s32 	%r69, %r7, %r39, %r44;
	mad.lo.s32 	%r70, %r69, %r35, %r3;
	cvta.to.global.u64 	%rd22, %rd25;
	mul.wide.s32 	%rd23, %r70, 8;
	add.s64 	%rd24, %rd22, %rd23;
	st.global.f64 	[%rd24], %fd125;
$L__BB11_17:
	ret;

}
	// .globl	_Z36kernel_GenerateDSI_u2b_BT_transposediiiPKhS0_iPd
.visible .entry _Z36kernel_GenerateDSI_u2b_BT_transposediiiPKhS0_iPd(
	.param .u32 _Z36kernel_GenerateDSI_u2b_BT_transposediiiPKhS0_iPd_param_0,
	.param .u32 _Z36kernel_GenerateDSI_u2b_BT_transposediiiPKhS0_iPd_param_1,
	.param .u32 _Z36kernel_GenerateDSI_u2b_BT_transposediiiPKhS0_iPd_param_2,
	.param .u64 .ptr .align 1 _Z36kernel_GenerateDSI_u2b_BT_transposediiiPKhS0_iPd_param_3,
	.param .u64 .ptr .align 1 _Z36kernel_GenerateDSI_u2b_BT_transposediiiPKhS0_iPd_param_4,
	.param .u32 _Z36kernel_GenerateDSI_u2b_BT_transposediiiPKhS0_iPd_param_5,
	.param .u64 .ptr .align 1 _Z36kernel_GenerateDSI_u2b_BT_transposediiiPKhS0_iPd_param_6
)
{
	.local .align 8 .b8 	__local_depot12[64];
	.reg .b64 	%SP;
	.reg .b64 	%SPL;
	.reg .pred 	%p<34>;
	.reg .b16 	%rs<7>;
	.reg .b32 	%r<125>;
	.reg .b64 	%rd<61>;
	.reg .b64 	%fd<65>;

	mov.u64 	%SPL, __local_depot12;
	ld.param.u32 	%r38, [_Z36kernel_GenerateDSI_u2b_BT_transposediiiPKhS0_iPd_param_0];
	ld.param.u32 	%r35, [_Z36kernel_GenerateDSI_u2b_BT_transposediiiPKhS0_iPd_param_1];
	ld.param.u32 	%r36, [_Z36kernel_GenerateDSI_u2b_BT_transposediiiPKhS0_iPd_param_2];
	ld.param.u64 	%rd12, [_Z36kernel_GenerateDSI_u2b_BT_transposediiiPKhS0_iPd_param_4];
	ld.param.u32 	%r37, [_Z36kernel_GenerateDSI_u2b_BT_transposediiiPKhS0_iPd_param_5];
	add.u64 	%rd1, %SPL, 0;
	add.u64 	%rd2, %SPL, 24;
	add.u64 	%rd3, %SPL, 40;
	mov.u32 	%r39, %ntid.x;
	mov.u32 	%r40, %ctaid.x;
	mov.u32 	%r41, %tid.x;
	mad.lo.s32 	%r1, %r39, %r40, %r41;
	mov.u32 	%r42, %ntid.y;
	mov.u32 	%r43, %ctaid.y;
	mov.u32 	%r44, %tid.y;
	mad.lo.s32 	%r45, %r42, %r43, %r44;
	mov.u32 	%r46, %ntid.z;
	mov.u32 	%r47, %ctaid.z;
	mov.u32 	%r48, %tid.z;
	mad.lo.s32 	%r3, %r46, %r47, %r48;
	setp.ge.s32 	%p1, %r1, %r36;
	setp.ge.s32 	%p2, %r45, %r38;
	or.pred  	%p3, %p1, %p2;
	setp.ge.s32 	%p4, %r3, %r35;
	or.pred  	%p5, %p4, %p3;
	@%p5 bra 	$L__BB12_40;
	add.s32 	%r49, %r1, %r37;
	sub.s32 	%r4, %r45, %r49;
	setp.lt.s32 	%p6, %r4, 1;
	add.s32 	%r50, %r38, -1;
	setp.ge.u32 	%p7, %r4, %r50;
	or.pred  	%p8, %p6, %p7;
	setp.eq.s32 	%p9, %r45, 0;
	or.pred  	%p10, %p9, %p8;
	setp.ge.u32 	%p11, %r45, %r50;
	or.pred  	%p12, %p10, %p11;
	mov.f64 	%fd64, 0dBFF0000000000000;
	@%p12 bra 	$L__BB12_39;
	cvta.to.global.u64 	%rd17, %rd12;
	mul.lo.s32 	%r5, %r3, %r38;
	add.s32 	%r53, %r4, %r5;
	cvt.u64.u32 	%rd18, %r53;
	add.s64 	%rd19, %rd17, %rd18;
	ld.global.u8 	%rs1, [%rd19];
	cvt.rn.f64.u16 	%fd1, %rs1;
	add.s32 	%r54, %r53, -1;
	cvt.u64.u32 	%rd20, %r54;
	add.s64 	%rd21, %rd17, %rd20;
	ld.global.u8 	%rs2, [%rd21];
	cvt.rn.f64.u16 	%fd39, %rs2;
	ld.global.u8 	%rs3, [%rd19+1];
	cvt.rn.f64.u16 	%fd40, %rs3;
	add.f64 	%fd41, %fd1, %fd39;
	mul.f64 	%fd42, %fd41, 0d3FE0000000000000;
	add.f64 	%fd43, %fd1, %fd40;
	mul.f64 	%fd44, %fd43, 0d3FE0000000000000;
	st.local.f64 	[%rd1], %fd1;
	st.local.f64 	[%rd1+8], %fd42;
	st.local.f64 	[%rd1+16], %fd44;
	mov.b32 	%r101, 0;
	st.local.u32 	[%rd2], %r101;
	mov.b32 	%r55, 1;
	st.local.u32 	[%rd2+4], %r55;
	mov.b32 	%r106, 2;
	st.local.u32 	[%rd2+8], %r106;
	bra.uni 	$L__BB12_4;
$L__BB12_3:
	setp.ge.s32 	%p17, %r101, %r106;
	@%p17 bra 	$L__BB12_11;
$L__BB12_4:
	mov.u32 	%r8, %r106;
	mul.wide.u32 	%rd22, %r101, 8;
	add.s64 	%rd23, %rd1, %rd22;
	ld.local.f64 	%fd56, [%rd23];
	mov.b32 	%r106, 0;
	mov.u32 	%r104, %r101;
$L__BB12_5:
	mul.wide.u32 	%rd24, %r104, 8;
	add.s64 	%rd4, %rd1, %rd24;
	add.s32 	%r11, %r104, 1;
	ld.local.f64 	%fd57, [%rd4+8];
	setp.leu.f64 	%p13, %fd56, %fd57;
	@%p13 bra 	$L__BB12_7;
	ld.local.f64 	%fd5, [%rd4];
	st.local.f64 	[%rd4+8], %fd5;
	st.local.f64 	[%rd4], %fd57;
	mul.wide.u32 	%rd25, %r104, 4;
	add.s64 	%rd26, %rd2, %rd25;
	ld.local.u32 	%r57, [%rd26+4];
	ld.local.u32 	%r58, [%rd26];
	st.local.u32 	[%rd26+4], %r58;
	st.local.u32 	[%rd26], %r57;
	mov.f64 	%fd57, %fd5;
	mov.u32 	%r106, %r104;
$L__BB12_7:
	setp.lt.s32 	%p14, %r11, %r8;
	mov.f64 	%fd56, %fd57;
	mov.u32 	%r104, %r11;
	@%p14 bra 	$L__BB12_5;
	setp.gt.s32 	%p15, %r106, %r101;
	mov.b32 	%r101, 0;
	@%p15 bra 	$L__BB12_9;
	bra.uni 	$L__BB12_3;
$L__BB12_9:
	ld.local.f64 	%fd7, [%rd1];
	ld.local.f64 	%fd8, [%rd1+8];
	setp.leu.f64 	%p16, %fd7, %fd8;
	@%p16 bra 	$L__BB12_3;
	st.local.f64 	[%rd1+8], %fd7;
	st.local.f64 	[%rd1], %fd8;
	ld.local.u32 	%r62, [%rd2];
	ld.local.u32 	%r63, [%rd2+4];
	st.local.u32 	[%rd2], %r63;
	st.local.u32 	[%rd2+4], %r62;
	mov.b32 	%r101, 1;
	bra.uni 	$L__BB12_3;
$L__BB12_11:
	ld.param.u64 	%rd57, [_Z36kernel_GenerateDSI_u2b_BT_transposediiiPKhS0_iPd_param_3];
	cvta.to.global.u64 	%rd27, %rd57;
	ld.local.f64 	%fd9, [%rd1];
	ld.local.f64 	%fd10, [%rd1+16];
	add.s32 	%r66, %r5, %r45;
	cvt.u64.u32 	%rd28, %r66;
	add.s64 	%rd29, %rd27, %rd28;
	ld.global.u8 	%rs4, [%rd29];
	cvt.rn.f64.u16 	%fd11, %rs4;
	add.s32 	%r67, %r66, -1;
	cvt.u64.u32 	%rd30, %r67;
	add.s64 	%rd31, %rd27, %rd30;
	ld.global.u8 	%rs5, [%rd31];
	cvt.rn.f64.u16 	%fd45, %rs5;
	ld.global.u8 	%rs6, [%rd29+1];
	cvt.rn.f64.u16 	%fd46, %rs6;
	add.f64 	%fd47, %fd11, %fd45;
	mul.f64 	%fd48, %fd47, 0d3FE0000000000000;
	add.f64 	%fd49, %fd11, %fd46;
	mul.f64 	%fd50, %fd49, 0d3FE0000000000000;
	st.local.f64 	[%rd3], %fd11;
	st.local.f64 	[%rd3+8], %fd48;
	st.local.f64 	[%rd3+16], %fd50;
	mov.b32 	%r107, 0;
	st.local.u32 	[%rd2], %r107;
	mov.b32 	%r68, 1;
	st.local.u32 	[%rd2+4], %r68;
	mov.b32 	%r112, 2;
	st.local.u32 	[%rd2+8], %r112;
	bra.uni 	$L__BB12_13;
$L__BB12_12:
	setp.ge.s32 	%p22, %r107, %r112;
	@%p22 bra 	$L__BB12_20;
$L__BB12_13:
	mov.u32 	%r15, %r112;
	mul.wide.u32 	%rd32, %r107, 8;
	add.s64 	%rd33, %rd3, %rd32;
	ld.local.f64 	%fd58, [%rd33];
	mov.b32 	%r112, 0;
	mov.u32 	%r110, %r107;
$L__BB12_14:
	mul.wide.u32 	%rd34, %r110, 8;
	add.s64 	%rd35, %rd3, %rd34;
	add.s32 	%r18, %r110, 1;
	ld.local.f64 	%fd59, [%rd35+8];
	setp.leu.f64 	%p18, %fd58, %fd59;
	@%p18 bra 	$L__BB12_16;
	ld.local.f64 	%fd15, [%rd35];
	st.local.f64 	[%rd35+8], %fd15;
	st.local.f64 	[%rd35], %fd59;
	mul.wide.u32 	%rd38, %r110, 4;
	add.s64 	%rd39, %rd2, %rd38;
	ld.local.u32 	%r70, [%rd39+4];
	ld.local.u32 	%r71, [%rd39];
	st.local.u32 	[%rd39+4], %r71;
	st.local.u32 	[%rd39], %r70;
	mov.f64 	%fd59, %fd15;
	mov.u32 	%r112, %r110;
$L__BB12_16:
	setp.lt.s32 	%p19, %r18, %r15;
	mov.f64 	%fd58, %fd59;
	mov.u32 	%r110, %r18;
	@%p19 bra 	$L__BB12_14;
	setp.gt.s32 	%p20, %r112, %r107;
	mov.b32 	%r107, 0;
	@%p20 bra 	$L__BB12_18;
	bra.uni 	$L__BB12_12;
$L__BB12_18:
	ld.local.f64 	%fd17, [%rd3];
	ld.local.f64 	%fd18, [%rd3+8];
	setp.leu.f64 	%p21, %fd17, %fd18;
	@%p21 bra 	$L__BB12_12;
	st.local.f64 	[%rd3+8], %fd17;
	st.local.f64 	[%rd3], %fd18;
	ld.local.u32 	%r75, [%rd2];
	ld.local.u32 	%r76, [%rd2+4];
	st.local.u32 	[%rd2], %r76;
	st.local.u32 	[%rd2+4], %r75;
	mov.b32 	%r107, 1;
	bra.uni 	$L__BB12_12;
$L__BB12_20:
	ld.local.f64 	%fd19, [%rd3];
	ld.local.f64 	%fd20, [%rd3+16];
	mov.b64 	%rd40, 0;
	st.local.u64 	[%rd1], %rd40;
	sub.f64 	%fd51, %fd11, %fd10;
	st.local.f64 	[%rd1+8], %fd51;
	sub.f64 	%fd52, %fd9, %fd11;
	st.local.f64 	[%rd1+16], %fd52;
	mov.b32 	%r113, 0;
	st.local.u32 	[%rd2], %r113;
	mov.b32 	%r79, 1;
	st.local.u32 	[%rd2+4], %r79;
	mov.b32 	%r118, 2;
	st.local.u32 	[%rd2+8], %r118;
	bra.uni 	$L__BB12_22;
$L__BB12_21:
	setp.ge.s32 	%p27, %r113, %r118;
	@%p27 bra 	$L__BB12_29;
$L__BB12_22:
	mov.u32 	%r22, %r118;
	mul.wide.u32 	%rd41, %r113, 8;
	add.s64 	%rd42, %rd1, %rd41;
	ld.local.f64 	%fd60, [%rd42];
	mov.b32 	%r118, 0;
	mov.u32 	%r116, %r113;
$L__BB12_23:
	mul.wide.u32 	%rd43, %r116, 8;
	add.s64 	%rd44, %rd1, %rd43;
	add.s32 	%r25, %r116, 1;
	ld.local.f64 	%fd61, [%rd44+8];
	setp.leu.f64 	%p23, %fd60, %fd61;
	@%p23 bra 	$L__BB12_25;
	ld.local.f64 	%fd24, [%rd44];
	st.local.f64 	[%rd44+8], %fd24;
	st.local.f64 	[%rd44], %fd61;
	mul.wide.u32 	%rd47, %r116, 4;
	add.s64 	%rd48, %rd2, %rd47;
	ld.local.u32 	%r81, [%rd48+4];
	ld.local.u32 	%r82, [%rd48];
	st.local.u32 	[%rd48+4], %r82;
	st.local.u32 	[%rd48], %r81;
	mov.f64 	%fd61, %fd24;
	mov.u32 	%r118, %r116;
$L__BB12_25:
	setp.lt.s32 	%p24, %r25, %r22;
	mov.f64 	%fd60, %fd61;
	mov.u32 	%r116, %r25;
	@%p24 bra 	$L__BB12_23;
	setp.gt.s32 	%p25, %r118, %r113;
	mov.b32 	%r113, 0;
	@%p25 bra 	$L__BB12_27;
	bra.uni 	$L__BB12_21;
$L__BB12_27:
	ld.local.f64 	%fd26, [%rd1];
	ld.local.f64 	%fd27, [%rd1+8];
	setp.leu.f64 	%p26, %fd26, %fd27;
	@%p26 bra 	$L__BB12_21;
	st.local.f64 	[%rd1+8], %fd26;
	st.local.f64 	[%rd1], %fd27;
	ld.local.u32 	%r86, [%rd2];
	ld.local.u32 	%r87, [%rd2+4];
	st.local.u32 	[%rd2], %r87;
	st.local.u32 	[%rd2+4], %r86;
	mov.b32 	%r113, 1;
	bra.uni 	$L__BB12_21;
$L__BB12_29:
	ld.local.f64 	%fd28, [%rd1+16];
	mov.b64 	%rd49, 0;
	st.local.u64 	[%rd3], %rd49;
	sub.f64 	%fd53, %fd1, %fd20;
	st.local.f64 	[%rd3+8], %fd53;
	sub.f64 	%fd54, %fd19, %fd1;
	st.local.f64 	[%rd3+16], %fd54;
	mov.b32 	%r119, 0;
	st.local.u32 	[%rd2], %r119;
	mov.b32 	%r90, 1;
	st.local.u32 	[%rd2+4], %r90;
	mov.b32 	%r124, 2;
	st.local.u32 	[%rd2+8], %r124;
	bra.uni 	$L__BB12_31;
$L__BB12_30:
	setp.ge.s32 	%p32, %r119, %r124;
	@%p32 bra 	$L__BB12_38;
$L__BB12_31:
	mov.u32 	%r29, %r124;
	mul.wide.u32 	%rd50, %r119, 8;
	add.s64 	%rd51, %rd3, %rd50;
	ld.local.f64 	%fd62, [%rd51];
	mul.wide.u32 	%rd52, %r119, 4;
	add.s64 	%rd53, %rd2, %rd52;
	add.s64 	%rd60, %rd53, 4;
	add.s64 	%rd59, %rd51, 8;
	mov.b32 	%r124, 0;
	mov.u32 	%r122, %r119;
$L__BB12_32:
	add.s32 	%r32, %r122, 1;
	ld.local.f64 	%fd63, [%rd59];
	setp.leu.f64 	%p28, %fd62, %fd63;
	@%p28 bra 	$L__BB12_34;
	ld.local.f64 	%fd32, [%rd59+-8];
	st.local.f64 	[%rd59], %fd32;
	st.local.f64 	[%rd59+-8], %fd63;
	ld.local.u32 	%r92, [%rd60];
	ld.local.u32 	%r93, [%rd60+-4];
	st.local.u32 	[%rd60], %r93;
	st.local.u32 	[%rd60+-4], %r92;
	mov.f64 	%fd63, %fd32;
	mov.u32 	%r124, %r122;
$L__BB12_34:
	add.s64 	%rd60, %rd60, 4;
	add.s64 	%rd59, %rd59, 8;
	setp.lt.s32 	%p29, %r32, %r29;
	mov.f64 	%fd62, %fd63;
	mov.u32 	%r122, %r32;
	@%p29 bra 	$L__BB12_32;
	setp.gt.s32 	%p30, %r124, %r119;
	mov.b32 	%r119, 0;
	@%p30 bra 	$L__BB12_36;
	bra.uni 	$L__BB12_30;
$L__BB12_36:
	ld.local.f64 	%fd34, [%rd3];
	ld.local.f64 	%fd35, [%rd3+8];
	setp.leu.f64 	%p31, %fd34, %fd35;
	@%p31 bra 	$L__BB12_30;
	st.local.f64 	[%rd3+8], %fd34;
	st.local.f64 	[%rd3], %fd35;
	ld.local.u32 	%r97, [%rd2];
	ld.local.u32 	%r98, [%rd2+4];
	st.local.u32 	[%rd2], %r98;
	st.local.u32 	[%rd2+4], %r97;
	mov.b32 	%r119, 1;
	bra.uni 	$L__BB12_30;
$L__BB12_38:
	ld.local.f64 	%fd55, [%rd3+16];
	setp.le.f64 	%p33, %fd55, %fd28;
	selp.f64 	%fd64, %fd55, %fd28, %p33;
$L__BB12_39:
	ld.param.u64 	%rd58, [_Z36kernel_GenerateDSI_u2b_BT_transposediiiPKhS0_iPd_param_6];
	mad.lo.s32 	%r99, %r35, %r45, %r3;
	mad.lo.s32 	%r100, %r99, %r36, %r1;
	cvta.to.global.u64 	%rd54, %rd58;
	mul.wide.s32 	%rd55, %r100, 8;
	add.s64 	%rd56, %rd54, %rd55;
	st.global.f64 	[%rd56], %fd64;
$L__BB12_40:
	ret;

}
	// .globl	_Z37kernel_GenerateDSI_u2b_ncc_transposediiiiiPKhS0_iPd
.visible .entry _Z37kernel_GenerateDSI_u2b_ncc_transposediiiiiPKhS0_iPd(
	.param .u32 _Z37kernel_GenerateDSI_u2b_ncc_transposediiiiiPKhS0_iPd_param_0,
	.param .u32 _Z37kernel_GenerateDSI_u2b_ncc_transposediiiiiPKhS0_iPd_param_1,
	.param .u32 _Z37kernel_GenerateDSI_u2b_ncc_transposediiiiiPKhS0_iPd_param_2,
	.param .u32 _Z37kernel_GenerateDSI_u2b_ncc_transposediiiiiPKhS0_iPd_param_3,
	.param .u32 _Z37kernel_GenerateDSI_u2b_ncc_transposediiiiiPKhS0_iPd_param_4,
	.param .u64 .ptr .align 1 _Z37kernel_GenerateDSI_u2b_ncc_transposediiiiiPKhS0_iPd_param_5,
	.param .u64 .ptr .align 1 _Z37kernel_GenerateDSI_u2b_ncc_transposediiiiiPKhS0_iPd_param_6,
	.param .u32 _Z37kernel_GenerateDSI_u2b_ncc_transposediiiiiPKhS0_iPd_param_7,
	.param .u64 .ptr .align 1 _Z37kernel_GenerateDSI_u2b_ncc_transposediiiiiPKhS0_iPd_param_8
)
{
	.reg .pred 	%p<32>;
	.reg .b16 	%rs<61>;
	.reg .b32 	%r<107>;
	.reg .b64 	%rd<42>;
	.reg .b64 	%fd<249>;

	ld.param.u32 	%r56, [_Z37kernel_GenerateDSI_u2b_ncc_transposediiiiiPKhS0_iPd_param_0];
	ld.param.u32 	%r51, [_Z37kernel_GenerateDSI_u2b_ncc_transposediiiiiPKhS0_iPd_param_1];
	ld.param.u32 	%r52, [_Z37kernel_GenerateDSI_u2b_ncc_transposediiiiiPKhS0_iPd_param_2];
	ld.param.u32 	%r53, [_Z37kernel_GenerateDSI_u2b_ncc_transposediiiiiPKhS0_iPd_param_3];
	ld.param.u32 	%r54, [_Z37kernel_GenerateDSI_u2b_ncc_transposediiiiiPKhS0_iPd_param_4];
	ld.param.u64 	%rd4, [_Z37kernel_GenerateDSI_u2b_ncc_transposediiiiiPKhS0_iPd_param_5];
	ld.param.u64 	%rd5, [_Z37kernel_GenerateDSI_u2b_ncc_transposediiiiiPKhS0_iPd_param_6];
	ld.param.u32 	%r55, [_Z37kernel_GenerateDSI_u2b_ncc_transposediiiiiPKhS0_iPd_param_7];
	cvta.to.global.u64 	%rd1, %rd5;
	cvta.to.global.u64 	%rd2, %rd4;
	mov.u32 	%r57, %ntid.x;
	mov.u32 	%r58, %ctaid.x;
	mov.u32 	%r59, %tid.x;
	mad.lo.s32 	%r1, %r57, %r58, %r59;
	mov.u32 	%r60, %ntid.y;
	mov.u32 	%r61, %ctaid.y;
	mov.u32 	%r62, %tid.y;
	mad.lo.s32 	%r63, %r60, %r61, %r62;
	mov.u32 	%r64, %ntid.z;
	mov.u32 	%r65, %ctaid.z;
	mov.u32 	%r66, %tid.z;
	mad.lo.s32 	%r3, %r64, %r65, %r66;
	setp.ge.s32 	%p1, %r1, %r52;
	setp.ge.s32 	%p2, %r63, %r56;
	or.pred  	%p3, %p1, %p2;
	setp.ge.s32 	%p4, %r3, %r51;
	or.pred  	%p5, %p4, %p3;
	mov.f64 	%fd248, 0dBFF0000000000000;
	@%p5 bra 	$L__BB13_28;
	add.s32 	%r4, %r1, %r55;
	sub.s32 	%r5, %r63, %r4;
	setp.lt.s32 	%p6, %r3, %r54;
	add.s32 	%r67, %r54, %r3;
	setp.ge.s32 	%p7, %r67, %r51;
	setp.lt.s32 	%p8, %r63, %r53;
	or.pred  	%p9, %p6, %p8;
	or.pred  	%p10, %p9, %p7;
	add.s32 	%r68, %r53, %r63;
	setp.ge.s32 	%p11, %r68, %r56;
	setp.lt.s32 	%p12, %r5, %r53;
	or.pred  	%p13, %p11, %p12;
	or.pred  	%p14, %p10, %p13;
	add.s32 	%r69, %r5, %r53;
	setp.ge.s32 	%p15, %r69, %r56;
	or.pred  	%p16, %p14, %p15;
	mov.f64 	%fd224, 0d0000000000000000;
	mov.f64 	%fd223, 0d0000000000000000;
	@%p16 bra 	$L__BB13_27;
	shl.b32 	%r6, %r53, 1;
	or.b32  	%r7, %r6, 1;
	neg.s32 	%r99, %r54;
	setp.lt.s32 	%p17, %r54, 0;
	@%p17 bra 	$L__BB13_13;
	setp.lt.s32 	%p18, %r53, 0;
	neg.s32 	%r9, %r53;
	@%p18 bra 	$L__BB13_13;
	and.b32  	%r10, %r6, 6;
	and.b32  	%r11, %r7, -8;
	and.b32  	%r12, %r53, 1;
	mov.f64 	%fd223, 0d0000000000000000;
	mov.u32 	%r94, %r99;
	mov.f64 	%fd224, %fd223;
$L__BB13_5:
	setp.lt.u32 	%p19, %r53, 4;
	add.s32 	%r70, %r94, %r3;
	mul.lo.s32 	%r71, %r70, %r56;
	add.s32 	%r14, %r71, %r63;
	add.s32 	%r15, %r71, %r5;
	mov.u32 	%r96, %r9;
	@%p19 bra 	$L__BB13_8;
	mov.u32 	%r96, %r9;
$L__BB13_7:
	.pragma "nounroll";
	add.s32 	%r72, %r14, %r96;
	cvt.s64.s32 	%rd6, %r72;
	add.s64 	%rd7, %rd2, %rd6;
	ld.global.u8 	%rs1, [%rd7];
	cvt.rn.f64.u16 	%fd60, %rs1;
	add.f64 	%fd61, %fd224, %fd60;
	add.s32 	%r73, %r15, %r96;
	cvt.s64.s32 	%rd8, %r73;
	add.s64 	%rd9, %rd1, %rd8;
	ld.global.u8 	%rs2, [%rd9];
	cvt.rn.f64.u16 	%fd62, %rs2;
	add.f64 	%fd63, %fd223, %fd62;
	ld.global.u8 	%rs3, [%rd7+1];
	cvt.rn.f64.u16 	%fd64, %rs3;
	add.f64 	%fd65, %fd61, %fd64;
	ld.global.u8 	%rs4, [%rd9+1];
	cvt.rn.f64.u16 	%fd66, %rs4;
	add.f64 	%fd67, %fd63, %fd66;
	ld.global.u8 	%rs5, [%rd7+2];
	cvt.rn.f64.u16 	%fd68, %rs5;
	add.f64 	%fd69, %fd65, %fd68;
	ld.global.u8 	%rs6, [%rd9+2];
	cvt.rn.f64.u16 	%fd70, %rs6;
	add.f64 	%fd71, %fd67, %fd70;
	ld.global.u8 	%rs7, [%rd7+3];
	cvt.rn.f64.u16 	%fd72, %rs7;
	add.f64 	%fd73, %fd69, %fd72;
	ld.global.u8 	%rs8, [%rd9+3];
	cvt.rn.f64.u16 	%fd74, %rs8;
	add.f64 	%fd75, %fd71, %fd74;
	ld.global.u8 	%rs9, [%rd7+4];
	cvt.rn.f64.u16 	%fd76, %rs9;
	add.f64 	%fd77, %fd73, %fd76;
	ld.global.u8 	%rs10, [%rd9+4];
	cvt.rn.f64.u16 	%fd78, %rs10;
	add.f64 	%fd79, %fd75, %fd78;
	ld.global.u8 	%rs11, [%rd7+5];
	cvt.rn.f64.u16 	%fd80, %rs11;
	add.f64 	%fd81, %fd77, %fd80;
	ld.global.u8 	%rs12, [%rd9+5];
	cvt.rn.f64.u16 	%fd82, %rs12;
	add.f64 	%fd83, %fd79, %fd82;
	ld.global.u8 	%rs13, [%rd7+6];
	cvt.rn.f64.u16 	%fd84, %rs13;
	add.f64 	%fd85, %fd81, %fd84;
	ld.global.u8 	%rs14, [%rd9+6];
	cvt.rn.f64.u16 	%fd86, %rs14;
	add.f64 	%fd87, %fd83, %fd86;
	ld.global.u8 	%rs15, [%rd7+7];
	cvt.rn.f64.u16 	%fd88, %rs15;
	add.f64 	%fd224, %fd85, %fd88;
	ld.global.u8 	%rs16, [%rd9+7];
	cvt.rn.f64.u16 	%fd89, %rs16;
	add.f64 	%fd223, %fd87, %fd89;
	add.s32 	%r96, %r96, 8;
	add.s32 	%r74, %r96, %r53;
	setp.ne.s32 	%p20, %r74, %r11;
	@%p20 bra 	$L__BB13_7;
$L__BB13_8:
	setp.lt.u32 	%p21, %r10, 3;
	@%p21 bra 	$L__BB13_10;
	add.s32 	%r75, %r14, %r96;
	cvt.s64.s32 	%rd10, %r75;
	add.s64 	%rd11, %rd2, %rd10;
	ld.global.u8 	%rs17, [%rd11];
	cvt.rn.f64.u16 	%fd90, %rs17;
	add.f64 	%fd91, %fd224, %fd90;
	add.s32 	%r76, %r15, %r96;
	cvt.s64.s32 	%rd12, %r76;
	add.s64 	%rd13, %rd1, %rd12;
	ld.global.u8 	%rs18, [%rd13];
	cvt.rn.f64.u16 	%fd92, %rs18;
	add.f64 	%fd93, %fd223, %fd92;
	ld.global.u8 	%rs19, [%rd11+1];
	cvt.rn.f64.u16 	%fd94, %rs19;
	add.f64 	%fd95, %fd91, %fd94;
	ld.global.u8 	%rs20, [%rd13+1];
	cvt.rn.f64.u16 	%fd96, %rs20;
	add.f64 	%fd97, %fd93, %fd96;
	ld.global.u8 	%rs21, [%rd11+2];
	cvt.rn.f64.u16 	%fd98, %rs21;
	add.f64 	%fd99, %fd95, %fd98;
	ld.global.u8 	%rs22, [%rd13+2];
	cvt.rn.f64.u16 	%fd100, %rs22;
	add.f64 	%fd101, %fd97, %fd100;
	ld.global.u8 	%rs23, [%rd11+3];
	cvt.rn.f64.u16 	%fd102, %rs23;
	add.f64 	%fd224, %fd99, %fd102;
	ld.global.u8 	%rs24, [%rd13+3];
	cvt.rn.f64.u16 	%fd103, %rs24;
	add.f64 	%fd223, %fd101, %fd103;
	add.s32 	%r96, %r96, 4;
$L__BB13_10:
	setp.eq.s32 	%p22, %r12, 0;
	@%p22 bra 	$L__BB13_12;
	add.s32 	%r77, %r14, %r96;
	cvt.s64.s32 	%rd14, %r77;
	add.s64 	%rd15, %rd2, %rd14;
	ld.global.u8 	%rs25, [%rd15];
	cvt.rn.f64.u16 	%fd104, %rs25;
	add.f64 	%fd105, %fd224, %fd104;
	add.s32 	%r78, %r15, %r96;
	cvt.s64.s32 	%rd16, %r78;
	add.s64 	%rd17, %rd1, %rd16;
	ld.global.u8 	%rs26, [%rd17];
	cvt.rn.f64.u16 	%fd106, %rs26;
	add.f64 	%fd107, %fd223, %fd106;
	ld.global.u8 	%rs27, [%rd15+1];
	cvt.rn.f64.u16 	%fd108, %rs27;
	add.f64 	%fd224, %fd105, %fd108;
	ld.global.u8 	%rs28, [%rd17+1];
	cvt.rn.f64.u16 	%fd109, %rs28;
	add.f64 	%fd223, %fd107, %fd109;
	add.s32 	%r96, %r96, 2;
$L__BB13_12:
	add.s32 	%r79, %r14, %r96;
	cvt.s64.s32 	%rd18, %r79;
	add.s64 	%rd19, %rd2, %rd18;
	ld.global.u8 	%rs29, [%rd19];
	cvt.rn.f64.u16 	%fd110, %rs29;
	add.f64 	%fd224, %fd224, %fd110;
	add.s32 	%r80, %r15, %r96;
	cvt.s64.s32 	%rd20, %r80;
	add.s64 	%rd21, %rd1, %rd20;
	ld.global.u8 	%rs30, [%rd21];
	cvt.rn.f64.u16 	%fd111, %rs30;
	add.f64 	%fd223, %fd223, %fd111;
	add.s32 	%r23, %r94, 1;
	setp.ne.s32 	%p23, %r94, %r54;
	mov.u32 	%r94, %r23;
	@%p23 bra 	$L__BB13_5;
$L__BB13_13:
	mul.lo.s32 	%r81, %r54, %r7;
	shl.b32 	%r82, %r81, 1;
	add.s32 	%r83, %r82, %r7;
	cvt.rn.f64.s32 	%fd113, %r83;
	rcp.rn.f64 	%fd114, %fd113;
	setp.lt.s32 	%p24, %r54, 0;
	mul.f64 	%fd21, %fd114, %fd224;
	mul.f64 	%fd22, %fd114, %fd223;
	mov.f64 	%fd239, 0d0000000000000000;
	mov.f64 	%fd247, 0d0000000000000000;
	@%p24 bra 	$L__BB13_25;
	setp.lt.s32 	%p25, %r53, 0;
	neg.s32 	%r24, %r53;
	@%p25 bra 	$L__BB13_25;
	and.b32  	%r25, %r6, 6;
	and.b32  	%r26, %r53, 1;
	and.b32  	%r84, %r7, -8;
	neg.s32 	%r27, %r84;
	sub.s32 	%r28, %r63, %r53;
	sub.s32 	%r29, %r28, %r4;
	mov.f64 	%fd237, 0d0000000000000000;
	mov.f64 	%fd238, %fd237;
	mov.f64 	%fd239, %fd237;
$L__BB13_16:
	setp.lt.u32 	%p26, %r53, 4;
	add.s32 	%r85, %r99, %r3;
	mul.lo.s32 	%r31, %r85, %r56;
	add.s32 	%r32, %r31, %r63;
	add.s32 	%r33, %r31, %r5;
	mov.u32 	%r104, %r24;
	@%p26 bra 	$L__BB13_19;
	add.s32 	%r101, %r28, %r31;
	add.s32 	%r100, %r29, %r31;
	mov.u32 	%r102, %r27;
	mov.u32 	%r104, %r24;
$L__BB13_18:
	.pragma "nounroll";
	cvt.s64.s32 	%rd22, %r101;
	add.s64 	%rd23, %rd2, %rd22;
	ld.global.u8 	%rs31, [%rd23];
	cvt.rn.f64.u16 	%fd117, %rs31;
	sub.f64 	%fd118, %fd117, %fd21;
	cvt.s64.s32 	%rd24, %r100;
	add.s64 	%rd25, %rd1, %rd24;
	ld.global.u8 	%rs32, [%rd25];
	cvt.rn.f64.u16 	%fd119, %rs32;
	sub.f64 	%fd120, %fd119, %fd22;
	fma.rn.f64 	%fd121, %fd118, %fd120, %fd239;
	fma.rn.f64 	%fd122, %fd118, %fd118, %fd238;
	fma.rn.f64 	%fd123, %fd120, %fd120, %fd237;
	ld.global.u8 	%rs33, [%rd23+1];
	cvt.rn.f64.u16 	%fd124, %rs33;
	sub.f64 	%fd125, %fd124, %fd21;
	ld.global.u8 	%rs34, [%rd25+1];
	cvt.rn.f64.u16 	%fd126, %rs34;
	sub.f64 	%fd127, %fd126, %fd22;
	fma.rn.f64 	%fd128, %fd125, %fd127, %fd121;
	fma.rn.f64 	%fd129, %fd125, %fd125, %fd122;
	fma.rn.f64 	%fd130, %fd127, %fd127, %fd123;
	ld.global.u8 	%rs35, [%rd23+2];
	cvt.rn.f64.u16 	%fd131, %rs35;
	sub.f64 	%fd132, %fd131, %fd21;
	ld.global.u8 	%rs36, [%rd25+2];
	cvt.rn.f64.u16 	%fd133, %rs36;
	sub.f64 	%fd134, %fd133, %fd22;
	fma.rn.f64 	%fd135, %fd132, %fd134, %fd128;
	fma.rn.f64 	%fd136, %fd132, %fd132, %fd129;
	fma.rn.f64 	%fd137, %fd134, %fd134, %fd130;
	ld.global.u8 	%rs37, [%rd23+3];
	cvt.rn.f64.u16 	%fd138, %rs37;
	sub.f64 	%fd139, %fd138, %fd21;
	ld.global.u8 	%rs38, [%rd25+3];
	cvt.rn.f64.u16 	%fd140, %rs38;
	sub.f64 	%fd141, %fd140, %fd22;
	fma.rn.f64 	%fd142, %fd139, %fd141, %fd135;
	fma.rn.f64 	%fd143, %fd139, %fd139, %fd136;
	fma.rn.f64 	%fd144, %fd141, %fd141, %fd137;
	ld.global.u8 	%rs39, [%rd23+4];
	cvt.rn.f64.u16 	%fd145, %rs39;
	sub.f64 	%fd146, %fd145, %fd21;
	ld.global.u8 	%rs40, [%rd25+4];
	cvt.rn.f64.u16 	%fd147, %rs40;
	sub.f64 	%fd148, %fd147, %fd22;
	fma.rn.f64 	%fd149, %fd146, %fd148, %fd142;
	fma.rn.f64 	%fd150, %fd146, %fd146, %fd143;
	fma.rn.f64 	%fd151, %fd148, %fd148, %fd144;
	ld.global.u8 	%rs41, [%rd23+5];
	cvt.rn.f64.u16 	%fd152, %rs41;
	sub.f64 	%fd153, %fd152, %fd21;
	ld.global.u8 	%rs42, [%rd25+5];
	cvt.rn.f64.u16 	%fd154, %rs42;
	sub.f64 	%fd155, %fd154, %fd22;
	fma.rn.f64 	%fd156, %fd153, %fd155, %fd149;
	fma.rn.f64 	%fd157, %fd153, %fd153, %fd150;
	fma.rn.f64 	%fd158, %fd155, %fd155, %fd151;
	ld.global.u8 	%rs43, [%rd23+6];
	cvt.rn.f64.u16 	%fd159, %rs43;
	sub.f64 	%fd160, %fd159, %fd21;
	ld.global.u8 	%rs44, [%rd25+6];
	cvt.rn.f64.u16 	%fd161, %rs44;
	sub.f64 	%fd162, %fd161, %fd22;
	fma.rn.f64 	%fd163, %fd160, %fd162, %fd156;
	fma.rn.f64 	%fd164, %fd160, %fd160, %fd157;
	fma.rn.f64 	%fd165, %fd162, %fd162, %fd158;
	ld.global.u8 	%rs45, [%rd23+7];
	cvt.rn.f64.u16 	%fd166, %rs45;
	sub.f64 	%fd167, %fd166, %fd21;
	ld.global.u8 	%rs46, [%rd25+7];
	cvt.rn.f64.u16 	%fd168, %rs46;
	sub.f64 	%fd169, %fd168, %fd22;
	fma.rn.f64 	%fd239, %fd167, %fd169, %fd163;
	fma.rn.f64 	%fd238, %fd167, %fd167, %fd164;
	fma.rn.f64 	%fd237, %fd169, %fd169, %fd165;
	add.s32 	%r104, %r104, 8;
	add.s32 	%r102, %r102, 8;
	add.s32 	%r101, %r101, 8;
	add.s32 	%r100, %r100, 8;
	setp.ne.s32 	%p27, %r102, 0;
	@%p27 bra 	$L__BB13_18;
$L__BB13_19:
	setp.lt.u32 	%p28, %r25, 3;
	@%p28 bra 	$L__BB13_21;
	add.s32 	%r86, %r32, %r104;
	cvt.s64.s32 	%rd26, %r86;
	add.s64 	%rd27, %rd2, %rd26;
	ld.global.u8 	%rs47, [%rd27];
	cvt.rn.f64.u16 	%fd170, %rs47;
	sub.f64 	%fd171, %fd170, %fd21;
	add.s32 	%r87, %r33, %r104;
	cvt.s64.s32 	%rd28, %r87;
	add.s64 	%rd29, %rd1, %rd28;
	ld.global.u8 	%rs48, [%rd29];
	cvt.rn.f64.u16 	%fd172, %rs48;
	sub.f64 	%fd173, %fd172, %fd22;
	fma.rn.f64 	%fd174, %fd171, %fd173, %fd239;
	fma.rn.f64 	%fd175, %fd171, %fd171, %fd238;
	fma.rn.f64 	%fd176, %fd173, %fd173, %fd237;
	ld.global.u8 	%rs49, [%rd27+1];
	cvt.rn.f64.u16 	%fd177, %rs49;
	sub.f64 	%fd178, %fd177, %fd21;
	ld.global.u8 	%rs50, [%rd29+1];
	cvt.rn.f64.u16 	%fd179, %rs50;
	sub.f64 	%fd180, %fd179, %fd22;
	fma.rn.f64 	%fd181, %fd178, %fd180, %fd174;
	fma.rn.f64 	%fd182, %fd178, %fd178, %fd175;
	fma.rn.f64 	%fd183, %fd180, %fd180, %fd176;
	ld.global.u8 	%rs51, [%rd27+2];
	cvt.rn.f64.u16 	%fd184, %rs51;
	sub.f64 	%fd185, %fd184, %fd21;
	ld.global.u8 	%rs52, [%rd29+2];
	cvt.rn.f64.u16 	%fd186, %rs52;
	sub.f64 	%fd187, %fd186, %fd22;
	fma.rn.f64 	%fd188, %fd185, %fd187, %fd181;
	fma.rn.f64 	%fd189, %fd185, %fd185, %fd182;
	fma.rn.f64 	%fd190, %fd187, %fd187, %fd183;
	ld.global.u8 	%rs53, [%rd27+3];
	cvt.rn.f64.u16 	%fd191, %rs53;
	sub.f64 	%fd192, %fd191, %fd21;
	ld.global.u8 	%rs54, [%rd29+3];
	cvt.rn.f64.u16 	%fd193, %rs54;
	sub.f64 	%fd194, %fd193, %fd22;
	fma.rn.f64 	%fd239, %fd192, %fd194, %fd188;
	fma.rn.f64 	%fd238, %fd192, %fd192, %fd189;
	fma.rn.f64 	%fd237, %fd194, %fd194, %fd190;
	add.s32 	%r104, %r104, 4;
$L__BB13_21:
	setp.eq.s32 	%p29, %r26, 0;
	@%p29 bra 	$L__BB13_23;
	add.s32 	%r88, %r32, %r104;
	cvt.s64.s32 	%rd30, %r88;
	add.s64 	%rd31, %rd2, %rd30;
	ld.global.u8 	%rs55, [%rd31];
	cvt.rn.f64.u16 	%fd195, %rs55;
	sub.f64 	%fd196, %fd195, %fd21;
	add.s32 	%r89, %r33, %r104;
	cvt.s64.s32 	%rd32, %r89;
	add.s64 	%rd33, %rd1, %rd32;
	ld.global.u8 	%rs56, [%rd33];
	cvt.rn.f64.u16 	%fd197, %rs56;
	sub.f64 	%fd198, %fd197, %fd22;
	fma.rn.f64 	%fd199, %fd196, %fd198, %fd239;
	fma.rn.f64 	%fd200, %fd196, %fd196, %fd238;
	fma.rn.f64 	%fd201, %fd198, %fd198, %fd237;
	ld.global.u8 	%rs57, [%rd31+1];
	cvt.rn.f64.u16 	%fd202, %rs57;
	sub.f64 	%fd203, %fd202, %fd21;
	ld.global.u8 	%rs58, [%rd33+1];
	cvt.rn.f64.u16 	%fd204, %rs58;
	sub.f64 	%fd205, %fd204, %fd22;
	fma.rn.f64 	%fd239, %fd203, %fd205, %fd199;
	fma.rn.f64 	%fd238, %fd203, %fd203, %fd200;
	fma.rn.f64 	%fd237, %fd205, %fd205, %fd201;
	add.s32 	%r104, %r104, 2;
$L__BB13_23:
	add.s32 	%r90, %r32, %r104;
	cvt.s64.s32 	%rd34, %r90;
	add.s64 	%rd35, %rd2, %rd34;
	ld.global.u8 	%rs59, [%rd35];
	cvt.rn.f64.u16 	%fd206, %rs59;
	sub.f64 	%fd207, %fd206, %fd21;
	add.s32 	%r91, %r33, %r104;
	cvt.s64.s32 	%rd36, %r91;
	add.s64 	%rd37, %rd1, %rd36;
	ld.global.u8 	%rs60, [%rd37];
	cvt.rn.f64.u16 	%fd208, %rs60;
	sub.f64 	%fd209, %fd208, %fd22;
	fma.rn.f64 	%fd239, %fd207, %fd209, %fd239;
	fma.rn.f64 	%fd238, %fd207, %fd207, %fd238;
	fma.rn.f64 	%fd237, %fd209, %fd209, %fd237;
	add.s32 	%r49, %r99, 1;
	setp.ne.s32 	%p30, %r99, %r54;
	mov.u32 	%r99, %r49;
	@%p30 bra 	$L__BB13_16;
	mul.f64 	%fd247, %fd238, %fd237;
$L__BB13_25:
	rsqrt.approx.f64 	%fd53, %fd247;
	abs.f64 	%fd211, %fd53;
	setp.eq.f64 	%p31, %fd211, 0d7FF0000000000000;
	@%p31 bra 	$L__BB13_27;
	mul.f64 	%fd212, %fd239, %fd53;
	mov.f64 	%fd213, 0d3FF0000000000000;
	sub.f64 	%fd248, %fd213, %fd212;
$L__BB13_27:
	ld.param.u64 	%rd41, [_Z37kernel_GenerateDSI_u2b_ncc_transposediiiiiPKhS0_iPd_param_8];
	mad.lo.s32 	%r92, %r51, %r63, %r3;
	mad.lo.s32 	%r93, %r92, %r52, %r1;
	cvta.to.global.u64 	%rd38, %rd41;
	mul.wide.s32 	%rd39, %r93, 8;
	add.s64 	%rd40, %rd38, %rd39;
	st.global.f64 	[%rd40], %fd248;
$L__BB13_28:
	ret;

}
	// .globl	_Z43kernel_GenerateDSI_u2b_opencvncc_transposediiiiiPKhS0_iPd
.visible .entry _Z43kernel_GenerateDSI_u2b_opencvncc_transposediiiiiPKhS0_iPd(
	.param .u32 _Z43kernel_GenerateDSI_u2b_opencvncc_transposediiiiiPKhS0_iPd_param_0,
	.param .u32 _Z43kernel_GenerateDSI_u2b_opencvncc_transposediiiiiPKhS0_iPd_param_1,
	.param .u32 _Z43kernel_GenerateDSI_u2b_opencvncc_transposediiiiiPKhS0_iPd_param_2,
	.param .u32 _Z43kernel_GenerateDSI_u2b_opencvncc_transposediiiiiPKhS0_iPd_param_3,
	.param .u32 _Z43kernel_GenerateDSI_u2b_opencvncc_transposediiiiiPKhS0_iPd_param_4,
	.param .u64 .ptr .align 1 _Z43kernel_GenerateDSI_u2b_opencvncc_transposediiiiiPKhS0_iPd_param_5,
	.param .u64 .ptr .align 1 _Z43kernel_GenerateDSI_u2b_opencvncc_transposediiiiiPKhS0_iPd_param_6,
	.param .u32 _Z43kernel_GenerateDSI_u2b_opencvncc_transposediiiiiPKhS0_iPd_param_7,
	.param .u64 .ptr .align 1 _Z43kernel_GenerateDSI_u2b_opencvncc_transposediiiiiPKhS0_iPd_param_8
)
{
	.reg .pred 	%p<25>;
	.reg .b16 	%rs<31>;
	.reg .b32 	%r<72>;
	.reg .b64 	%rd<26>;
	.reg .b64 	%fd<126>;

	ld.param.u32 	%r39, [_Z43kernel_GenerateDSI_u2b_opencvncc_transposediiiiiPKhS0_iPd_param_0];
	ld.param.u32 	%r34, [_Z43kernel_GenerateDSI_u2b_opencvncc_transposediiiiiPKhS0_iPd_param_1];
	ld.param.u32 	%r35, [_Z43kernel_GenerateDSI_u2b_opencvncc_transposediiiiiPKhS0_iPd_param_2];
	ld.param.u32 	%r36, [_Z43kernel_GenerateDSI_u2b_opencvncc_transposediiiiiPKhS0_iPd_param_3];
	ld.param.u32 	%r37, [_Z43kernel_GenerateDSI_u2b_opencvncc_transposediiiiiPKhS0_iPd_param_4];
	ld.param.u64 	%rd5, [_Z43kernel_GenerateDSI_u2b_opencvncc_transposediiiiiPKhS0_iPd_param_5];
	ld.param.u64 	%rd6, [_Z43kernel_GenerateDSI_u2b_opencvncc_transposediiiiiPKhS0_iPd_param_6];
	ld.param.u32 	%r38, [_Z43kernel_GenerateDSI_u2b_opencvncc_transposediiiiiPKhS0_iPd_param_7];
	ld.param.u64 	%rd4, [_Z43kernel_GenerateDSI_u2b_opencvncc_transposediiiiiPKhS0_iPd_param_8];
	cvta.to.global.u64 	%rd1, %rd6;
	cvta.to.global.u64 	%rd2, %rd5;
	mov.u32 	%r40, %ntid.x;
	mov.u32 	%r41, %ctaid.x;
	mov.u32 	%r42, %tid.x;
	mad.lo.s32 	%r1, %r40, %r41, %r42;
	mov.u32 	%r43, %ntid.y;
	mov.u32 	%r44, %ctaid.y;
	mov.u32 	%r45, %tid.y;
	mad.lo.s32 	%r46, %r43, %r44, %r45;
	mov.u32 	%r47, %ntid.z;
	mov.u32 	%r48, %ctaid.z;
	mov.u32 	%r49, %tid.z;
	mad.lo.s32 	%r3, %r47, %r48, %r49;
	setp.ge.s32 	%p1, %r1, %r35;
	setp.ge.s32 	%p2, %r46, %r39;
	or.pred  	%p3, %p1, %p2;
	setp.ge.s32 	%p4, %r3, %r34;
	or.pred  	%p5, %p4, %p3;
	mov.f64 	%fd125, 0dBFF0000000000000;
	@%p5 bra 	$L__BB14_17;
	add.s32 	%r4, %r1, %r38;
	sub.s32 	%r5, %r46, %r4;
	setp.lt.s32 	%p6, %r3, %r37;
	add.s32 	%r50, %r37, %r3;
	setp.ge.s32 	%p7, %r50, %r34;
	setp.lt.s32 	%p8, %r46, %r36;
	or.pred  	%p9, %p6, %p8;
	or.pred  	%p10, %p9, %p7;
	add.s32 	%r51, %r36, %r46;
	setp.ge.s32 	%p11, %r51, %r39;
	setp.lt.s32 	%p12, %r5, %r36;
	or.pred  	%p13, %p11, %p12;
	or.pred  	%p14, %p10, %p13;
	add.s32 	%r52, %r5, %r36;
	setp.ge.s32 	%p15, %r52, %r39;
	or.pred  	%p16, %p14, %p15;
	mov.f64 	%fd116, 0d0000000000000000;
	mov.f64 	%fd124, 0d0000000000000000;
	@%p16 bra 	$L__BB14_16;
	setp.lt.s32 	%p17, %r37, 0;
	@%p17 bra 	$L__BB14_14;
	setp.lt.s32 	%p18, %r36, 0;
	neg.s32 	%r6, %r36;
	@%p18 bra 	$L__BB14_14;
	neg.s32 	%r64, %r37;
	shl.b32 	%r53, %r36, 1;
	and.b32  	%r8, %r53, 6;
	and.b32  	%r9, %r36, 1;
	and.b32  	%r54, %r53, 2147483640;
	neg.s32 	%r10, %r54;
	sub.s32 	%r11, %r46, %r36;
	sub.s32 	%r12, %r11, %r4;
	add.s64 	%rd3, %rd2, 3;
	mov.f64 	%fd114, 0d0000000000000000;
	mov.f64 	%fd115, %fd114;
	mov.f64 	%fd116, %fd114;
$L__BB14_5:
	setp.lt.u32 	%p19, %r36, 4;
	add.s32 	%r55, %r64, %r3;
	mul.lo.s32 	%r14, %r55, %r39;
	add.s32 	%r15, %r14, %r46;
	add.s32 	%r16, %r14, %r5;
	mov.u32 	%r69, %r6;
	@%p19 bra 	$L__BB14_8;
	add.s32 	%r66, %r12, %r14;
	add.s32 	%r65, %r11, %r14;
	mov.u32 	%r67, %r10;
	mov.u32 	%r69, %r6;
$L__BB14_7:
	.pragma "nounroll";
	cvt.s64.s32 	%rd7, %r66;
	add.s64 	%rd8, %rd1, %rd7;
	cvt.s64.s32 	%rd9, %r65;
	add.s64 	%rd10, %rd3, %rd9;
	ld.global.u8 	%rs1, [%rd10+-3];
	cvt.rn.f64.u16 	%fd38, %rs1;
	ld.global.u8 	%rs2, [%rd8];
	cvt.rn.f64.u16 	%fd39, %rs2;
	fma.rn.f64 	%fd40, %fd38, %fd39, %fd116;
	fma.rn.f64 	%fd41, %fd38, %fd38, %fd115;
	fma.rn.f64 	%fd42, %fd39, %fd39, %fd114;
	ld.global.u8 	%rs3, [%rd10+-2];
	cvt.rn.f64.u16 	%fd43, %rs3;
	ld.global.u8 	%rs4, [%rd8+1];
	cvt.rn.f64.u16 	%fd44, %rs4;
	fma.rn.f64 	%fd45, %fd43, %fd44, %fd40;
	fma.rn.f64 	%fd46, %fd43, %fd43, %fd41;
	fma.rn.f64 	%fd47, %fd44, %fd44, %fd42;
	ld.global.u8 	%rs5, [%rd10+-1];
	cvt.rn.f64.u16 	%fd48, %rs5;
	ld.global.u8 	%rs6, [%rd8+2];
	cvt.rn.f64.u16 	%fd49, %rs6;
	fma.rn.f64 	%fd50, %fd48, %fd49, %fd45;
	fma.rn.f64 	%fd51, %fd48, %fd48, %fd46;
	fma.rn.f64 	%fd52, %fd49, %fd49, %fd47;
	ld.global.u8 	%rs7, [%rd10];
	cvt.rn.f64.u16 	%fd53, %rs7;
	ld.global.u8 	%rs8, [%rd8+3];
	cvt.rn.f64.u16 	%fd54, %rs8;
	fma.rn.f64 	%fd55, %fd53, %fd54, %fd50;
	fma.rn.f64 	%fd56, %fd53, %fd53, %fd51;
	fma.rn.f64 	%fd57, %fd54, %fd54, %fd52;
	ld.global.u8 	%rs9, [%rd10+1];
	cvt.rn.f64.u16 	%fd58, %rs9;
	ld.global.u8 	%rs10, [%rd8+4];
	cvt.rn.f64.u16 	%fd59, %rs10;
	fma.rn.f64 	%fd60, %fd58, %fd59, %fd55;
	fma.rn.f64 	%fd61, %fd58, %fd58, %fd56;
	fma.rn.f64 	%fd62, %fd59, %fd59, %fd57;
	ld.global.u8 	%rs11, [%rd10+2];
	cvt.rn.f64.u16 	%fd63, %rs11;
	ld.global.u8 	%rs12, [%rd8+5];
	cvt.rn.f64.u16 	%fd64, %rs12;
	fma.rn.f64 	%fd65, %fd63, %fd64, %fd60;
	fma.rn.f64 	%fd66, %fd63, %fd63, %fd61;
	fma.rn.f64 	%fd67, %fd64, %fd64, %fd62;
	ld.global.u8 	%rs13, [%rd10+3];
	cvt.rn.f64.u16 	%fd68, %rs13;
	ld.global.u8 	%rs14, [%rd8+6];
	cvt.rn.f64.u16 	%fd69, %rs14;
	fma.rn.f64 	%fd70, %fd68, %fd69, %fd65;
	fma.rn.f64 	%fd71, %fd68, %fd68, %fd66;
	fma.rn.f64 	%fd72, %fd69, %fd69, %fd67;
	ld.global.u8 	%rs15, [%rd10+4];
	cvt.rn.f64.u16 	%fd73, %rs15;
	ld.global.u8 	%rs16, [%rd8+7];
	cvt.rn.f64.u16 	%fd74, %rs16;
	fma.rn.f64 	%fd116, %fd73, %fd74, %fd70;
	fma.rn.f64 	%fd115, %fd73, %fd73, %fd71;
	fma.rn.f64 	%fd114, %fd74, %fd74, %fd72;
	add.s32 	%r69, %r69, 8;
	add.s32 	%r67, %r67, 8;
	add.s32 	%r66, %r66, 8;
	add.s32 	%r65, %r65, 8;
	setp.ne.s32 	%p20, %r67, 0;
	@%p20 bra 	$L__BB14_7;
$L__BB14_8:
	setp.lt.u32 	%p21, %r8, 3;
	@%p21 bra 	$L__BB14_10;
	add.s32 	%r56, %r15, %r69;
	cvt.s64.s32 	%rd11, %r56;
	add.s64 	%rd12, %rd2, %rd11;
	ld.global.u8 	%rs17, [%rd12];
	cvt.rn.f64.u16 	%fd75, %rs17;
	add.s32 	%r57, %r16, %r69;
	cvt.s64.s32 	%rd13, %r57;
	add.s64 	%rd14, %rd1, %rd13;
	ld.global.u8 	%rs18, [%rd14];
	cvt.rn.f64.u16 	%fd76, %rs18;
	fma.rn.f64 	%fd77, %fd75, %fd76, %fd116;
	fma.rn.f64 	%fd78, %fd75, %fd75, %fd115;
	fma.rn.f64 	%fd79, %fd76, %fd76, %fd114;
	ld.global.u8 	%rs19, [%rd12+1];
	cvt.rn.f64.u16 	%fd80, %rs19;
	ld.global.u8 	%rs20, [%rd14+1];
	cvt.rn.f64.u16 	%fd81, %rs20;
	fma.rn.f64 	%fd82, %fd80, %fd81, %fd77;
	fma.rn.f64 	%fd83, %fd80, %fd80, %fd78;
	fma.rn.f64 	%fd84, %fd81, %fd81, %fd79;
	ld.global.u8 	%rs21, [%rd12+2];
	cvt.rn.f64.u16 	%fd85, %rs21;
	ld.global.u8 	%rs22, [%rd14+2];
	cvt.rn.f64.u16 	%fd86, %rs22;
	fma.rn.f64 	%fd87, %fd85, %fd86, %fd82;
	fma.rn.f64 	%fd88, %fd85, %fd85, %fd83;
	fma.rn.f64 	%fd89, %fd86, %fd86, %fd84;
	ld.global.u8 	%rs23, [%rd12+3];
	cvt.rn.f64.u16 	%fd90, %rs23;
	ld.global.u8 	%rs24, [%rd14+3];
	cvt.rn.f64.u16 	%fd91, %rs24;
	fma.rn.f64 	%fd116, %fd90, %fd91, %fd87;
	fma.rn.f64 	%fd115, %fd90, %fd90, %fd88;
	fma.rn.f64 	%fd114, %fd91, %fd91, %fd89;
	add.s32 	%r69, %r69, 4;
$L__BB14_10:
	setp.eq.s32 	%p22, %r9, 0;
	@%p22 bra 	$L__BB14_12;
	add.s32 	%r58, %r15, %r69;
	cvt.s64.s32 	%rd15, %r58;
	add.s64 	%rd16, %rd2, %rd15;
	ld.global.u8 	%rs25, [%rd16];
	cvt.rn.f64.u16 	%fd92, %rs25;
	add.s32 	%r59, %r16, %r69;
	cvt.s64.s32 	%rd17, %r59;
	add.s64 	%rd18, %rd1, %rd17;
	ld.global.u8 	%rs26, [%rd18];
	cvt.rn.f64.u16 	%fd93, %rs26;
	fma.rn.f64 	%fd94, %fd92, %fd93, %fd116;
	fma.rn.f64 	%fd95, %fd92, %fd92, %fd115;
	fma.rn.f64 	%fd96, %fd93, %fd93, %fd114;
	ld.global.u8 	%rs27, [%rd16+1];
	cvt.rn.f64.u16 	%fd97, %rs27;
	ld.global.u8 	%rs28, [%rd18+1];
	cvt.rn.f64.u16 	%fd98, %rs28;
	fma.rn.f64 	%fd116, %fd97, %fd98, %fd94;
	fma.rn.f64 	%fd115, %fd97, %fd97, %fd95;
	fma.rn.f64 	%fd114, %fd98, %fd98, %fd96;
	add.s32 	%r69, %r69, 2;
$L__BB14_12:
	add.s32 	%r60, %r15, %r69;
	cvt.s64.s32 	%rd19, %r60;
	add.s64 	%rd20, %rd2, %rd19;
	ld.global.u8 	%rs29, [%rd20];
	cvt.rn.f64.u16 	%fd99, %rs29;
	add.s32 	%r61, %r16, %r69;
	cvt.s64.s32 	%rd21, %r61;
	add.s64 	%rd22, %rd1, %rd21;
	ld.global.u8 	%rs30, [%rd22];
	cvt.rn.f64.u16 	%fd100, %rs30;
	fma.rn.f64 	%fd116, %fd99, %fd100, %fd116;
	fma.rn.f64 	%fd115, %fd99, %fd99, %fd115;
	fma.rn.f64 	%fd114, %fd100, %fd100, %fd114;
	add.s32 	%r32, %r64, 1;
	setp.ne.s32 	%p23, %r64, %r37;
	mov.u32 	%r64, %r32;
	@%p23 bra 	$L__BB14_5;
	mul.f64 	%fd124, %fd115, %fd114;
$L__BB14_14:
	rsqrt.approx.f64 	%fd31, %fd124;
	abs.f64 	%fd102, %fd31;
	setp.eq.f64 	%p24, %fd102, 0d7FF0000000000000;
	@%p24 bra 	$L__BB14_16;
	mul.f64 	%fd103, %fd116, %fd31;
	mov.f64 	%fd104, 0d3FF0000000000000;
	sub.f64 	%fd125, %fd104, %fd103;
$L__BB14_16:
	mad.lo.s32 	%r62, %r34, %r46, %r3;
	mad.lo.s32 	%r63, %r62, %r35, %r1;
	cvta.to.global.u64 	%rd23, %rd4;
	mul.wide.s32 	%rd24, %r63, 8;
	add.s64 	%rd25, %rd23, %rd24;
	st.global.f64 	[%rd25], %fd125;
$L__BB14_17:
	ret;

}
	// .globl	_Z36kernel_GenerateDSI_b2u_BT_transposediiiPKhS0_iPd
.visible .entry _Z36kernel_GenerateDSI_b2u_BT_transposediiiPKhS0_iPd(
	.param .u32 _Z36kernel_GenerateDSI_b2u_BT_transposediiiPKhS0_iPd_param_0,
	.param .u32 _Z36kernel_GenerateDSI_b2u_BT_transposediiiPKhS0_iPd_param_1,
	.param .u32 _Z36kernel_GenerateDSI_b2u_BT_transposediiiPKhS0_iPd_param_2,
	.param .u64 .ptr .align 1 _Z36kernel_GenerateDSI_b2u_BT_transposediiiPKhS0_iPd_param_3,
	.param .u64 .ptr .align 1 _Z36kernel_GenerateDSI_b2u_BT_transposediiiPKhS0_iPd_param_4,
	.param .u32 _Z36kernel_GenerateDSI_b2u_BT_transposediiiPKhS0_iPd_param_5,
	.param .u64 .ptr .align 1 _Z36kernel_GenerateDSI_b2u_BT_transposediiiPKhS0_iPd_param_6
)
{
	.local .align 8 .b8 	__local_depot15[64];
	.reg .b64 	%SP;
	.reg .b64 	%SPL;
	.reg .pred 	%p<34>;
	.reg .b16 	%rs<7>;
	.reg .b32 	%r<125>;
	.reg .b64 	%rd<61>;
	.reg .b64 	%fd<65>;

	mov.u64 	%SPL, __local_depot15;
	ld.param.u32 	%r38, [_Z36kernel_GenerateDSI_b2u_BT_transposediiiPKhS0_iPd_param_0];
	ld.param.u32 	%r35, [_Z36kernel_GenerateDSI_b2u_BT_transposediiiPKhS0_iPd_param_1];
	ld.param.u32 	%r36, [_Z36kernel_GenerateDSI_b2u_BT_transposediiiPKhS0_iPd_param_2];
	ld.param.u64 	%rd11, [_Z36kernel_GenerateDSI_b2u_BT_transposediiiPKhS0_iPd_param_3];
	ld.param.u32 	%r37, [_Z36kernel_GenerateDSI_b2u_BT_transposediiiPKhS0_iPd_param_5];
	add.u64 	%rd1, %SPL, 0;
	add.u64 	%rd2, %SPL, 24;
	add.u64 	%rd3, %SPL, 40;
	mov.u32 	%r39, %ntid.x;
	mov.u32 	%r40, %ctaid.x;
	mov.u32 	%r41, %tid.x;
	mad.lo.s32 	%r1, %r39, %r40, %r41;
	mov.u32 	%r42, %ntid.y;
	mov.u32 	%r43, %ctaid.y;
	mov.u32 	%r44, %tid.y;
	mad.lo.s32 	%r45, %r42, %r43, %r44;
	mov.u32 	%r46, %ntid.z;
	mov.u32 	%r47, %ctaid.z;
	mov.u32 	%r48, %tid.z;
	mad.lo.s32 	%r3, %r46, %r47, %r48;
	setp.ge.s32 	%p1, %r1, %r36;
	setp.ge.s32 	%p2, %r45, %r38;
	or.pred  	%p3, %p1, %p2;
	setp.ge.s32 	%p4, %r3, %r35;
	or.pred  	%p5, %p4, %p3;
	@%p5 bra 	$L__BB15_40;
	add.s32 	%r49, %r45, %r1;
	add.s32 	%r4, %r49, %r37;
	setp.lt.s32 	%p6, %r4, 1;
	add.s32 	%r50, %r38, -1;
	setp.ge.u32 	%p7, %r4, %r50;
	or.pred  	%p8, %p6, %p7;
	setp.eq.s32 	%p9, %r45, 0;
	or.pred  	%p10, %p9, %p8;
	setp.ge.u32 	%p11, %r45, %r50;
	or.pred  	%p12, %p10, %p11;
	mov.f64 	%fd64, 0dBFF0000000000000;
	@%p12 bra 	$L__BB15_39;
	cvta.to.global.u64 	%rd17, %rd11;
	mul.lo.s32 	%r5, %r3, %r38;
	add.s32 	%r53, %r4, %r5;
	cvt.u64.u32 	%rd18, %r53;
	add.s64 	%rd19, %rd17, %rd18;
	ld.global.u8 	%rs1, [%rd19];
	cvt.rn.f64.u16 	%fd1, %rs1;
	add.s32 	%r54, %r53, -1;
	cvt.u64.u32 	%rd20, %r54;
	add.s64 	%rd21, %rd17, %rd20;
	ld.global.u8 	%rs2, [%rd21];
	cvt.rn.f64.u16 	%fd39, %rs2;
	ld.global.u8 	%rs3, [%rd19+1];
	cvt.rn.f64.u16 	%fd40, %rs3;
	add.f64 	%fd41, %fd1, %fd39;
	mul.f64 	%fd42, %fd41, 0d3FE0000000000000;
	add.f64 	%fd43, %fd1, %fd40;
	mul.f64 	%fd44, %fd43, 0d3FE0000000000000;
	st.local.f64 	[%rd1], %fd1;
	st.local.f64 	[%rd1+8], %fd42;
	st.local.f64 	[%rd1+16], %fd44;
	mov.b32 	%r101, 0;
	st.local.u32 	[%rd2], %r101;
	mov.b32 	%r55, 1;
	st.local.u32 	[%rd2+4], %r55;
	mov.b32 	%r106, 2;
	st.local.u32 	[%rd2+8], %r106;
	bra.uni 	$L__BB15_4;
$L__BB15_3:
	setp.ge.s32 	%p17, %r101, %r106;
	@%p17 bra 	$L__BB15_11;
$L__BB15_4:
	mov.u32 	%r8, %r106;
	mul.wide.u32 	%rd22, %r101, 8;
	add.s64 	%rd23, %rd1, %rd22;
	ld.local.f64 	%fd56, [%rd23];
	mov.b32 	%r106, 0;
	mov.u32 	%r104, %r101;
$L__BB15_5:
	mul.wide.u32 	%rd24, %r104, 8;
	add.s64 	%rd4, %rd1, %rd24;
	add.s32 	%r11, %r104, 1;
	ld.local.f64 	%fd57, [%rd4+8];
	setp.leu.f64 	%p13, %fd56, %fd57;
	@%p13 bra 	$L__BB15_7;
	ld.local.f64 	%fd5, [%rd4];
	st.local.f64 	[%rd4+8], %fd5;
	st.local.f64 	[%rd4], %fd57;
	mul.wide.u32 	%rd25, %r104, 4;
	add.s64 	%rd26, %rd2, %rd25;
	ld.local.u32 	%r57, [%rd26+4];
	ld.local.u32 	%r58, [%rd26];
	st.local.u32 	[%rd26+4], %r58;
	st.local.u32 	[%rd26], %r57;
	mov.f64 	%fd57, %fd5;
	mov.u32 	%r106, %r104;
$L__BB15_7:
	setp.lt.s32 	%p14, %r11, %r8;
	mov.f64 	%fd56, %fd57;
	mov.u32 	%r104, %r11;
	@%p14 bra 	$L__BB15_5;
	setp.gt.s32 	%p15, %r106, %r101;
	mov.b32 	%r101, 0;
	@%p15 bra 	$L__BB15_9;
	bra.uni 	$L__BB15_3;
$L__BB15_9:
	ld.local.f64 	%fd7, [%rd1];
	ld.local.f64 	%fd8, [%rd1+8];
	setp.leu.f64 	%p16, %fd7, %fd8;
	@%p16 bra 	$L__BB15_3;
	st.local.f64 	[%rd1+8], %fd7;
	st.local.f64 	[%rd1], %fd8;
	ld.local.u32 	%r62, [%rd2];
	ld.local.u32 	%r63, [%rd2+4];
	st.local.u32 	[%rd2], %r63;
	st.local.u32 	[%rd2+4], %r62;
	mov.b32 	%r101, 1;
	bra.uni 	$L__BB15_3;
$L__BB15_11:
	ld.param.u64 	%rd57, [_Z36kernel_GenerateDSI_b2u_BT_transposediiiPKhS0_iPd_param_4];
	cvta.to.global.u64 	%rd27, %rd57;
	ld.local.f64 	%fd9, [%rd1];
	ld.local.f64 	%fd10, [%rd1+16];
	add.s32 	%r66, %r5, %r45;
	cvt.u64.u32 	%rd28, %r66;
	add.s64 	%rd29, %rd27, %rd28;
	ld.global.u8 	%rs4, [%rd29];
	cvt.rn.f64.u16 	%fd11, %rs4;
	add.s32 	%r67, %r66, -1;
	cvt.u64.u32 	%rd30, %r67;
	add.s64 	%rd31, %rd27, %rd30;
	ld.global.u8 	%rs5, [%rd31];
	cvt.rn.f64.u16 	%fd45, %rs5;
	ld.global.u8 	%rs6, [%rd29+1];
	cvt.rn.f64.u16 	%fd46, %rs6;
	add.f64 	%fd47, %fd11, %fd45;
	mul.f64 	%fd48, %fd47, 0d3FE0000000000000;
	add.f64 	%fd49, %fd11, %fd46;
	mul.f64 	%fd50, %fd49, 0d3FE0000000000000;
	st.local.f64 	[%rd3], %fd11;
	st.local.f64 	[%rd3+8], %fd48;
	st.local.f64 	[%rd3+16], %fd50;
	mov.b32 	%r107, 0;
	st.local.u32 	[%rd2], %r107;
	mov.b32 	%r68, 1;
	st.local.u32 	[%rd2+4], %r68;
	mov.b32 	%r112, 2;
	st.local.u32 	[%rd2+8], %r112;
	bra.uni 	$L__BB15_13;
$L__BB15_12:
	setp.ge.s32 	%p22, %r107, %r112;
	@%p22 bra 	$L__BB15_20;
$L__BB15_13:
	mov.u32 	%r15, %r112;
	mul.wide.u32 	%rd32, %r107, 8;
	add.s64 	%rd33, %rd3, %rd32;
	ld.local.f64 	%fd58, [%rd33];
	mov.b32 	%r112, 0;
	mov.u32 	%r110, %r107;
$L__BB15_14:
	mul.wide.u32 	%rd34, %r110, 8;
	add.s64 	%rd35, %rd3, %rd34;
	add.s32 	%r18, %r110, 1;
	ld.local.f64 	%fd59, [%rd35+8];
	setp.leu.f64 	%p18, %fd58, %fd59;
	@%p18 bra 	$L__BB15_16;
	ld.local.f64 	%fd15, [%rd35];
	st.local.f64 	[%rd35+8], %fd15;
	st.local.f64 	[%rd35], %fd59;
	mul.wide.u32 	%rd38, %r110, 4;
	add.s64 	%rd39, %rd2, %rd38;
	ld.local.u32 	%r70, [%rd39+4];
	ld.local.u32 	%r71, [%rd39];
	st.local.u32 	[%rd39+4], %r71;
	st.local.u32 	[%rd39], %r70;
	mov.f64 	%fd59, %fd15;
	mov.u32 	%r112, %r110;
$L__BB15_16:
	setp.lt.s32 	%p19, %r18, %r15;
	mov.f64 	%fd58, %fd59;
	mov.u32 	%r110, %r18;
	@%p19 bra 	$L__BB15_14;
	setp.gt.s32 	%p20, %r112, %r107;
	mov.b32 	%r107, 0;
	@%p20 bra 	$L__BB15_18;
	bra.uni 	$L__BB15_12;
$L__BB15_18:
	ld.local.f64 	%fd17, [%rd3];
	ld.local.f64 	%fd18, [%rd3+8];
	setp.leu.f64 	%p21, %fd17, %fd18;
	@%p21 bra 	$L__BB15_12;
	st.local.f64 	[%rd3+8], %fd17;
	st.local.f64 	[%rd3], %fd18;
	ld.local.u32 	%r75, [%rd2];
	ld.local.u32 	%r76, [%rd2+4];
	st.local.u32 	[%rd2], %r76;
	st.local.u32 	[%rd2+4], %r75;
	mov.b32 	%r107, 1;
	bra.uni 	$L__BB15_12;
$L__BB15_20:
	ld.local.f64 	%fd19, [%rd3];
	ld.local.f64 	%fd20, [%rd3+16];
	mov.b64 	%rd40, 0;
	st.local.u64 	[%rd1], %rd40;
	sub.f64 	%fd51, %fd11, %fd10;
	st.local.f64 	[%rd1+8], %fd51;
	sub.f64 	%fd52, %fd9, %fd11;
	st.local.f64 	[%rd1+16], %fd52;
	mov.b32 	%r113, 0;
	st.local.u32 	[%rd2], %r113;
	mov.b32 	%r79, 1;
	st.local.u32 	[%rd2+4], %r79;
	mov.b32 	%r118, 2;
	st.local.u32 	[%rd2+8], %r118;
	bra.uni 	$L__BB15_22;
$L__BB15_21:
	setp.ge.s32 	%p27, %r113, %r118;
	@%p27 bra 	$L__BB15_29;
$L__BB15_22:
	mov.u32 	%r22, %r118;
	mul.wide.u32 	%rd41, %r113, 8;
	add.s64 	%rd42, %rd1, %rd41;
	ld.local.f64 	%fd60, [%rd42];
	mov.b32 	%r118, 0;
	mov.u32 	%r116, %r113;
$L__BB15_23:
	mul.wide.u32 	%rd43, %r116, 8;
	add.s64 	%rd44, %rd1, %rd43;
	add.s32 	%r25, %r116, 1;
	ld.local.f64 	%fd61, [%rd44+8];
	setp.leu.f64 	%p23, %fd60, %fd61;
	@%p23 bra 	$L__BB15_25;
	ld.local.f64 	%fd24, [%rd44];
	st.local.f64 	[%rd44+8], %fd24;
	st.local.f64 	[%rd44], %fd61;
	mul.wide.u32 	%rd47, %r116, 4;
	add.s64 	%rd48, %rd2, %rd47;
	ld.local.u32 	%r81, [%rd48+4];
	ld.local.u32 	%r82, [%rd48];
	st.local.u32 	[%rd48+4], %r82;
	st.local.u32 	[%rd48], %r81;
	mov.f64 	%fd61, %fd24;
	mov.u32 	%r118, %r116;
$L__BB15_25:
	setp.lt.s32 	%p24, %r25, %r22;
	mov.f64 	%fd60, %fd61;
	mov.u32 	%r116, %r25;
	@%p24 bra 	$L__BB15_23;
	setp.gt.s32 	%p25, %r118, %r113;
	mov.b32 	%r113, 0;
	@%p25 bra 	$L__BB15_27;
	bra.uni 	$L__BB15_21;
$L__BB15_27:
	ld.local.f64 	%fd26, [%rd1];
	ld.local.f64 	%fd27, [%rd1+8];
	setp.leu.f64 	%p26, %fd26, %fd27;
	@%p26 bra 	$L__BB15_21;
	st.local.f64 	[%rd1+8], %fd26;
	st.local.f64 	[%rd1], %fd27;
	ld.local.u32 	%r86, [%rd2];
	ld.local.u32 	%r87, [%rd2+4];
	st.local.u32 	[%rd2], %r87;
	st.local.u32 	[%rd2+4], %r86;
	mov.b32 	%r113, 1;
	bra.uni 	$L__BB15_21;
$L__BB15_29:
	ld.local.f64 	%fd28, [%rd1+16];
	mov.b64 	%rd49, 0;
	st.local.u64 	[%rd3], %rd49;
	sub.f64 	%fd53, %fd1, %fd20;
	st.local.f64 	[%rd3+8], %fd53;
	sub.f64 	%fd54, %fd19, %fd1;
	st.local.f64 	[%rd3+16], %fd54;
	mov.b32 	%r119, 0;
	st.local.u32 	[%rd2], %r119;
	mov.b32 	%r90, 1;
	st.local.u32 	[%rd2+4], %r90;
	mov.b32 	%r124, 2;
	st.local.u32 	[%rd2+8], %r124;
	bra.uni 	$L__BB15_31;
$L__BB15_30:
	setp.ge.s32 	%p32, %r119, %r124;
	@%p32 bra 	$L__BB15_38;
$L__BB15_31:
	mov.u32 	%r29, %r124;
	mul.wide.u32 	%rd50, %r119, 8;
	add.s64 	%rd51, %rd3, %rd50;
	ld.local.f64 	%fd62, [%rd51];
	mul.wide.u32 	%rd52, %r119, 4;
	add.s64 	%rd53, %rd2, %rd52;
	add.s64 	%rd60, %rd53, 4;
	add.s64 	%rd59, %rd51, 8;
	mov.b32 	%r124, 0;
	mov.u32 	%r122, %r119;
$L__BB15_32:
	add.s32 	%r32, %r122, 1;
	ld.local.f64 	%fd63, [%rd59];
	setp.leu.f64 	%p28, %fd62, %fd63;
	@%p28 bra 	$L__BB15_34;
	ld.local.f64 	%fd32, [%rd59+-8];
	st.local.f64 	[%rd59], %fd32;
	st.local.f64 	[%rd59+-8], %fd63;
	ld.local.u32 	%r92, [%rd60];
	ld.local.u32 	%r93, [%rd60+-4];
	st.local.u32 	[%rd60], %r93;
	st.local.u32 	[%rd60+-4], %r92;
	mov.f64 	%fd63, %fd32;
	mov.u32 	%r124, %r122;
$L__BB15_34:
	add.s64 	%rd60, %rd60, 4;
	add.s64 	%rd59, %rd59, 8;
	setp.lt.s32 	%p29, %r32, %r29;
	mov.f64 	%fd62, %fd63;
	mov.u32 	%r122, %r32;
	@%p29 bra 	$L__BB15_32;
	setp.gt.s32 	%p30, %r124, %r119;
	mov.b32 	%r119, 0;
	@%p30 bra 	$L__BB15_36;
	bra.uni 	$L__BB15_30;
$L__BB15_36:
	ld.local.f64 	%fd34, [%rd3];
	ld.local.f64 	%fd35, [%rd3+8];
	setp.leu.f64 	%p31, %fd34, %fd35;
	@%p31 bra 	$L__BB15_30;
	st.local.f64 	[%rd3+8], %fd34;
	st.local.f64 	[%rd3], %fd35;
	ld.local.u32 	%r97, [%rd2];
	ld.local.u32 	%r98, [%rd2+4];
	st.local.u32 	[%rd2], %r98;
	st.local.u32 	[%rd2+4], %r97;
	mov.b32 	%r119, 1;
	bra.uni 	$L__BB15_30;
$L__BB15_38:
	ld.local.f64 	%fd55, [%rd3+16];
	setp.le.f64 	%p33, %fd55, %fd28;
	selp.f64 	%fd64, %fd55, %fd28, %p33;
$L__BB15_39:
	ld.param.u64 	%rd58, [_Z36kernel_GenerateDSI_b2u_BT_transposediiiPKhS0_iPd_param_6];
	mad.lo.s32 	%r99, %r35, %r45, %r3;
	mad.lo.s32 	%r100, %r99, %r36, %r1;
	cvta.to.global.u64 	%rd54, %rd58;
	mul.wide.s32 	%rd55, %r100, 8;
	add.s64 	%rd56, %rd54, %rd55;
	st.global.f64 	[%rd56], %fd64;
$L__BB15_40:
	ret;

}
	// .globl	_Z37kernel_GenerateDSI_b2u_ncc_transposediiiiiPKhS0_iPd
.visible .entry _Z37kernel_GenerateDSI_b2u_ncc_transposediiiiiPKhS0_iPd(
	.param .u32 _Z37kernel_GenerateDSI_b2u_ncc_transposediiiiiPKhS0_iPd_param_0,
	.param .u32 _Z37kernel_GenerateDSI_b2u_ncc_transposediiiiiPKhS0_iPd_param_1,
	.param .u32 _Z37kernel_GenerateDSI_b2u_ncc_transposediiiiiPKhS0_iPd_param_2,
	.param .u32 _Z37kernel_GenerateDSI_b2u_ncc_transposediiiiiPKhS0_iPd_param_3,
	.param .u32 _Z37kernel_GenerateDSI_b2u_ncc_transposediiiiiPKhS0_iPd_param_4,
	.param .u64 .ptr .align 1 _Z37kernel_GenerateDSI_b2u_ncc_transposediiiiiPKhS0_iPd_param_5,
	.param .u64 .ptr .align 1 _Z37kernel_GenerateDSI_b2u_ncc_transposediiiiiPKhS0_iPd_param_6,
	.param .u32 _Z37kernel_GenerateDSI_b2u_ncc_transposediiiiiPKhS0_iPd_param_7,
	.param .u64 .ptr .align 1 _Z37kernel_GenerateDSI_b2u_ncc_transposediiiiiPKhS0_iPd_param_8
)
{
	.reg .pred 	%p<32>;
	.reg .b16 	%rs<61>;
	.reg .b32 	%r<113>;
	.reg .b64 	%rd<42>;
	.reg .b64 	%fd<249>;

	ld.param.u32 	%r59, [_Z37kernel_GenerateDSI_b2u_ncc_transposediiiiiPKhS0_iPd_param_0];
	ld.param.u32 	%r54, [_Z37kernel_GenerateDSI_b2u_ncc_transposediiiiiPKhS0_iPd_param_1];
	ld.param.u32 	%r55, [_Z37kernel_GenerateDSI_b2u_ncc_transposediiiiiPKhS0_iPd_param_2];
	ld.param.u32 	%r56, [_Z37kernel_GenerateDSI_b2u_ncc_transposediiiiiPKhS0_iPd_param_3];
	ld.param.u32 	%r57, [_Z37kernel_GenerateDSI_b2u_ncc_transposediiiiiPKhS0_iPd_param_4];
	ld.param.u64 	%rd4, [_Z37kernel_GenerateDSI_b2u_ncc_transposediiiiiPKhS0_iPd_param_5];
	ld.param.u64 	%rd5, [_Z37kernel_GenerateDSI_b2u_ncc_transposediiiiiPKhS0_iPd_param_6];
	ld.param.u32 	%r58, [_Z37kernel_GenerateDSI_b2u_ncc_transposediiiiiPKhS0_iPd_param_7];
	cvta.to.global.u64 	%rd1, %rd4;
	cvta.to.global.u64 	%rd2, %rd5;
	mov.u32 	%r60, %ntid.x;
	mov.u32 	%r61, %ctaid.x;
	mul.lo.s32 	%r1, %r60, %r61;
	mov.u32 	%r2, %tid.x;
	add.s32 	%r3, %r1, %r2;
	mov.u32 	%r62, %ntid.y;
	mov.u32 	%r63, %ctaid.y;
	mul.lo.s32 	%r4, %r62, %r63;
	mov.u32 	%r5, %tid.y;
	add.s32 	%r64, %r4, %r5;
	mov.u32 	%r65, %ntid.z;
	mov.u32 	%r66, %ctaid.z;
	mov.u32 	%r67, %tid.z;
	mad.lo.s32 	%r7, %r65, %r66, %r67;
	setp.ge.s32 	%p1, %r3, %r55;
	setp.ge.s32 	%p2, %r64, %r59;
	or.pred  	%p3, %p1, %p2;
	setp.ge.s32 	%p4, %r7, %r54;
	or.pred  	%p5, %p4, %p3;
	mov.f64 	%fd248, 0dBFF0000000000000;
	@%p5 bra 	$L__BB16_28;
	add.s32 	%r68, %r64, %r3;
	add.s32 	%r8, %r68, %r58;
	setp.lt.s32 	%p6, %r7, %r57;
	add.s32 	%r69, %r57, %r7;
	setp.ge.s32 	%p7, %r69, %r54;
	setp.lt.s32 	%p8, %r64, %r56;
	or.pred  	%p9, %p6, %p8;
	or.pred  	%p10, %p9, %p7;
	add.s32 	%r70, %r56, %r64;
	setp.ge.s32 	%p11, %r70, %r59;
	or.pred  	%p12, %p10, %p11;
	setp.lt.s32 	%p13, %r8, %r56;
	or.pred  	%p14, %p12, %p13;
	add.s32 	%r71, %r8, %r56;
	setp.ge.s32 	%p15, %r71, %r59;
	or.pred  	%p16, %p14, %p15;
	mov.f64 	%fd224, 0d0000000000000000;
	mov.f64 	%fd223, 0d0000000000000000;
	@%p16 bra 	$L__BB16_27;
	shl.b32 	%r9, %r56, 1;
	or.b32  	%r10, %r9, 1;
	neg.s32 	%r105, %r57;
	setp.lt.s32 	%p17, %r57, 0;
	@%p17 bra 	$L__BB16_13;
	setp.lt.s32 	%p18, %r56, 0;
	neg.s32 	%r12, %r56;
	@%p18 bra 	$L__BB16_13;
	and.b32  	%r13, %r9, 6;
	and.b32  	%r14, %r10, -8;
	and.b32  	%r15, %r56, 1;
	mov.f64 	%fd223, 0d0000000000000000;
	mov.u32 	%r100, %r105;
	mov.f64 	%fd224, %fd223;
$L__BB16_5:
	setp.lt.u32 	%p19, %r56, 4;
	add.s32 	%r72, %r100, %r7;
	mul.lo.s32 	%r73, %r72, %r59;
	add.s32 	%r17, %r73, %r64;
	add.s32 	%r18, %r73, %r8;
	mov.u32 	%r102, %r12;
	@%p19 bra 	$L__BB16_8;
	mov.u32 	%r102, %r12;
$L__BB16_7:
	.pragma "nounroll";
	add.s32 	%r74, %r17, %r102;
	cvt.s64.s32 	%rd6, %r74;
	add.s64 	%rd7, %rd2, %rd6;
	ld.global.u8 	%rs1, [%rd7];
	cvt.rn.f64.u16 	%fd60, %rs1;
	add.f64 	%fd61, %fd224, %fd60;
	add.s32 	%r75, %r18, %r102;
	cvt.s64.s32 	%rd8, %r75;
	add.s64 	%rd9, %rd1, %rd8;
	ld.global.u8 	%rs2, [%rd9];
	cvt.rn.f64.u16 	%fd62, %rs2;
	add.f64 	%fd63, %fd223, %fd62;
	ld.global.u8 	%rs3, [%rd7+1];
	cvt.rn.f64.u16 	%fd64, %rs3;
	add.f64 	%fd65, %fd61, %fd64;
	ld.global.u8 	%rs4, [%rd9+1];
	cvt.rn.f64.u16 	%fd66, %rs4;
	add.f64 	%fd67, %fd63, %fd66;
	ld.global.u8 	%rs5, [%rd7+2];
	cvt.rn.f64.u16 	%fd68, %rs5;
	add.f64 	%fd69, %fd65, %fd68;
	ld.global.u8 	%rs6, [%rd9+2];
	cvt.rn.f64.u16 	%fd70, %rs6;
	add.f64 	%fd71, %fd67, %fd70;
	ld.global.u8 	%rs7, [%rd7+3];
	cvt.rn.f64.u16 	%fd72, %rs7;
	add.f64 	%fd73, %fd69, %fd72;
	ld.global.u8 	%rs8, [%rd9+3];
	cvt.rn.f64.u16 	%fd74, %rs8;
	add.f64 	%fd75, %fd71, %fd74;
	ld.global.u8 	%rs9, [%rd7+4];
	cvt.rn.f64.u16 	%fd76, %rs9;
	add.f64 	%fd77, %fd73, %fd76;
	ld.global.u8 	%rs10, [%rd9+4];
	cvt.rn.f64.u16 	%fd78, %rs10;
	add.f64 	%fd79, %fd75, %fd78;
	ld.global.u8 	%rs11, [%rd7+5];
	cvt.rn.f64.u16 	%fd80, %rs11;
	add.f64 	%fd81, %fd77, %fd80;
	ld.global.u8 	%rs12, [%rd9+5];
	cvt.rn.f64.u16 	%fd82, %rs12;
	add.f64 	%fd83, %fd79, %fd82;
	ld.global.u8 	%rs13, [%rd7+6];
	cvt.rn.f64.u16 	%fd84, %rs13;
	add.f64 	%fd85, %fd81, %fd84;
	ld.global.u8 	%rs14, [%rd9+6];
	cvt.rn.f64.u16 	%fd86, %rs14;
	add.f64 	%fd87, %fd83, %fd86;
	ld.global.u8 	%rs15, [%rd7+7];
	cvt.rn.f64.u16 	%fd88, %rs15;
	add.f64 	%fd224, %fd85, %fd88;
	ld.global.u8 	%rs16, [%rd9+7];
	cvt.rn.f64.u16 	%fd89, %rs16;
	add.f64 	%fd223, %fd87, %fd89;
	add.s32 	%r102, %r102, 8;
	add.s32 	%r76, %r102, %r56;
	setp.ne.s32 	%p20, %r76, %r14;
	@%p20 bra 	$L__BB16_7;
$L__BB16_8:
	setp.lt.u32 	%p21, %r13, 3;
	@%p21 bra 	$L__BB16_10;
	add.s32 	%r77, %r17, %r102;
	cvt.s64.s32 	%rd10, %r77;
	add.s64 	%rd11, %rd2, %rd10;
	ld.global.u8 	%rs17, [%rd11];
	cvt.rn.f64.u16 	%fd90, %rs17;
	add.f64 	%fd91, %fd224, %fd90;
	add.s32 	%r78, %r18, %r102;
	cvt.s64.s32 	%rd12, %r78;
	add.s64 	%rd13, %rd1, %rd12;
	ld.global.u8 	%rs18, [%rd13];
	cvt.rn.f64.u16 	%fd92, %rs18;
	add.f64 	%fd93, %fd223, %fd92;
	ld.global.u8 	%rs19, [%rd11+1];
	cvt.rn.f64.u16 	%fd94, %rs19;
	add.f64 	%fd95, %fd91, %fd94;
	ld.global.u8 	%rs20, [%rd13+1];
	cvt.rn.f64.u16 	%fd96, %rs20;
	add.f64 	%fd97, %fd93, %fd96;
	ld.global.u8 	%rs21, [%rd11+2];
	cvt.rn.f64.u16 	%fd98, %rs21;
	add.f64 	%fd99, %fd95, %fd98;
	ld.global.u8 	%rs22, [%rd13+2];
	cvt.rn.f64.u16 	%fd100, %rs22;
	add.f64 	%fd101, %fd97, %fd100;
	ld.global.u8 	%rs23, [%rd11+3];
	cvt.rn.f64.u16 	%fd102, %rs23;
	add.f64 	%fd224, %fd99, %fd102;
	ld.global.u8 	%rs24, [%rd13+3];
	cvt.rn.f64.u16 	%fd103, %rs24;
	add.f64 	%fd223, %fd101, %fd103;
	add.s32 	%r102, %r102, 4;
$L__BB16_10:
	setp.eq.s32 	%p22, %r15, 0;
	@%p22 bra 	$L__BB16_12;
	add.s32 	%r79, %r17, %r102;
	cvt.s64.s32 	%rd14, %r79;
	add.s64 	%rd15, %rd2, %rd14;
	ld.global.u8 	%rs25, [%rd15];
	cvt.rn.f64.u16 	%fd104, %rs25;
	add.f64 	%fd105, %fd224, %fd104;
	add.s32 	%r80, %r18, %r102;
	cvt.s64.s32 	%rd16, %r80;
	add.s64 	%rd17, %rd1, %rd16;
	ld.global.u8 	%rs26, [%rd17];
	cvt.rn.f64.u16 	%fd106, %rs26;
	add.f64 	%fd107, %fd223, %fd106;
	ld.global.u8 	%rs27, [%rd15+1];
	cvt.rn.f64.u16 	%fd108, %rs27;
	add.f64 	%fd224, %fd105, %fd108;
	ld.global.u8 	%rs28, [%rd17+1];
	cvt.rn.f64.u16 	%fd109, %rs28;
	add.f64 	%fd223, %fd107, %fd109;
	add.s32 	%r102, %r102, 2;
$L__BB16_12:
	add.s32 	%r81, %r17, %r102;
	cvt.s64.s32 	%rd18, %r81;
	add.s64 	%rd19, %rd2, %rd18;
	ld.global.u8 	%rs29, [%rd19];
	cvt.rn.f64.u16 	%fd110, %rs29;
	add.f64 	%fd224, %fd224, %fd110;
	add.s32 	%r82, %r18, %r102;
	cvt.s64.s32 	%rd20, %r82;
	add.s64 	%rd21, %rd1, %rd20;
	ld.global.u8 	%rs30, [%rd21];
	cvt.rn.f64.u16 	%fd111, %rs30;
	add.f64 	%fd223, %fd223, %fd111;
	add.s32 	%r26, %r100, 1;
	setp.ne.s32 	%p23, %r100, %r57;
	mov.u32 	%r100, %r26;
	@%p23 bra 	$L__BB16_5;
$L__BB16_13:
	mul.lo.s32 	%r83, %r57, %r10;
	shl.b32 	%r84, %r83, 1;
	add.s32 	%r85, %r84, %r10;
	cvt.rn.f64.s32 	%fd113, %r85;
	rcp.rn.f64 	%fd114, %fd113;
	setp.lt.s32 	%p24, %r57, 0;
	mul.f64 	%fd21, %fd114, %fd224;
	mul.f64 	%fd22, %fd114, %fd223;
	mov.f64 	%fd239, 0d0000000000000000;
	mov.f64 	%fd247, 0d0000000000000000;
	@%p24 bra 	$L__BB16_25;
	setp.lt.s32 	%p25, %r56, 0;
	neg.s32 	%r27, %r56;
	@%p25 bra 	$L__BB16_25;
	and.b32  	%r28, %r9, 6;
	and.b32  	%r29, %r56, 1;
	and.b32  	%r86, %r10, -8;
	neg.s32 	%r30, %r86;
	sub.s32 	%r31, %r64, %r56;
	add.s32 	%r87, %r5, %r2;
	add.s32 	%r88, %r87, %r58;
	add.s32 	%r89, %r88, %r4;
	add.s32 	%r90, %r89, %r1;
	sub.s32 	%r32, %r90, %r56;
	mov.f64 	%fd237, 0d0000000000000000;
	mov.f64 	%fd238, %fd237;
	mov.f64 	%fd239, %fd237;
$L__BB16_16:
	setp.lt.u32 	%p26, %r56, 4;
	add.s32 	%r91, %r105, %r7;
	mul.lo.s32 	%r34, %r91, %r59;
	add.s32 	%r35, %r34, %r64;
	add.s32 	%r36, %r34, %r8;
	mov.u32 	%r110, %r27;
	@%p26 bra 	$L__BB16_19;
	add.s32 	%r107, %r31, %r34;
	add.s32 	%r106, %r32, %r34;
	mov.u32 	%r108, %r30;
	mov.u32 	%r110, %r27;
$L__BB16_18:
	.pragma "nounroll";
	cvt.s64.s32 	%rd22, %r107;
	add.s64 	%rd23, %rd2, %rd22;
	ld.global.u8 	%rs31, [%rd23];
	cvt.rn.f64.u16 	%fd117, %rs31;
	sub.f64 	%fd118, %fd117, %fd21;
	cvt.s64.s32 	%rd24, %r106;
	add.s64 	%rd25, %rd1, %rd24;
	ld.global.u8 	%rs32, [%rd25];
	cvt.rn.f64.u16 	%fd119, %rs32;
	sub.f64 	%fd120, %fd119, %fd22;
	fma.rn.f64 	%fd121, %fd118, %fd120, %fd239;
	fma.rn.f64 	%fd122, %fd118, %fd118, %fd238;
	fma.rn.f64 	%fd123, %fd120, %fd120, %fd237;
	ld.global.u8 	%rs33, [%rd23+1];
	cvt.rn.f64.u16 	%fd124, %rs33;
	sub.f64 	%fd125, %fd124, %fd21;
	ld.global.u8 	%rs34, [%rd25+1];
	cvt.rn.f64.u16 	%fd126, %rs34;
	sub.f64 	%fd127, %fd126, %fd22;
	fma.rn.f64 	%fd128, %fd125, %fd127, %fd121;
	fma.rn.f64 	%fd129, %fd125, %fd125, %fd122;
	fma.rn.f64 	%fd130, %fd127, %fd127, %fd123;
	ld.global.u8 	%rs35, [%rd23+2];
	cvt.rn.f64.u16 	%fd131, %rs35;
	sub.f64 	%fd132, %fd131, %fd21;
	ld.global.u8 	%rs36, [%rd25+2];
	cvt.rn.f64.u16 	%fd133, %rs36;
	sub.f64 	%fd134, %fd133, %fd22;
	fma.rn.f64 	%fd135, %fd132, %fd134, %fd128;
	fma.rn.f64 	%fd136, %fd132, %fd132, %fd129;
	fma.rn.f64 	%fd137, %fd134, %fd134, %fd130;
	ld.global.u8 	%rs37, [%rd23+3];
	cvt.rn.f64.u16 	%fd138, %rs37;
	sub.f64 	%fd139, %fd138, %fd21;
	ld.global.u8 	%rs38, [%rd25+3];
	cvt.rn.f64.u16 	%fd140, %rs38;
	sub.f64 	%fd141, %fd140, %fd22;
	fma.rn.f64 	%fd142, %fd139, %fd141, %fd135;
	fma.rn.f64 	%fd143, %fd139, %fd139, %fd136;
	fma.rn.f64 	%fd144, %fd141, %fd141, %fd137;
	ld.global.u8 	%rs39, [%rd23+4];
	cvt.rn.f64.u16 	%fd145, %rs39;
	sub.f64 	%fd146, %fd145, %fd21;
	ld.global.u8 	%rs40, [%rd25+4];
	cvt.rn.f64.u16 	%fd147, %rs40;
	sub.f64 	%fd148, %fd147, %fd22;
	fma.rn.f64 	%fd149, %fd146, %fd148, %fd142;
	fma.rn.f64 	%fd150, %fd146, %fd146, %fd143;
	fma.rn.f64 	%fd151, %fd148, %fd148, %fd144;
	ld.global.u8 	%rs41, [%rd23+5];
	cvt.rn.f64.u16 	%fd152, %rs41;
	sub.f64 	%fd153, %fd152, %fd21;
	ld.global.u8 	%rs42, [%rd25+5];
	cvt.rn.f64.u16 	%fd154, %rs42;
	sub.f64 	%fd155, %fd154, %fd22;
	fma.rn.f64 	%fd156, %fd153, %fd155, %fd149;
	fma.rn.f64 	%fd157, %fd153, %fd153, %fd150;
	fma.rn.f64 	%fd158, %fd155, %fd155, %fd151;
	ld.global.u8 	%rs43, [%rd23+6];
	cvt.rn.f64.u16 	%fd159, %rs43;
	sub.f64 	%fd160, %fd159, %fd21;
	ld.global.u8 	%rs44, [%rd25+6];
	cvt.rn.f64.u16 	%fd161, %rs44;
	sub.f64 	%fd162, %fd161, %fd22;
	fma.rn.f64 	%fd163, %fd160, %fd162, %fd156;
	fma.rn.f64 	%fd164, %fd160, %fd160, %fd157;
	fma.rn.f64 	%fd165, %fd162, %fd162, %fd158;
	ld.global.u8 	%rs45, [%rd23+7];
	cvt.rn.f64.u16 	%fd166, %rs45;
	sub.f64 	%fd167, %fd166, %fd21;
	ld.global.u8 	%rs46, [%rd25+7];
	cvt.rn.f64.u16 	%fd168, %rs46;
	sub.f64 	%fd169, %fd168, %fd22;
	fma.rn.f64 	%fd239, %fd167, %fd169, %fd163;
	fma.rn.f64 	%fd238, %fd167, %fd167, %fd164;
	fma.rn.f64 	%fd237, %fd169, %fd169, %fd165;
	add.s32 	%r110, %r110, 8;
	add.s32 	%r108, %r108, 8;
	add.s32 	%r107, %r107, 8;
	add.s32 	%r106, %r106, 8;
	setp.ne.s32 	%p27, %r108, 0;
	@%p27 bra 	$L__BB16_18;
$L__BB16_19:
	setp.lt.u32 	%p28, %r28, 3;
	@%p28 bra 	$L__BB16_21;
	add.s32 	%r92, %r35, %r110;
	cvt.s64.s32 	%rd26, %r92;
	add.s64 	%rd27, %rd2, %rd26;
	ld.global.u8 	%rs47, [%rd27];
	cvt.rn.f64.u16 	%fd170, %rs47;
	sub.f64 	%fd171, %fd170, %fd21;
	add.s32 	%r93, %r36, %r110;
	cvt.s64.s32 	%rd28, %r93;
	add.s64 	%rd29, %rd1, %rd28;
	ld.global.u8 	%rs48, [%rd29];
	cvt.rn.f64.u16 	%fd172, %rs48;
	sub.f64 	%fd173, %fd172, %fd22;
	fma.rn.f64 	%fd174, %fd171, %fd173, %fd239;
	fma.rn.f64 	%fd175, %fd171, %fd171, %fd238;
	fma.rn.f64 	%fd176, %fd173, %fd173, %fd237;
	ld.global.u8 	%rs49, [%rd27+1];
	cvt.rn.f64.u16 	%fd177, %rs49;
	sub.f64 	%fd178, %fd177, %fd21;
	ld.global.u8 	%rs50, [%rd29+1];
	cvt.rn.f64.u16 	%fd179, %rs50;
	sub.f64 	%fd180, %fd179, %fd22;
	fma.rn.f64 	%fd181, %fd178, %fd180, %fd174;
	fma.rn.f64 	%fd182, %fd178, %fd178, %fd175;
	fma.rn.f64 	%fd183, %fd180, %fd180, %fd176;
	ld.global.u8 	%rs51, [%rd27+2];
	cvt.rn.f64.u16 	%fd184, %rs51;
	sub.f64 	%fd185, %fd184, %fd21;
	ld.global.u8 	%rs52, [%rd29+2];
	cvt.rn.f64.u16 	%fd186, %rs52;
	sub.f64 	%fd187, %fd186, %fd22;
	fma.rn.f64 	%fd188, %fd185, %fd187, %fd181;
	fma.rn.f64 	%fd189, %fd185, %fd185, %fd182;
	fma.rn.f64 	%fd190, %fd187, %fd187, %fd183;
	ld.global.u8 	%rs53, [%rd27+3];
	cvt.rn.f64.u16 	%fd191, %rs53;
	sub.f64 	%fd192, %fd191, %fd21;
	ld.global.u8 	%rs54, [%rd29+3];
	cvt.rn.f64.u16 	%fd193, %rs54;
	sub.f64 	%fd194, %fd193, %fd22;
	fma.rn.f64 	%fd239, %fd192, %fd194, %fd188;
	fma.rn.f64 	%fd238, %fd192, %fd192, %fd189;
	fma.rn.f64 	%fd237, %fd194, %fd194, %fd190;
	add.s32 	%r110, %r110, 4;
$L__BB16_21:
	setp.eq.s32 	%p29, %r29, 0;
	@%p29 bra 	$L__BB16_23;
	add.s32 	%r94, %r35, %r110;
	cvt.s64.s32 	%rd30, %r94;
	add.s64 	%rd31, %rd2, %rd30;
	ld.global.u8 	%rs55, [%rd31];
	cvt.rn.f64.u16 	%fd195, %rs55;
	sub.f64 	%fd196, %fd195, %fd21;
	add.s32 	%r95, %r36, %r110;
	cvt.s64.s32 	%rd32, %r95;
	add.s64 	%rd33, %rd1, %rd32;
	ld.global.u8 	%rs56, [%rd33];
	cvt.rn.f64.u16 	%fd197, %rs56;
	sub.f64 	%fd198, %fd197, %fd22;
	fma.rn.f64 	%fd199, %fd196, %fd198, %fd239;
	fma.rn.f64 	%fd200, %fd196, %fd196, %fd238;
	fma.rn.f64 	%fd201, %fd198, %fd198, %fd237;
	ld.global.u8 	%rs57, [%rd31+1];
	cvt.rn.f64.u16 	%fd202, %rs57;
	sub.f64 	%fd203, %fd202, %fd21;
	ld.global.u8 	%rs58, [%rd33+1];
	cvt.rn.f64.u16 	%fd204, %rs58;
	sub.f64 	%fd205, %fd204, %fd22;
	fma.rn.f64 	%fd239, %fd203, %fd205, %fd199;
	fma.rn.f64 	%fd238, %fd203, %fd203, %fd200;
	fma.rn.f64 	%fd237, %fd205, %fd205, %fd201;
	add.s32 	%r110, %r110, 2;
$L__BB16_23:
	add.s32 	%r96, %r35, %r110;
	cvt.s64.s32 	%rd34, %r96;
	add.s64 	%rd35, %rd2, %rd34;
	ld.global.u8 	%rs59, [%rd35];
	cvt.rn.f64.u16 	%fd206, %rs59;
	sub.f64 	%fd207, %fd206, %fd21;
	add.s32 	%r97, %r36, %r110;
	cvt.s64.s32 	%rd36, %r97;
	add.s64 	%rd37, %rd1, %rd36;
	ld.global.u8 	%rs60, [%rd37];
	cvt.rn.f64.u16 	%fd208, %rs60;
	sub.f64 	%fd209, %fd208, %fd22;
	fma.rn.f64 	%fd239, %fd207, %fd209, %fd239;
	fma.rn.f64 	%fd238, %fd207, %fd207, %fd238;
	fma.rn.f64 	%fd237, %fd209, %fd209, %fd237;
	add.s32 	%r52, %r105, 1;
	setp.ne.s32 	%p30, %r105, %r57;
	mov.u32 	%r105, %r52;
	@%p30 bra 	$L__BB16_16;
	mul.f64 	%fd247, %fd238, %fd237;
$L__BB16_25:
	rsqrt.approx.f64 	%fd53, %fd247;
	abs.f64 	%fd211, %fd53;
	setp.eq.f64 	%p31, %fd211, 0d7FF0000000000000;
	@%p31 bra 	$L__BB16_27;
	mul.f64 	%fd212, %fd239, %fd53;
	mov.f64 	%fd213, 0d3FF0000000000000;
	sub.f64 	%fd248, %fd213, %fd212;
$L__BB16_27:
	ld.param.u64 	%rd41, [_Z37kernel_GenerateDSI_b2u_ncc_transposediiiiiPKhS0_iPd_param_8];
	mad.lo.s32 	%r98, %r54, %r64, %r7;
	mad.lo.s32 	%r99, %r98, %r55, %r3;
	cvta.to.global.u64 	%rd38, %rd41;
	mul.wide.s32 	%rd39, %r99, 8;
	add.s64 	%rd40, %rd38, %rd39;
	st.global.f64 	[%rd40], %fd248;
$L__BB16_28:
	ret;

}
	// .globl	_Z43kernel_GenerateDSI_b2u_opencvncc_transposediiiiiPKhS0_iPd
.visible .entry _Z43kernel_GenerateDSI_b2u_opencvncc_transposediiiiiPKhS0_iPd(
	.param .u32 _Z43kernel_GenerateDSI_b2u_opencvncc_transposediiiiiPKhS0_iPd_param_0,
	.param .u32 _Z43kernel_GenerateDSI_b2u_opencvncc_transposediiiiiPKhS0_iPd_param_1,
	.param .u32 _Z43kernel_GenerateDSI_b2u_opencvncc_transposediiiiiPKhS0_iPd_param_2,
	.param .u32 _Z43kernel_GenerateDSI_b2u_opencvncc_transposediiiiiPKhS0_iPd_param_3,
	.param .u32 _Z43kernel_GenerateDSI_b2u_opencvncc_transposediiiiiPKhS0_iPd_param_4,
	.param .u64 .ptr .align 1 _Z43kernel_GenerateDSI_b2u_opencvncc_transposediiiiiPKhS0_iPd_param_5,
	.param .u64 .ptr .align 1 _Z43kernel_GenerateDSI_b2u_opencvncc_transposediiiiiPKhS0_iPd_param_6,
	.param .u32 _Z43kernel_GenerateDSI_b2u_opencvncc_transposediiiiiPKhS0_iPd_param_7,
	.param .u64 .ptr .align 1 _Z43kernel_GenerateDSI_b2u_opencvncc_transposediiiiiPKhS0_iPd_param_8
)
{
	.reg .pred 	%p<25>;
	.reg .b16 	%rs<31>;
	.reg .b32 	%r<78>;
	.reg .b64 	%rd<26>;
	.reg .b64 	%fd<126>;

	ld.param.u32 	%r42, [_Z43kernel_GenerateDSI_b2u_opencvncc_transposediiiiiPKhS0_iPd_param_0];
	ld.param.u32 	%r37, [_Z43kernel_GenerateDSI_b2u_opencvncc_transposediiiiiPKhS0_iPd_param_1];
	ld.param.u32 	%r38, [_Z43kernel_GenerateDSI_b2u_opencvncc_transposediiiiiPKhS0_iPd_param_2];
	ld.param.u32 	%r39, [_Z43kernel_GenerateDSI_b2u_opencvncc_transposediiiiiPKhS0_iPd_param_3];
	ld.param.u32 	%r40, [_Z43kernel_GenerateDSI_b2u_opencvncc_transposediiiiiPKhS0_iPd_param_4];
	ld.param.u64 	%rd5, [_Z43kernel_GenerateDSI_b2u_opencvncc_transposediiiiiPKhS0_iPd_param_5];
	ld.param.u64 	%rd6, [_Z43kernel_GenerateDSI_b2u_opencvncc_transposediiiiiPKhS0_iPd_param_6];
	ld.param.u32 	%r41, [_Z43kernel_GenerateDSI_b2u_opencvncc_transposediiiiiPKhS0_iPd_param_7];
	ld.param.u64 	%rd4, [_Z43kernel_GenerateDSI_b2u_opencvncc_transposediiiiiPKhS0_iPd_param_8];
	cvta.to.global.u64 	%rd1, %rd5;
	cvta.to.global.u64 	%rd2, %rd6;
	mov.u32 	%r43, %ntid.x;
	mov.u32 	%r44, %ctaid.x;
	mul.lo.s32 	%r1, %r43, %r44;
	mov.u32 	%r2, %tid.x;
	add.s32 	%r3, %r1, %r2;
	mov.u32 	%r45, %ntid.y;
	mov.u32 	%r46, %ctaid.y;
	mul.lo.s32 	%r4, %r45, %r46;
	mov.u32 	%r5, %tid.y;
	add.s32 	%r47, %r4, %r5;
	mov.u32 	%r48, %ntid.z;
	mov.u32 	%r49, %ctaid.z;
	mov.u32 	%r50, %tid.z;
	mad.lo.s32 	%r7, %r48, %r49, %r50;
	setp.ge.s32 	%p1, %r3, %r38;
	setp.ge.s32 	%p2, %r47, %r42;
	or.pred  	%p3, %p1, %p2;
	setp.ge.s32 	%p4, %r7, %r37;
	or.pred  	%p5, %p4, %p3;
	mov.f64 	%fd125, 0dBFF0000000000000;
	@%p5 bra 	$L__BB17_17;
	add.s32 	%r51, %r47, %r3;
	add.s32 	%r8, %r51, %r41;
	setp.lt.s32 	%p6, %r7, %r40;
	add.s32 	%r52, %r40, %r7;
	setp.ge.s32 	%p7, %r52, %r37;
	setp.lt.s32 	%p8, %r47, %r39;
	or.pred  	%p9, %p6, %p8;
	or.pred  	%p10, %p9, %p7;
	add.s32 	%r53, %r39, %r47;
	setp.ge.s32 	%p11, %r53, %r42;
	or.pred  	%p12, %p10, %p11;
	setp.lt.s32 	%p13, %r8, %r39;
	or.pred  	%p14, %p12, %p13;
	add.s32 	%r54, %r8, %r39;
	setp.ge.s32 	%p15, %r54, %r42;
	or.pred  	%p16, %p14, %p15;
	mov.f64 	%fd116, 0d0000000000000000;
	mov.f64 	%fd124, 0d0000000000000000;
	@%p16 bra 	$L__BB17_16;
	setp.lt.s32 	%p17, %r40, 0;
	@%p17 bra 	$L__BB17_14;
	setp.lt.s32 	%p18, %r39, 0;
	neg.s32 	%r9, %r39;
	@%p18 bra 	$L__BB17_14;
	neg.s32 	%r70, %r40;
	shl.b32 	%r55, %r39, 1;
	and.b32  	%r11, %r55, 6;
	and.b32  	%r12, %r39, 1;
	and.b32  	%r56, %r55, 2147483640;
	neg.s32 	%r13, %r56;
	add.s32 	%r57, %r5, %r2;
	add.s32 	%r58, %r57, %r41;
	add.s32 	%r59, %r58, %r4;
	add.s32 	%r60, %r59, %r1;
	sub.s32 	%r14, %r60, %r39;
	add.s64 	%rd3, %rd2, 3;
	sub.s32 	%r15, %r47, %r39;
	mov.f64 	%fd114, 0d0000000000000000;
	mov.f64 	%fd115, %fd114;
	mov.f64 	%fd116, %fd114;
$L__BB17_5:
	setp.lt.u32 	%p19, %r39, 4;
	add.s32 	%r61, %r70, %r7;
	mul.lo.s32 	%r17, %r61, %r42;
	add.s32 	%r18, %r17, %r47;
	add.s32 	%r19, %r17, %r8;
	mov.u32 	%r75, %r9;
	@%p19 bra 	$L__BB17_8;
	add.s32 	%r72, %r14, %r17;
	add.s32 	%r71, %r15, %r17;
	mov.u32 	%r73, %r13;
	mov.u32 	%r75, %r9;
$L__BB17_7:
	.pragma "nounroll";
	cvt.s64.s32 	%rd7, %r72;
	add.s64 	%rd8, %rd1, %rd7;
	cvt.s64.s32 	%rd9, %r71;
	add.s64 	%rd10, %rd3, %rd9;
	ld.global.u8 	%rs1, [%rd10+-3];
	cvt.rn.f64.u16 	%fd38, %rs1;
	ld.global.u8 	%rs2, [%rd8];
	cvt.rn.f64.u16 	%fd39, %rs2;
	fma.rn.f64 	%fd40, %fd38, %fd39, %fd116;
	fma.rn.f64 	%fd41, %fd38, %fd38, %fd115;
	fma.rn.f64 	%fd42, %fd39, %fd39, %fd114;
	ld.global.u8 	%rs3, [%rd10+-2];
	cvt.rn.f64.u16 	%fd43, %rs3;
	ld.global.u8 	%rs4, [%rd8+1];
	cvt.rn.f64.u16 	%fd44, %rs4;
	fma.rn.f64 	%fd45, %fd43, %fd44, %fd40;
	fma.rn.f64 	%fd46, %fd43, %fd43, %fd41;
	fma.rn.f64 	%fd47, %fd44, %fd44, %fd42;
	ld.global.u8 	%rs5, [%rd10+-1];
	cvt.rn.f64.u16 	%fd48, %rs5;
	ld.global.u8 	%rs6, [%rd8+2];
	cvt.rn.f64.u16 	%fd49, %rs6;
	fma.rn.f64 	%fd50, %fd48, %fd49, %fd45;
	fma.rn.f64 	%fd51, %fd48, %fd48, %fd46;
	fma.rn.f64 	%fd52, %fd49, %fd49, %fd47;
	ld.global.u8 	%rs7, [%rd10];
	cvt.rn.f64.u16 	%fd53, %rs7;
	ld.global.u8 	%rs8, [%rd8+3];
	cvt.rn.f64.u16 	%fd54, %rs8;
	fma.rn.f64 	%fd55, %fd53, %fd54, %fd50;
	fma.rn.f64 	%fd56, %fd53, %fd53, %fd51;
	fma.rn.f64 	%fd57, %fd54, %fd54, %fd52;
	ld.global.u8 	%rs9, [%rd10+1];
	cvt.rn.f64.u16 	%fd58, %rs9;
	ld.global.u8 	%rs10, [%rd8+4];
	cvt.rn.f64.u16 	%fd59, %rs10;
	fma.rn.f64 	%fd60, %fd58, %fd59, %fd55;
	fma.rn.f64 	%fd61, %fd58, %fd58, %fd56;
	fma.rn.f64 	%fd62, %fd59, %fd59, %fd57;
	ld.global.u8 	%rs11, [%rd10+2];
	cvt.rn.f64.u16 	%fd63, %rs11;
	ld.global.u8 	%rs12, [%rd8+5];
	cvt.rn.f64.u16 	%fd64, %rs12;
	fma.rn.f64 	%fd65, %fd63, %fd64, %fd60;
	fma.rn.f64 	%fd66, %fd63, %fd63, %fd61;
	fma.rn.f64 	%fd67, %fd64, %fd64, %fd62;
	ld.global.u8 	%rs13, [%rd10+3];
	cvt.rn.f64.u16 	%fd68, %rs13;
	ld.global.u8 	%rs14, [%rd8+6];
	cvt.rn.f64.u16 	%fd69, %rs14;
	fma.rn.f64 	%fd70, %fd68, %fd69, %fd65;
	fma.rn.f64 	%fd71, %fd68, %fd68, %fd66;
	fma.rn.f64 	%fd72, %fd69, %fd69, %fd67;
	ld.global.u8 	%rs15, [%rd10+4];
	cvt.rn.f64.u16 	%fd73, %rs15;
	ld.global.u8 	%rs16, [%rd8+7];
	cvt.rn.f64.u16 	%fd74, %rs16;
	fma.rn.f64 	%fd116, %fd73, %fd74, %fd70;
	fma.rn.f64 	%fd115, %fd73, %fd73, %fd71;
	fma.rn.f64 	%fd114, %fd74, %fd74, %fd72;
	add.s32 	%r75, %r75, 8;
	add.s32 	%r73, %r73, 8;
	add.s32 	%r72, %r72, 8;
	add.s32 	%r71, %r71, 8;
	setp.ne.s32 	%p20, %r73, 0;
	@%p20 bra 	$L__BB17_7;
$L__BB17_8:
	setp.lt.u32 	%p21, %r11, 3;
	@%p21 bra 	$L__BB17_10;
	add.s32 	%r62, %r18, %r75;
	cvt.s64.s32 	%rd11, %r62;
	add.s64 	%rd12, %rd2, %rd11;
	ld.global.u8 	%rs17, [%rd12];
	cvt.rn.f64.u16 	%fd75, %rs17;
	add.s32 	%r63, %r19, %r75;
	cvt.s64.s32 	%rd13, %r63;
	add.s64 	%rd14, %rd1, %rd13;
	ld.global.u8 	%rs18, [%rd14];
	cvt.rn.f64.u16 	%fd76, %rs18;
	fma.rn.f64 	%fd77, %fd75, %fd76, %fd116;
	fma.rn.f64 	%fd78, %fd75, %fd75, %fd115;
	fma.rn.f64 	%fd79, %fd76, %fd76, %fd114;
	ld.global.u8 	%rs19, [%rd12+1];
	cvt.rn.f64.u16 	%fd80, %rs19;
	ld.global.u8 	%rs20, [%rd14+1];
	cvt.rn.f64.u16 	%fd81, %rs20;
	fma.rn.f64 	%fd82, %fd80, %fd81, %fd77;
	fma.rn.f64 	%fd83, %fd80, %fd80, %fd78;
	fma.rn.f64 	%fd84, %fd81, %fd81, %fd79;
	ld.global.u8 	%rs21, [%rd12+2];
	cvt.rn.f64.u16 	%fd85, %rs21;
	ld.global.u8 	%rs22, [%rd14+2];
	cvt.rn.f64.u16 	%fd86, %rs22;
	fma.rn.f64 	%fd87, %fd85, %fd86, %fd82;
	fma.rn.f64 	%fd88, %fd85, %fd85, %fd83;
	fma.rn.f64 	%fd89, %fd86, %fd86, %fd84;
	ld.global.u8 	%rs23, [%rd12+3];
	cvt.rn.f64.u16 	%fd90, %rs23;
	ld.global.u8 	%rs24, [%rd14+3];
	cvt.rn.f64.u16 	%fd91, %rs24;
	fma.rn.f64 	%fd116, %fd90, %fd91, %fd87;
	fma.rn.f64 	%fd115, %fd90, %fd90, %fd88;
	fma.rn.f64 	%fd114, %fd91, %fd91, %fd89;
	add.s32 	%r75, %r75, 4;
$L__BB17_10:
	setp.eq.s32 	%p22, %r12, 0;
	@%p22 bra 	$L__BB17_12;
	add.s32 	%r64, %r18, %r75;
	cvt.s64.s32 	%rd15, %r64;
	add.s64 	%rd16, %rd2, %rd15;
	ld.global.u8 	%rs25, [%rd16];
	cvt.rn.f64.u16 	%fd92, %rs25;
	add.s32 	%r65, %r19, %r75;
	cvt.s64.s32 	%rd17, %r65;
	add.s64 	%rd18, %rd1, %rd17;
	ld.global.u8 	%rs26, [%rd18];
	cvt.rn.f64.u16 	%fd93, %rs26;
	fma.rn.f64 	%fd94, %fd92, %fd93, %fd116;
	fma.rn.f64 	%fd95, %fd92, %fd92, %fd115;
	fma.rn.f64 	%fd96, %fd93, %fd93, %fd114;
	ld.global.u8 	%rs27, [%rd16+1];
	cvt.rn.f64.u16 	%fd97, %rs27;
	ld.global.u8 	%rs28, [%rd18+1];
	cvt.rn.f64.u16 	%fd98, %rs28;
	fma.rn.f64 	%fd116, %fd97, %fd98, %fd94;
	fma.rn.f64 	%fd115, %fd97, %fd97, %fd95;
	fma.rn.f64 	%fd114, %fd98, %fd98, %fd96;
	add.s32 	%r75, %r75, 2;
$L__BB17_12:
	add.s32 	%r66, %r18, %r75;
	cvt.s64.s32 	%rd19, %r66;
	add.s64 	%rd20, %rd2, %rd19;
	ld.global.u8 	%rs29, [%rd20];
	cvt.rn.f64.u16 	%fd99, %rs29;
	add.s32 	%r67, %r19, %r75;
	cvt.s64.s32 	%rd21, %r67;
	add.s64 	%rd22, %rd1, %rd21;
	ld.global.u8 	%rs30, [%rd22];
	cvt.rn.f64.u16 	%fd100, %rs30;
	fma.rn.f64 	%fd116, %fd99, %fd100, %fd116;
	fma.rn.f64 	%fd115, %fd99, %fd99, %fd115;
	fma.rn.f64 	%fd114, %fd100, %fd100, %fd114;
	add.s32 	%r35, %r70, 1;
	setp.ne.s32 	%p23, %r70, %r40;
	mov.u32 	%r70, %r35;
	@%p23 bra 	$L__BB17_5;
	mul.f64 	%fd124, %fd115, %fd114;
$L__BB17_14:
	rsqrt.approx.f64 	%fd31, %fd124;
	abs.f64 	%fd102, %fd31;
	setp.eq.f64 	%p24, %fd102, 0d7FF0000000000000;
	@%p24 bra 	$L__BB17_16;
	mul.f64 	%fd103, %fd116, %fd31;
	mov.f64 	%fd104, 0d3FF0000000000000;
	sub.f64 	%fd125, %fd104, %fd103;
$L__BB17_16:
	mad.lo.s32 	%r68, %r37, %r47, %r7;
	mad.lo.s32 	%r69, %r68, %r38, %r3;
	cvta.to.global.u64 	%rd23, %rd4;
	mul.wide.s32 	%rd24, %r69, 8;
	add.s64 	%rd25, %rd23, %rd24;
	st.global.f64 	[%rd25], %fd125;
$L__BB17_17:
	ret;

}
	// .globl	_Z38kernel_CostAggregation_OneParallelLineiiiPdddibi
.visible .entry _Z38kernel_CostAggregation_OneParallelLineiiiPdddibi(
	.param .u32 _Z38kernel_CostAggregation_OneParallelLineiiiPdddibi_param_0,
	.param .u32 _Z38kernel_CostAggregation_OneParallelLineiiiPdddibi_param_1,
	.param .u32 _Z38kernel_CostAggregation_OneParallelLineiiiPdddibi_param_2,
	.param .u64 .ptr .align 1 _Z38kernel_CostAggregation_OneParallelLineiiiPdddibi_param_3,
	.param .f64 _Z38kernel_CostAggregation_OneParallelLineiiiPdddibi_param_4,
	.param .f64 _Z38kernel_CostAggregation_OneParallelLineiiiPdddibi_param_5,
	.param .u32 _Z38kernel_CostAggregation_OneParallelLineiiiPdddibi_param_6,
	.param .u8 _Z38kernel_CostAggregation_OneParallelLineiiiPdddibi_param_7,
	.param .u32 _Z38kernel_CostAggregation_OneParallelLineiiiPdddibi_param_8
)
{
	.reg .pred 	%p<165>;
	.reg .b16 	%rs<92>;
	.reg .b32 	%r<223>;
	.reg .b64 	%rd<79>;
	.reg .b64 	%fd<265>;

	ld.param.u32 	%r98, [_Z38kernel_CostAggregation_OneParallelLineiiiPdddibi_param_0];
	ld.param.u32 	%r99, [_Z38kernel_CostAggregation_OneParallelLineiiiPdddibi_param_1];
	ld.param.u32 	%r100, [_Z38kernel_CostAggregation_OneParallelLineiiiPdddibi_param_2];
	ld.param.u64 	%rd4, [_Z38kernel_CostAggregation_OneParallelLineiiiPdddibi_param_3];
	ld.param.f64 	%fd121, [_Z38kernel_CostAggregation_OneParallelLineiiiPdddibi_param_4];
	ld.param.f64 	%fd122, [_Z38kernel_CostAggregation_OneParallelLineiiiPdddibi_param_5];
	ld.param.u32 	%r101, [_Z38kernel_CostAggregation_OneParallelLineiiiPdddibi_param_6];
	ld.param.s8 	%rs21, [_Z38kernel_CostAggregation_OneParallelLineiiiPdddibi_param_7];
	ld.param.u32 	%r102, [_Z38kernel_CostAggregation_OneParallelLineiiiPdddibi_param_8];
	cvta.to.global.u64 	%rd1, %rd4;
	setp.lt.s32 	%p1, %r101, 0;
	@%p1 bra 	$L__BB18_162;
	mov.u32 	%r103, %ntid.x;
	mov.u32 	%r104, %ctaid.x;
	mov.u32 	%r1, %tid.x;
	mad.lo.s32 	%r2, %r103, %r104, %r1;
	setp.eq.s16 	%p2, %rs21, 0;
	@%p2 bra 	$L__BB18_82;
	and.b32  	%r105, %r102, -5;
	setp.eq.s32 	%p3, %r105, 2;
	@%p3 bra 	$L__BB18_162;
	setp.ge.s32 	%p4, %r101, %r99;
	setp.ge.s32 	%p5, %r2, %r98;
	or.pred  	%p6, %p5, %p4;
	@%p6 bra 	$L__BB18_162;
	setp.gt.s32 	%p7, %r102, 3;
	@%p7 bra 	$L__BB18_9;
	setp.eq.s32 	%p13, %r102, 0;
	@%p13 bra 	$L__BB18_16;
	setp.eq.s32 	%p14, %r102, 1;
	@%p14 bra 	$L__BB18_17;
	setp.eq.s32 	%p15, %r102, 3;
	mov.u32 	%r199, %r101;
	mov.u32 	%r200, %r2;
	@%p15 bra 	$L__BB18_8;
	bra.uni 	$L__BB18_20;
$L__BB18_8:
	add.s32 	%r199, %r101, 1;
	add.s32 	%r200, %r2, 1;
	bra.uni 	$L__BB18_20;
$L__BB18_9:
	setp.gt.s32 	%p8, %r102, 5;
	@%p8 bra 	$L__BB18_13;
	setp.eq.s32 	%p11, %r102, 4;
	@%p11 bra 	$L__BB18_18;
	setp.eq.s32 	%p12, %r102, 5;
	mov.u32 	%r199, %r101;
	mov.u32 	%r200, %r2;
	@%p12 bra 	$L__BB18_12;
	bra.uni 	$L__BB18_20;
$L__BB18_12:
	add.s32 	%r199, %r101, 1;
	add.s32 	%r200, %r2, -1;
	bra.uni 	$L__BB18_20;
$L__BB18_13:
	setp.eq.s32 	%p9, %r102, 6;
	@%p9 bra 	$L__BB18_19;
	setp.eq.s32 	%p10, %r102, 7;
	mov.u32 	%r199, %r101;
	mov.u32 	%r200, %r2;
	@%p10 bra 	$L__BB18_15;
	bra.uni 	$L__BB18_20;
$L__BB18_15:
	add.s32 	%r199, %r101, -1;
	add.s32 	%r200, %r2, -1;
	bra.uni 	$L__BB18_20;
$L__BB18_16:
	add.s32 	%r199, %r101, -1;
	mov.u32 	%r200, %r2;
	bra.uni 	$L__BB18_20;
$L__BB18_17:
	add.s32 	%r199, %r101, -1;
	add.s32 	%r200, %r2, 1;
	bra.uni 	$L__BB18_20;
$L__BB18_18:
	add.s32 	%r199, %r101, 1;
	mov.u32 	%r200, %r2;
	bra.uni 	$L__BB18_20;
$L__BB18_19:
	add.s32 	%r200, %r2, -1;
	mov.u32 	%r199, %r101;
$L__BB18_20:
	setp.lt.s32 	%p16, %r199, 0;
	setp.ge.s32 	%p17, %r199, %r99;
	or.pred  	%p18, %p16, %p17;
	setp.lt.s32 	%p19, %r200, 0;
	setp.ge.s32 	%p20, %r200, %r98;
	or.pred  	%p21, %p19, %p20;
	or.pred  	%p22, %p18, %p21;
	@%p22 bra 	$L__BB18_162;
	mul.lo.s32 	%r16, %r99, %r98;
	mad.lo.s32 	%r17, %r199, %r98, %r200;
	mul.lo.s32 	%r18, %r100, %r1;
	setp.lt.s32 	%p23, %r100, 1;
	@%p23 bra 	$L__BB18_34;
	and.b32  	%r19, %r100, 15;
	setp.lt.u32 	%p24, %r100, 16;
	mov.b32 	%r203, 0;
	@%p24 bra 	$L__BB18_25;
	and.b32  	%r203, %r100, 2147483632;
	mov.b32 	%r201, 0;
	mov.u32 	%r111, s_pre;
	mul.wide.s32 	%rd7, %r16, 8;
$L__BB18_24:
	.pragma "nounroll";
	mad.lo.s32 	%r108, %r201, %r16, %r17;
	mul.wide.s32 	%rd5, %r108, 8;
	add.s64 	%rd6, %rd1, %rd5;
	ld.global.f64 	%fd123, [%rd6];
	add.s32 	%r109, %r201, %r18;
	shl.b32 	%r110, %r109, 3;
	add.s32 	%r112, %r111, %r110;
	st.shared.f64 	[%r112], %fd123;
	add.s64 	%rd8, %rd6, %rd7;
	ld.global.f64 	%fd124, [%rd8];
	st.shared.f64 	[%r112+8], %fd124;
	add.s64 	%rd9, %rd8, %rd7;
	ld.global.f64 	%fd125, [%rd9];
	st.shared.f64 	[%r112+16], %fd125;
	add.s64 	%rd10, %rd9, %rd7;
	ld.global.f64 	%fd126, [%rd10];
	st.shared.f64 	[%r112+24], %fd126;
	add.s64 	%rd11, %rd10, %rd7;
	ld.global.f64 	%fd127, [%rd11];
	st.shared.f64 	[%r112+32], %fd127;
	add.s64 	%rd12, %rd11, %rd7;
	ld.global.f64 	%fd128, [%rd12];
	st.shared.f64 	[%r112+40], %fd128;
	add.s64 	%rd13, %rd12, %rd7;
	ld.global.f64 	%fd129, [%rd13];
	st.shared.f64 	[%r112+48], %fd129;
	add.s64 	%rd14, %rd13, %rd7;
	ld.global.f64 	%fd130, [%rd14];
	st.shared.f64 	[%r112+56], %fd130;
	add.s64 	%rd15, %rd14, %rd7;
	ld.global.f64 	%fd131, [%rd15];
	st.shared.f64 	[%r112+64], %fd131;
	add.s64 	%rd16, %rd15, %rd7;
	ld.global.f64 	%fd132, [%rd16];
	st.shared.f64 	[%r112+72], %fd132;
	add.s64 	%rd17, %rd16, %rd7;
	ld.global.f64 	%fd133, [%rd17];
	st.shared.f64 	[%r112+80], %fd133;
	add.s64 	%rd18, %rd17, %rd7;
	ld.global.f64 	%fd134, [%rd18];
	st.shared.f64 	[%r112+88], %fd134;
	add.s64 	%rd19, %rd18, %rd7;
	ld.global.f64 	%fd135, [%rd19];
	st.shared.f64 	[%r112+96], %fd135;
	add.s64 	%rd20, %rd19, %rd7;
	ld.global.f64 	%fd136, [%rd20];
	st.shared.f64 	[%r112+104], %fd136;
	add.s64 	%rd21, %rd20, %rd7;
	ld.global.f64 	%fd137, [%rd21];
	st.shared.f64 	[%r112+112], %fd137;
	add.s64 	%rd22, %rd21, %rd7;
	ld.global.f64 	%fd138, [%rd22];
	st.shared.f64 	[%r112+120], %fd138;
	add.s32 	%r201, %r201, 16;
	setp.ne.s32 	%p25, %r201, %r203;
	@%p25 bra 	$L__BB18_24;
$L__BB18_25:
	setp.eq.s32 	%p26, %r19, 0;
	@%p26 bra 	$L__BB18_34;
	and.b32  	%r24, %r100, 7;
	setp.lt.u32 	%p27, %r19, 8;
	@%p27 bra 	$L__BB18_28;
	mad.lo.s32 	%r113, %r203, %r16, %r17;
	mul.wide.s32 	%rd23, %r113, 8;
	add.s64 	%rd24, %rd1, %rd23;
	ld.global.f64 	%fd139, [%rd24];
	add.s32 	%r114, %r203, %r18;
	shl.b32 	%r115, %r114, 3;
	mov.u32 	%r116, s_pre;
	add.s32 	%r117, %r116, %r115;
	st.shared.f64 	[%r117], %fd139;
	mul.wide.s32 	%rd25, %r16, 8;
	add.s64 	%rd26, %rd24, %rd25;
	ld.global.f64 	%fd140, [%rd26];
	st.shared.f64 	[%r117+8], %fd140;
	add.s64 	%rd27, %rd26, %rd25;
	ld.global.f64 	%fd141, [%rd27];
	st.shared.f64 	[%r117+16], %fd141;
	add.s64 	%rd28, %rd27, %rd25;
	ld.global.f64 	%fd142, [%rd28];
	st.shared.f64 	[%r117+24], %fd142;
	add.s64 	%rd29, %rd28, %rd25;
	ld.global.f64 	%fd143, [%rd29];
	st.shared.f64 	[%r117+32], %fd143;
	add.s64 	%rd30, %rd29, %rd25;
	ld.global.f64 	%fd144, [%rd30];
	st.shared.f64 	[%r117+40], %fd144;
	add.s64 	%rd31, %rd30, %rd25;
	ld.global.f64 	%fd145, [%rd31];
	st.shared.f64 	[%r117+48], %fd145;
	add.s64 	%rd32, %rd31, %rd25;
	ld.global.f64 	%fd146, [%rd32];
	st.shared.f64 	[%r117+56], %fd146;
	add.s32 	%r203, %r203, 8;
$L__BB18_28:
	setp.eq.s32 	%p28, %r24, 0;
	@%p28 bra 	$L__BB18_34;
	and.b32  	%r27, %r100, 3;
	setp.lt.u32 	%p29, %r24, 4;
	@%p29 bra 	$L__BB18_31;
	mad.lo.s32 	%r118, %r203, %r16, %r17;
	mul.wide.s32 	%rd33, %r118, 8;
	add.s64 	%rd34, %rd1, %rd33;
	ld.global.f64 	%fd147, [%rd34];
	add.s32 	%r119, %r203, %r18;
	shl.b32 	%r120, %r119, 3;
	mov.u32 	%r121, s_pre;
	add.s32 	%r122, %r121, %r120;
	st.shared.f64 	[%r122], %fd147;
	mul.wide.s32 	%rd35, %r16, 8;
	add.s64 	%rd36, %rd34, %rd35;
	ld.global.f64 	%fd148, [%rd36];
	st.shared.f64 	[%r122+8], %fd148;
	add.s64 	%rd37, %rd36, %rd35;
	ld.global.f64 	%fd149, [%rd37];
	st.shared.f64 	[%r122+16], %fd149;
	add.s64 	%rd38, %rd37, %rd35;
	ld.global.f64 	%fd150, [%rd38];
	st.shared.f64 	[%r122+24], %fd150;
	add.s32 	%r203, %r203, 4;
$L__BB18_31:
	setp.eq.s32 	%p30, %r27, 0;
	@%p30 bra 	$L__BB18_34;
	mov.b32 	%r206, 0;
	mov.u32 	%r127, s_pre;
$L__BB18_33:
	.pragma "nounroll";
	mad.lo.s32 	%r124, %r203, %r16, %r17;
	mul.wide.s32 	%rd39, %r124, 8;
	add.s64 	%rd40, %rd1, %rd39;
	ld.global.f64 	%fd151, [%rd40];
	add.s32 	%r125, %r203, %r18;
	shl.b32 	%r126, %r125, 3;
	add.s32 	%r128, %r127, %r126;
	st.shared.f64 	[%r128], %fd151;
	add.s32 	%r203, %r203, 1;
	add.s32 	%r206, %r206, 1;
	setp.ne.s32 	%p31, %r206, %r27;
	@%p31 bra 	$L__BB18_33;
$L__BB18_34:
	setp.lt.s32 	%p32, %r2, 0;
	@%p32 bra 	$L__BB18_162;
	setp.lt.s32 	%p33, %r100, 1;
	mad.lo.s32 	%r34, %r101, %r98, %r2;
	@%p33 bra 	$L__BB18_162;
	and.b32  	%r35, %r100, 3;
	and.b32  	%r36, %r100, 2147483644;
	mov.b32 	%r207, 0;
$L__BB18_37:
	mad.lo.s32 	%r130, %r207, %r16, %r34;
	mul.wide.s32 	%rd41, %r130, 8;
	add.s64 	%rd2, %rd1, %rd41;
	ld.global.f64 	%fd3, [%rd2];
	setp.lt.f64 	%p34, %fd3, 0d0000000000000000;
	@%p34 bra 	$L__BB18_81;
	setp.lt.u32 	%p35, %r100, 4;
	mov.b16 	%rs74, 1;
	mov.b32 	%r209, 0;
	@%p35 bra 	$L__BB18_61;
	mov.b16 	%rs74, 1;
	mov.b32 	%r208, 0;
$L__BB18_40:
	add.s32 	%r133, %r208, %r18;
	shl.b32 	%r134, %r133, 3;
	mov.u32 	%r135, s_pre;
	add.s32 	%r39, %r135, %r134;
	ld.shared.f64 	%fd6, [%r39];
	setp.lt.f64 	%p36, %fd6, 0d0000000000000000;
	mov.f64 	%fd208, %fd217;
	mov.f64 	%fd209, %fd218;
	@%p36 bra 	$L__BB18_45;
	setp.eq.s32 	%p37, %r207, %r208;
	mov.f64 	%fd209, %fd6;
	@%p37 bra 	$L__BB18_43;
	sub.s32 	%r136, %r207, %r208;
	abs.s32 	%r137, %r136;
	setp.eq.s32 	%p38, %r137, 1;
	selp.f64 	%fd154, %fd121, %fd122, %p38;
	add.f64 	%fd209, %fd154, %fd6;
$L__BB18_43:
	and.b16  	%rs26, %rs74, 255;
	setp.ne.s16 	%p39, %rs26, 0;
	mov.b16 	%rs74, 0;
	mov.f64 	%fd208, %fd6;
	@%p39 bra 	$L__BB18_45;
	setp.lt.f64 	%p40, %fd6, %fd217;
	selp.f64 	%fd208, %fd6, %fd217, %p40;
	setp.lt.f64 	%p41, %fd209, %fd218;
	selp.f64 	%fd209, %fd209, %fd218, %p41;
$L__BB18_45:
	add.s32 	%r40, %r208, 1;
	ld.shared.f64 	%fd13, [%r39+8];
	setp.lt.f64 	%p42, %fd13, 0d0000000000000000;
	mov.f64 	%fd211, %fd208;
	mov.f64 	%fd212, %fd209;
	@%p42 bra 	$L__BB18_50;
	setp.eq.s32 	%p43, %r207, %r40;
	mov.f64 	%fd212, %fd13;
	@%p43 bra 	$L__BB18_48;
	sub.s32 	%r138, %r207, %r40;
	abs.s32 	%r139, %r138;
	setp.eq.s32 	%p44, %r139, 1;
	selp.f64 	%fd155, %fd121, %fd122, %p44;
	add.f64 	%fd212, %fd155, %fd13;
$L__BB18_48:
	and.b16  	%rs29, %rs74, 255;
	setp.ne.s16 	%p45, %rs29, 0;
	mov.b16 	%rs74, 0;
	mov.f64 	%fd211, %fd13;
	@%p45 bra 	$L__BB18_50;
	setp.lt.f64 	%p46, %fd13, %fd208;
	selp.f64 	%fd211, %fd13, %fd208, %p46;
	setp.lt.f64 	%p47, %fd212, %fd209;
	selp.f64 	%fd212, %fd212, %fd209, %p47;
$L__BB18_50:
	add.s32 	%r41, %r208, 2;
	ld.shared.f64 	%fd20, [%r39+16];
	setp.lt.f64 	%p48, %fd20, 0d0000000000000000;
	mov.f64 	%fd214, %fd211;
	mov.f64 	%fd215, %fd212;
	@%p48 bra 	$L__BB18_55;
	setp.eq.s32 	%p49, %r207, %r41;
	mov.f64 	%fd215, %fd20;
	@%p49 bra 	$L__BB18_53;
	sub.s32 	%r140, %r207, %r41;
	abs.s32 	%r141, %r140;
	setp.eq.s32 	%p50, %r141, 1;
	selp.f64 	%fd156, %fd121, %fd122, %p50;
	add.f64 	%fd215, %fd156, %fd20;
$L__BB18_53:
	and.b16  	%rs32, %rs74, 255;
	setp.ne.s16 	%p51, %rs32, 0;
	mov.b16 	%rs74, 0;
	mov.f64 	%fd214, %fd20;
	@%p51 bra 	$L__BB18_55;
	setp.lt.f64 	%p52, %fd20, %fd211;
	selp.f64 	%fd214, %fd20, %fd211, %p52;
	setp.lt.f64 	%p53, %fd215, %fd212;
	selp.f64 	%fd215, %fd215, %fd212, %p53;
$L__BB18_55:
	add.s32 	%r42, %r208, 3;
	ld.shared.f64 	%fd27, [%r39+24];
	setp.lt.f64 	%p54, %fd27, 0d0000000000000000;
	mov.f64 	%fd217, %fd214;
	mov.f64 	%fd218, %fd215;
	@%p54 bra 	$L__BB18_60;
	setp.eq.s32 	%p55, %r207, %r42;
	mov.f64 	%fd218, %fd27;
	@%p55 bra 	$L__BB18_58;
	sub.s32 	%r142, %r207, %r42;
	abs.s32 	%r143, %r142;
	setp.eq.s32 	%p56, %r143, 1;
	selp.f64 	%fd157, %fd121, %fd122, %p56;
	add.f64 	%fd218, %fd157, %fd27;
$L__BB18_58:
	and.b16  	%rs35, %rs74, 255;
	setp.ne.s16 	%p57, %rs35, 0;
	mov.b16 	%rs74, 0;
	mov.f64 	%fd217, %fd27;
	@%p57 bra 	$L__BB18_60;
	setp.lt.f64 	%p58, %fd27, %fd214;
	selp.f64 	%fd217, %fd27, %fd214, %p58;
	setp.lt.f64 	%p59, %fd218, %fd215;
	selp.f64 	%fd218, %fd218, %fd215, %p59;
$L__BB18_60:
	add.s32 	%r208, %r208, 4;
	setp.ne.s32 	%p60, %r208, %r36;
	mov.u32 	%r209, %r36;
	@%p60 bra 	$L__BB18_40;
$L__BB18_61:
	setp.eq.s32 	%p61, %r35, 0;
	mov.f64 	%fd230, %fd217;
	mov.f64 	%fd231, %fd218;
	@%p61 bra 	$L__BB18_79;
	add.s32 	%r144, %r209, %r18;
	shl.b32 	%r145, %r144, 3;
	mov.u32 	%r146, s_pre;
	add.s32 	%r45, %r146, %r145;
	ld.shared.f64 	%fd38, [%r45];
	setp.lt.f64 	%p62, %fd38, 0d0000000000000000;
	mov.f64 	%fd230, %fd217;
	mov.f64 	%fd231, %fd218;
	@%p62 bra 	$L__BB18_67;
	setp.eq.s32 	%p63, %r207, %r209;
	mov.f64 	%fd231, %fd38;
	@%p63 bra 	$L__BB18_65;
	sub.s32 	%r147, %r207, %r209;
	abs.s32 	%r148, %r147;
	setp.eq.s32 	%p64, %r148, 1;
	selp.f64 	%fd158, %fd121, %fd122, %p64;
	add.f64 	%fd231, %fd158, %fd38;
$L__BB18_65:
	and.b16  	%rs38, %rs74, 255;
	setp.ne.s16 	%p65, %rs38, 0;
	mov.b16 	%rs74, 0;
	mov.f64 	%fd230, %fd38;
	@%p65 bra 	$L__BB18_67;
	setp.lt.f64 	%p66, %fd38, %fd217;
	selp.f64 	%fd230, %fd38, %fd217, %p66;
	setp.lt.f64 	%p67, %fd231, %fd218;
	selp.f64 	%fd231, %fd231, %fd218, %p67;
$L__BB18_67:
	setp.eq.s32 	%p68, %r35, 1;
	add.s32 	%r46, %r209, 1;
	@%p68 bra 	$L__BB18_79;
	ld.shared.f64 	%fd45, [%r45+8];
	setp.lt.f64 	%p69, %fd45, 0d0000000000000000;
	mov.f64 	%fd227, %fd230;
	mov.f64 	%fd228, %fd231;
	@%p69 bra 	$L__BB18_73;
	setp.eq.s32 	%p70, %r207, %r46;
	mov.f64 	%fd228, %fd45;
	@%p70 bra 	$L__BB18_71;
	sub.s32 	%r149, %r207, %r46;
	abs.s32 	%r150, %r149;
	setp.eq.s32 	%p71, %r150, 1;
	selp.f64 	%fd159, %fd121, %fd122, %p71;
	add.f64 	%fd228, %fd159, %fd45;
$L__BB18_71:
	and.b16  	%rs41, %rs74, 255;
	setp.ne.s16 	%p72, %rs41, 0;
	mov.b16 	%rs74, 0;
	mov.f64 	%fd227, %fd45;
	@%p72 bra 	$L__BB18_73;
	setp.lt.f64 	%p73, %fd45, %fd230;
	selp.f64 	%fd227, %fd45, %fd230, %p73;
	setp.lt.f64 	%p74, %fd228, %fd231;
	selp.f64 	%fd228, %fd228, %fd231, %p74;
$L__BB18_73:
	setp.eq.s32 	%p75, %r35, 2;
	add.s32 	%r47, %r209, 2;
	mov.f64 	%fd230, %fd227;
	mov.f64 	%fd231, %fd228;
	@%p75 bra 	$L__BB18_79;
	ld.shared.f64 	%fd52, [%r45+16];
	setp.lt.f64 	%p76, %fd52, 0d0000000000000000;
	mov.f64 	%fd230, %fd227;
	mov.f64 	%fd231, %fd228;
	@%p76 bra 	$L__BB18_79;
	setp.eq.s32 	%p77, %r207, %r47;
	mov.f64 	%fd231, %fd52;
	@%p77 bra 	$L__BB18_77;
	sub.s32 	%r151, %r207, %r47;
	abs.s32 	%r152, %r151;
	setp.eq.s32 	%p78, %r152, 1;
	selp.f64 	%fd160, %fd121, %fd122, %p78;
	add.f64 	%fd231, %fd160, %fd52;
$L__BB18_77:
	and.b16  	%rs44, %rs74, 255;
	setp.ne.s16 	%p79, %rs44, 0;
	mov.b16 	%rs74, 0;
	mov.f64 	%fd230, %fd52;
	@%p79 bra 	$L__BB18_79;
	setp.lt.f64 	%p80, %fd52, %fd227;
	selp.f64 	%fd230, %fd52, %fd227, %p80;
	setp.lt.f64 	%p81, %fd231, %fd228;
	selp.f64 	%fd231, %fd231, %fd228, %p81;
$L__BB18_79:
	and.b16  	%rs46, %rs74, 255;
	setp.ne.s16 	%p82, %rs46, 0;
	@%p82 bra 	$L__BB18_162;
	sub.f64 	%fd161, %fd231, %fd230;
	add.f64 	%fd162, %fd161, %fd3;
	st.global.f64 	[%rd2], %fd162;
	mov.f64 	%fd217, %fd230;
	mov.f64 	%fd218, %fd231;
$L__BB18_81:
	add.s32 	%r207, %r207, 1;
	setp.eq.s32 	%p83, %r207, %r100;
	@%p83 bra 	$L__BB18_162;
	bra.uni 	$L__BB18_37;
$L__BB18_82:
	and.b32  	%r153, %r102, -5;
	setp.eq.s32 	%p84, %r153, 0;
	@%p84 bra 	$L__BB18_162;
	setp.ge.s32 	%p85, %r101, %r98;
	setp.ge.s32 	%p86, %r2, %r99;
	or.pred  	%p87, %p86, %p85;
	@%p87 bra 	$L__BB18_162;
	setp.gt.s32 	%p88, %r102, 3;
	@%p88 bra 	$L__BB18_89;
	setp.eq.s32 	%p94, %r102, 1;
	@%p94 bra 	$L__BB18_96;
	setp.eq.s32 	%p95, %r102, 2;
	@%p95 bra 	$L__BB18_97;
	setp.eq.s32 	%p96, %r102, 3;
	mov.u32 	%r210, %r2;
	mov.u32 	%r211, %r101;
	@%p96 bra 	$L__BB18_88;
	bra.uni 	$L__BB18_100;
$L__BB18_88:
	add.s32 	%r210, %r2, 1;
	add.s32 	%r211, %r101, 1;
	bra.uni 	$L__BB18_100;
$L__BB18_89:
	setp.gt.s32 	%p89, %r102, 5;
	@%p89 bra 	$L__BB18_93;
	setp.eq.s32 	%p92, %r102, 4;
	@%p92 bra 	$L__BB18_98;
	setp.eq.s32 	%p93, %r102, 5;
	mov.u32 	%r210, %r2;
	mov.u32 	%r211, %r101;
	@%p93 bra 	$L__BB18_92;
	bra.uni 	$L__BB18_100;
$L__BB18_92:
	add.s32 	%r210, %r2, 1;
	add.s32 	%r211, %r101, -1;
	bra.uni 	$L__BB18_100;
$L__BB18_93:
	setp.eq.s32 	%p90, %r102, 6;
	@%p90 bra 	$L__BB18_99;
	setp.eq.s32 	%p91, %r102, 7;
	mov.u32 	%r210, %r2;
	mov.u32 	%r211, %r101;
	@%p91 bra 	$L__BB18_95;
	bra.uni 	$L__BB18_100;
$L__BB18_95:
	add.s32 	%r210, %r2, -1;
	add.s32 	%r211, %r101, -1;
	bra.uni 	$L__BB18_100;
$L__BB18_96:
	add.s32 	%r210, %r2, -1;
	add.s32 	%r211, %r101, 1;
	bra.uni 	$L__BB18_100;
$L__BB18_97:
	add.s32 	%r211, %r101, 1;
	mov.u32 	%r210, %r2;
	bra.uni 	$L__BB18_100;
$L__BB18_98:
	add.s32 	%r210, %r2, 1;
	mov.u32 	%r211, %r101;
	bra.uni 	$L__BB18_100;
$L__BB18_99:
	add.s32 	%r211, %r101, -1;
	mov.u32 	%r210, %r2;
$L__BB18_100:
	setp.lt.s32 	%p97, %r210, 0;
	setp.ge.s32 	%p98, %r210, %r99;
	or.pred  	%p99, %p97, %p98;
	setp.lt.s32 	%p100, %r211, 0;
	setp.ge.s32 	%p101, %r211, %r98;
	or.pred  	%p102, %p100, %p101;
	or.pred  	%p103, %p99, %p102;
	@%p103 bra 	$L__BB18_162;
	mul.lo.s32 	%r62, %r99, %r98;
	mad.lo.s32 	%r63, %r210, %r98, %r211;
	mul.lo.s32 	%r64, %r100, %r1;
	setp.lt.s32 	%p104, %r100, 1;
	@%p104 bra 	$L__BB18_114;
	and.b32  	%r65, %r100, 15;
	setp.lt.u32 	%p105, %r100, 16;
	mov.b32 	%r214, 0;
	@%p105 bra 	$L__BB18_105;
	and.b32  	%r214, %r100, 2147483632;
	mov.b32 	%r212, 0;
	mov.u32 	%r159, s_pre;
	mul.wide.s32 	%rd44, %r62, 8;
$L__BB18_104:
	.pragma "nounroll";
	mad.lo.s32 	%r156, %r212, %r62, %r63;
	mul.wide.s32 	%rd42, %r156, 8;
	add.s64 	%rd43, %rd1, %rd42;
	ld.global.f64 	%fd163, [%rd43];
	add.s32 	%r157, %r212, %r64;
	shl.b32 	%r158, %r157, 3;
	add.s32 	%r160, %r159, %r158;
	st.shared.f64 	[%r160], %fd163;
	add.s64 	%rd45, %rd43, %rd44;
	ld.global.f64 	%fd164, [%rd45];
	st.shared.f64 	[%r160+8], %fd164;
	add.s64 	%rd46, %rd45, %rd44;
	ld.global.f64 	%fd165, [%rd46];
	st.shared.f64 	[%r160+16], %fd165;
	add.s64 	%rd47, %rd46, %rd44;
	ld.global.f64 	%fd166, [%rd47];
	st.shared.f64 	[%r160+24], %fd166;
	add.s64 	%rd48, %rd47, %rd44;
	ld.global.f64 	%fd167, [%rd48];
	st.shared.f64 	[%r160+32], %fd167;
	add.s64 	%rd49, %rd48, %rd44;
	ld.global.f64 	%fd168, [%rd49];
	st.shared.f64 	[%r160+40], %fd168;
	add.s64 	%rd50, %rd49, %rd44;
	ld.global.f64 	%fd169, [%rd50];
	st.shared.f64 	[%r160+48], %fd169;
	add.s64 	%rd51, %rd50, %rd44;
	ld.global.f64 	%fd170, [%rd51];
	st.shared.f64 	[%r160+56], %fd170;
	add.s64 	%rd52, %rd51, %rd44;
	ld.global.f64 	%fd171, [%rd52];
	st.shared.f64 	[%r160+64], %fd171;
	add.s64 	%rd53, %rd52, %rd44;
	ld.global.f64 	%fd172, [%rd53];
	st.shared.f64 	[%r160+72], %fd172;
	add.s64 	%rd54, %rd53, %rd44;
	ld.global.f64 	%fd173, [%rd54];
	st.shared.f64 	[%r160+80], %fd173;
	add.s64 	%rd55, %rd54, %rd44;
	ld.global.f64 	%fd174, [%rd55];
	st.shared.f64 	[%r160+88], %fd174;
	add.s64 	%rd56, %rd55, %rd44;
	ld.global.f64 	%fd175, [%rd56];
	st.shared.f64 	[%r160+96], %fd175;
	add.s64 	%rd57, %rd56, %rd44;
	ld.global.f64 	%fd176, [%rd57];
	st.shared.f64 	[%r160+104], %fd176;
	add.s64 	%rd58, %rd57, %rd44;
	ld.global.f64 	%fd177, [%rd58];
	st.shared.f64 	[%r160+112], %fd177;
	add.s64 	%rd59, %rd58, %rd44;
	ld.global.f64 	%fd178, [%rd59];
	st.shared.f64 	[%r160+120], %fd178;
	add.s32 	%r212, %r212, 16;
	setp.ne.s32 	%p106, %r212, %r214;
	@%p106 bra 	$L__BB18_104;
$L__BB18_105:
	setp.eq.s32 	%p107, %r65, 0;
	@%p107 bra 	$L__BB18_114;
	and.b32  	%r70, %r100, 7;
	setp.lt.u32 	%p108, %r65, 8;
	@%p108 bra 	$L__BB18_108;
	mad.lo.s32 	%r161, %r214, %r62, %r63;
	mul.wide.s32 	%rd60, %r161, 8;
	add.s64 	%rd61, %rd1, %rd60;
	ld.global.f64 	%fd179, [%rd61];
	add.s32 	%r162, %r214, %r64;
	shl.b32 	%r163, %r162, 3;
	mov.u32 	%r164, s_pre;
	add.s32 	%r165, %r164, %r163;
	st.shared.f64 	[%r165], %fd179;
	mul.wide.s32 	%rd62, %r62, 8;
	add.s64 	%rd63, %rd61, %rd62;
	ld.global.f64 	%fd180, [%rd63];
	st.shared.f64 	[%r165+8], %fd180;
	add.s64 	%rd64, %rd63, %rd62;
	ld.global.f64 	%fd181, [%rd64];
	st.shared.f64 	[%r165+16], %fd181;
	add.s64 	%rd65, %rd64, %rd62;
	ld.global.f64 	%fd182, [%rd65];
	st.shared.f64 	[%r165+24], %fd182;
	add.s64 	%rd66, %rd65, %rd62;
	ld.global.f64 	%fd183, [%rd66];
	st.shared.f64 	[%r165+32], %fd183;
	add.s64 	%rd67, %rd66, %rd62;
	ld.global.f64 	%fd184, [%rd67];
	st.shared.f64 	[%r165+40], %fd184;
	add.s64 	%rd68, %rd67, %rd62;
	ld.global.f64 	%fd185, [%rd68];
	st.shared.f64 	[%r165+48], %fd185;
	add.s64 	%rd69, %rd68, %rd62;
	ld.global.f64 	%fd186, [%rd69];
	st.shared.f64 	[%r165+56], %fd186;
	add.s32 	%r214, %r214, 8;
$L__BB18_108:
	setp.eq.s32 	%p109, %r70, 0;
	@%p109 bra 	$L__BB18_114;
	and.b32  	%r73, %r100, 3;
	setp.lt.u32 	%p110, %r70, 4;
	@%p110 bra 	$L__BB18_111;
	mad.lo.s32 	%r166, %r214, %r62, %r63;
	mul.wide.s32 	%rd70, %r166, 8;
	add.s64 	%rd71, %rd1, %rd70;
	ld.global.f64 	%fd187, [%rd71];
	add.s32 	%r167, %r214, %r64;
	shl.b32 	%r168, %r167, 3;
	mov.u32 	%r169, s_pre;
	add.s32 	%r170, %r169, %r168;
	st.shared.f64 	[%r170], %fd187;
	mul.wide.s32 	%rd72, %r62, 8;
	add.s64 	%rd73, %rd71, %rd72;
	ld.global.f64 	%fd188, [%rd73];
	st.shared.f64 	[%r170+8], %fd188;
	add.s64 	%rd74, %rd73, %rd72;
	ld.global.f64 	%fd189, [%rd74];
	st.shared.f64 	[%r170+16], %fd189;
	add.s64 	%rd75, %rd74, %rd72;
	ld.global.f64 	%fd190, [%rd75];
	st.shared.f64 	[%r170+24], %fd190;
	add.s32 	%r214, %r214, 4;
$L__BB18_111:
	setp.eq.s32 	%p111, %r73, 0;
	@%p111 bra 	$L__BB18_114;
	mov.b32 	%r217, 0;
	mov.u32 	%r175, s_pre;
$L__BB18_113:
	.pragma "nounroll";
	mad.lo.s32 	%r172, %r214, %r62, %r63;
	mul.wide.s32 	%rd76, %r172, 8;
	add.s64 	%rd77, %rd1, %rd76;
	ld.global.f64 	%fd191, [%rd77];
	add.s32 	%r173, %r214, %r64;
	shl.b32 	%r174, %r173, 3;
	add.s32 	%r176, %r175, %r174;
	st.shared.f64 	[%r176], %fd191;
	add.s32 	%r214, %r214, 1;
	add.s32 	%r217, %r217, 1;
	setp.ne.s32 	%p112, %r217, %r73;
	@%p112 bra 	$L__BB18_113;
$L__BB18_114:
	setp.lt.s32 	%p113, %r2, 0;
	@%p113 bra 	$L__BB18_162;
	setp.lt.s32 	%p114, %r100, 1;
	mad.lo.s32 	%r80, %r98, %r2, %r101;
	@%p114 bra 	$L__BB18_162;
	and.b32  	%r81, %r100, 3;
	and.b32  	%r82, %r100, 2147483644;
	neg.s32 	%r83, %r82;
	mov.b32 	%r218, 0;
$L__BB18_117:
	mad.lo.s32 	%r178, %r218, %r62, %r80;
	mul.wide.s32 	%rd78, %r178, 8;
	add.s64 	%rd3, %rd1, %rd78;
	ld.global.f64 	%fd63, [%rd3];
	setp.lt.f64 	%p115, %fd63, 0d0000000000000000;
	@%p115 bra 	$L__BB18_161;
	setp.lt.u32 	%p116, %r100, 4;
	mov.b16 	%rs84, 1;
	mov.b32 	%r222, 0;
	@%p116 bra 	$L__BB18_141;
	shl.b32 	%r180, %r64, 3;
	mov.u32 	%r181, s_pre;
	add.s32 	%r182, %r180, %r181;
	add.s32 	%r219, %r182, 16;
	add.s32 	%r220, %r218, -1;
	mov.b16 	%rs84, 1;
	mov.u32 	%r221, %r83;
$L__BB18_120:
	ld.shared.f64 	%fd66, [%r219+-16];
	setp.lt.f64 	%p117, %fd66, 0d0000000000000000;
	mov.f64 	%fd239, %fd248;
	mov.f64 	%fd240, %fd249;
	@%p117 bra 	$L__BB18_125;
	setp.eq.s32 	%p118, %r220, -1;
	mov.f64 	%fd240, %fd66;
	@%p118 bra 	$L__BB18_123;
	add.s32 	%r183, %r220, 1;
	abs.s32 	%r184, %r183;
	setp.eq.s32 	%p119, %r184, 1;
	selp.f64 	%fd194, %fd121, %fd122, %p119;
	add.f64 	%fd240, %fd194, %fd66;
$L__BB18_123:
	and.b16  	%rs51, %rs84, 255;
	setp.ne.s16 	%p120, %rs51, 0;
	mov.b16 	%rs84, 0;
	mov.f64 	%fd239, %fd66;
	@%p120 bra 	$L__BB18_125;
	setp.lt.f64 	%p121, %fd66, %fd248;
	selp.f64 	%fd239, %fd66, %fd248, %p121;
	setp.lt.f64 	%p122, %fd240, %fd249;
	selp.f64 	%fd240, %fd240, %fd249, %p122;
$L__BB18_125:
	ld.shared.f64 	%fd73, [%r219+-8];
	setp.lt.f64 	%p123, %fd73, 0d0000000000000000;
	mov.f64 	%fd242, %fd239;
	mov.f64 	%fd243, %fd240;
	@%p123 bra 	$L__BB18_130;
	setp.eq.s32 	%p124, %r220, 0;
	mov.f64 	%fd243, %fd73;
	@%p124 bra 	$L__BB18_128;
	abs.s32 	%r185, %r220;
	setp.eq.s32 	%p125, %r185, 1;
	selp.f64 	%fd195, %fd121, %fd122, %p125;
	add.f64 	%fd243, %fd195, %fd73;
$L__BB18_128:
	and.b16  	%rs54, %rs84, 255;
	setp.ne.s16 	%p126, %rs54, 0;
	mov.b16 	%rs84, 0;
	mov.f64 	%fd242, %fd73;
	@%p126 bra 	$L__BB18_130;
	setp.lt.f64 	%p127, %fd73, %fd239;
	selp.f64 	%fd242, %fd73, %fd239, %p127;
	setp.lt.f64 	%p128, %fd243, %fd240;
	selp.f64 	%fd243, %fd243, %fd240, %p128;
$L__BB18_130:
	ld.shared.f64 	%fd80, [%r219];
	setp.lt.f64 	%p129, %fd80, 0d0000000000000000;
	mov.f64 	%fd245, %fd242;
	mov.f64 	%fd246, %fd243;
	@%p129 bra 	$L__BB18_135;
	setp.eq.s32 	%p130, %r220, 1;
	mov.f64 	%fd246, %fd80;
	@%p130 bra 	$L__BB18_133;
	add.s32 	%r186, %r220, -1;
	abs.s32 	%r187, %r186;
	setp.eq.s32 	%p131, %r187, 1;
	selp.f64 	%fd196, %fd121, %fd122, %p131;
	add.f64 	%fd246, %fd196, %fd80;
$L__BB18_133:
	and.b16  	%rs57, %rs84, 255;
	setp.ne.s16 	%p132, %rs57, 0;
	mov.b16 	%rs84, 0;
	mov.f64 	%fd245, %fd80;
	@%p132 bra 	$L__BB18_135;
	setp.lt.f64 	%p133, %fd80, %fd242;
	selp.f64 	%fd245, %fd80, %fd242, %p133;
	setp.lt.f64 	%p134, %fd246, %fd243;
	selp.f64 	%fd246, %fd246, %fd243, %p134;
$L__BB18_135:
	ld.shared.f64 	%fd87, [%r219+8];
	setp.lt.f64 	%p135, %fd87, 0d0000000000000000;
	mov.f64 	%fd248, %fd245;
	mov.f64 	%fd249, %fd246;
	@%p135 bra 	$L__BB18_140;
	setp.eq.s32 	%p136, %r220, 2;
	mov.f64 	%fd249, %fd87;
	@%p136 bra 	$L__BB18_138;
	add.s32 	%r188, %r220, -2;
	abs.s32 	%r189, %r188;
	setp.eq.s32 	%p137, %r189, 1;
	selp.f64 	%fd197, %fd121, %fd122, %p137;
	add.f64 	%fd249, %fd197, %fd87;
$L__BB18_138:
	and.b16  	%rs60, %rs84, 255;
	setp.ne.s16 	%p138, %rs60, 0;
	mov.b16 	%rs84, 0;
	mov.f64 	%fd248, %fd87;
	@%p138 bra 	$L__BB18_140;
	setp.lt.f64 	%p139, %fd87, %fd245;
	selp.f64 	%fd248, %fd87, %fd245, %p139;
	setp.lt.f64 	%p140, %fd249, %fd246;
	selp.f64 	%fd249, %fd249, %fd246, %p140;
$L__BB18_140:
	add.s32 	%r221, %r221, 4;
	add.s32 	%r220, %r220, -4;
	add.s32 	%r219, %r219, 32;
	setp.ne.s32 	%p141, %r221, 0;
	mov.u32 	%r222, %r82;
	@%p141 bra 	$L__BB18_120;
$L__BB18_141:
	setp.eq.s32 	%p142, %r81, 0;
	mov.f64 	%fd261, %fd248;
	mov.f64 	%fd262, %fd249;
	@%p142 bra 	$L__BB18_159;
	add.s32 	%r190, %r222, %r64;
	shl.b32 	%r191, %r190, 3;
	mov.u32 	%r192, s_pre;
	add.s32 	%r94, %r192, %r191;
	ld.shared.f64 	%fd98, [%r94];
	setp.lt.f64 	%p143, %fd98, 0d0000000000000000;
	mov.f64 	%fd261, %fd248;
	mov.f64 	%fd262, %fd249;
	@%p143 bra 	$L__BB18_147;
	setp.eq.s32 	%p144, %r218, %r222;
	mov.f64 	%fd262, %fd98;
	@%p144 bra 	$L__BB18_145;
	sub.s32 	%r193, %r218, %r222;
	abs.s32 	%r194, %r193;
	setp.eq.s32 	%p145, %r194, 1;
	selp.f64 	%fd198, %fd121, %fd122, %p145;
	add.f64 	%fd262, %fd198, %fd98;
$L__BB18_145:
	and.b16  	%rs63, %rs84, 255;
	setp.ne.s16 	%p146, %rs63, 0;
	mov.b16 	%rs84, 0;
	mov.f64 	%fd261, %fd98;
	@%p146 bra 	$L__BB18_147;
	setp.lt.f64 	%p147, %fd98, %fd248;
	selp.f64 	%fd261, %fd98, %fd248, %p147;
	setp.lt.f64 	%p148, %fd262, %fd249;
	selp.f64 	%fd262, %fd262, %fd249, %p148;
$L__BB18_147:
	setp.eq.s32 	%p149, %r81, 1;
	add.s32 	%r95, %r222, 1;
	@%p149 bra 	$L__BB18_159;
	ld.shared.f64 	%fd105, [%r94+8];
	setp.lt.f64 	%p150, %fd105, 0d0000000000000000;
	mov.f64 	%fd258, %fd261;
	mov.f64 	%fd259, %fd262;
	@%p150 bra 	$L__BB18_153;
	setp.eq.s32 	%p151, %r218, %r95;
	mov.f64 	%fd259, %fd105;
	@%p151 bra 	$L__BB18_151;
	sub.s32 	%r195, %r218, %r95;
	abs.s32 	%r196, %r195;
	setp.eq.s32 	%p152, %r196, 1;
	selp.f64 	%fd199, %fd121, %fd122, %p152;
	add.f64 	%fd259, %fd199, %fd105;
$L__BB18_151:
	and.b16  	%rs66, %rs84, 255;
	setp.ne.s16 	%p153, %rs66, 0;
	mov.b16 	%rs84, 0;
	mov.f64 	%fd258, %fd105;
	@%p153 bra 	$L__BB18_153;
	setp.lt.f64 	%p154, %fd105, %fd261;
	selp.f64 	%fd258, %fd105, %fd261, %p154;
	setp.lt.f64 	%p155, %fd259, %fd262;
	selp.f64 	%fd259, %fd259, %fd262, %p155;
$L__BB18_153:
	setp.eq.s32 	%p156, %r81, 2;
	add.s32 	%r96, %r222, 2;
	mov.f64 	%fd261, %fd258;
	mov.f64 	%fd262, %fd259;
	@%p156 bra 	$L__BB18_159;
	ld.shared.f64 	%fd112, [%r94+16];
	setp.lt.f64 	%p157, %fd112, 0d0000000000000000;
	mov.f64 	%fd261, %fd258;
	mov.f64 	%fd262, %fd259;
	@%p157 bra 	$L__BB18_159;
	setp.eq.s32 	%p158, %r218, %r96;
	mov.f64 	%fd262, %fd112;
	@%p158 bra 	$L__BB18_157;
	sub.s32 	%r197, %r218, %r96;
	abs.s32 	%r198, %r197;
	setp.eq.s32 	%p159, %r198, 1;
	selp.f64 	%fd200, %fd121, %fd122, %p159;
	add.f64 	%fd262, %fd200, %fd112;
$L__BB18_157:
	and.b16  	%rs69, %rs84, 255;
	setp.ne.s16 	%p160, %rs69, 0;
	mov.b16 	%rs84, 0;
	mov.f64 	%fd261, %fd112;
	@%p160 bra 	$L__BB18_159;
	setp.lt.f64 	%p161, %fd112, %fd258;
	selp.f64 	%fd261, %fd112, %fd258, %p161;
	setp.lt.f64 	%p162, %fd262, %fd259;
	selp.f64 	%fd262, %fd262, %fd259, %p162;
$L__BB18_159:
	and.b16  	%rs71, %rs84, 255;
	setp.ne.s16 	%p163, %rs71, 0;
	@%p163 bra 	$L__BB18_162;
	sub.f64 	%fd201, %fd262, %fd261;
	add.f64 	%fd202, %fd201, %fd63;
	st.global.f64 	[%rd3], %fd202;
	mov.f64 	%fd248, %fd261;
	mov.f64 	%fd249, %fd262;
$L__BB18_161:
	add.s32 	%r218, %r218, 1;
	setp.ne.s32 	%p164, %r218, %r100;
	@%p164 bra 	$L__BB18_117;
$L__BB18_162:
	ret;

}
	// .globl	_Z40kernel_CostAggregation_OneParallelRow_UpiiiPdddi
.visible .entry _Z40kernel_CostAggregation_OneParallelRow_UpiiiPdddi(
	.param .u32 _Z40kernel_CostAggregation_OneParallelRow_UpiiiPdddi_param_0,
	.param .u32 _Z40kernel_CostAggregation_OneParallelRow_UpiiiPdddi_param_1,
	.param .u32 _Z40kernel_CostAggregation_OneParallelRow_UpiiiPdddi_param_2,
	.param .u64 .ptr .align 1 _Z40kernel_CostAggregation_OneParallelRow_UpiiiPdddi_param_3,
	.param .f64 _Z40kernel_CostAggregation_OneParallelRow_UpiiiPdddi_param_4,
	.param .f64 _Z40kernel_CostAggregation_OneParallelRow_UpiiiPdddi_param_5,
	.param .u32 _Z40kernel_CostAggregation_OneParallelRow_UpiiiPdddi_param_6
)
{
	.reg .pred 	%p<45>;
	.reg .b16 	%rs<40>;
	.reg .b32 	%r<60>;
	.reg .b64 	%rd<10>;
	.reg .b64 	%fd<89>;

	ld.param.u32 	%r29, [_Z40kernel_CostAggregation_OneParallelRow_UpiiiPdddi_param_0];
	ld.param.u32 	%r30, [_Z40kernel_CostAggregation_OneParallelRow_UpiiiPdddi_param_2];
	ld.param.u64 	%rd4, [_Z40kernel_CostAggregation_OneParallelRow_UpiiiPdddi_param_3];
	ld.param.f64 	%fd49, [_Z40kernel_CostAggregation_OneParallelRow_UpiiiPdddi_param_4];
	ld.param.f64 	%fd50, [_Z40kernel_CostAggregation_OneParallelRow_UpiiiPdddi_param_5];
	ld.param.u32 	%r31, [_Z40kernel_CostAggregation_OneParallelRow_UpiiiPdddi_param_6];
	cvta.to.global.u64 	%rd1, %rd4;
	mov.u32 	%r32, %ntid.x;
	mov.u32 	%r33, %ctaid.x;
	mul.lo.s32 	%r1, %r32, %r33;
	mov.u32 	%r2, %tid.x;
	add.s32 	%r3, %r1, %r2;
	mov.u32 	%r34, %ntid.y;
	mov.u32 	%r35, %ctaid.y;
	mov.u32 	%r36, %tid.y;
	mad.lo.s32 	%r4, %r34, %r35, %r36;
	setp.ge.s32 	%p3, %r4, %r29;
	setp.ge.s32 	%p4, %r3, %r30;
	or.pred  	%p5, %p3, %p4;
	@%p5 bra 	$L__BB19_37;
	mul.lo.s32 	%r37, %r31, %r29;
	add.s32 	%r38, %r37, %r4;
	sub.s32 	%r39, %r37, %r29;
	add.s32 	%r40, %r39, %r4;
	mul.lo.s32 	%r5, %r40, %r30;
	mad.lo.s32 	%r41, %r38, %r30, %r3;
	mul.wide.s32 	%rd5, %r41, 8;
	add.s64 	%rd2, %rd1, %rd5;
	ld.global.f64 	%fd1, [%rd2];
	setp.lt.f64 	%p6, %fd1, 0d0000000000000000;
	@%p6 bra 	$L__BB19_37;
	setp.lt.s32 	%p8, %r30, 1;
	mov.pred 	%p44, 0;
	@%p8 bra 	$L__BB19_35;
	and.b32  	%r6, %r30, 3;
	setp.lt.u32 	%p9, %r30, 4;
	mov.b16 	%rs32, 1;
	mov.b32 	%r55, 0;
	@%p9 bra 	$L__BB19_26;
	and.b32  	%r55, %r30, 2147483644;
	neg.s32 	%r54, %r55;
	add.s32 	%r53, %r3, -1;
	mov.b16 	%rs32, 1;
	mov.u32 	%r52, %r5;
$L__BB19_5:
	mul.wide.s32 	%rd6, %r52, 8;
	add.s64 	%rd7, %rd1, %rd6;
	add.s64 	%rd3, %rd7, 16;
	ld.global.f64 	%fd4, [%rd7];
	setp.lt.f64 	%p10, %fd4, 0d0000000000000000;
	mov.f64 	%fd65, %fd74;
	mov.f64 	%fd66, %fd75;
	@%p10 bra 	$L__BB19_10;
	setp.eq.s32 	%p11, %r53, -1;
	mov.f64 	%fd66, %fd4;
	@%p11 bra 	$L__BB19_8;
	add.s32 	%r43, %r53, 1;
	abs.s32 	%r44, %r43;
	setp.eq.s32 	%p12, %r44, 1;
	selp.f64 	%fd55, %fd49, %fd50, %p12;
	add.f64 	%fd66, %fd55, %fd4;
$L__BB19_8:
	and.b16  	%rs15, %rs32, 255;
	setp.ne.s16 	%p13, %rs15, 0;
	mov.b16 	%rs32, 0;
	mov.f64 	%fd65, %fd4;
	@%p13 bra 	$L__BB19_10;
	setp.lt.f64 	%p14, %fd4, %fd74;
	selp.f64 	%fd65, %fd4, %fd74, %p14;
	setp.lt.f64 	%p15, %fd66, %fd75;
	selp.f64 	%fd66, %fd66, %fd75, %p15;
$L__BB19_10:
	ld.global.f64 	%fd11, [%rd3+-8];
	setp.lt.f64 	%p16, %fd11, 0d0000000000000000;
	mov.f64 	%fd68, %fd65;
	mov.f64 	%fd69, %fd66;
	@%p16 bra 	$L__BB19_15;
	setp.eq.s32 	%p17, %r53, 0;
	mov.f64 	%fd69, %fd11;
	@%p17 bra 	$L__BB19_13;
	abs.s32 	%r45, %r53;
	setp.eq.s32 	%p18, %r45, 1;
	selp.f64 	%fd56, %fd49, %fd50, %p18;
	add.f64 	%fd69, %fd56, %fd11;
$L__BB19_13:
	and.b16  	%rs18, %rs32, 255;
	setp.ne.s16 	%p19, %rs18, 0;
	mov.b16 	%rs32, 0;
	mov.f64 	%fd68, %fd11;
	@%p19 bra 	$L__BB19_15;
	setp.lt.f64 	%p20, %fd11, %fd65;
	selp.f64 	%fd68, %fd11, %fd65, %p20;
	setp.lt.f64 	%p21, %fd69, %fd66;
	selp.f64 	%fd69, %fd69, %fd66, %p21;
$L__BB19_15:
	ld.global.f64 	%fd18, [%rd3];
	setp.lt.f64 	%p22, %fd18, 0d0000000000000000;
	mov.f64 	%fd71, %fd68;
	mov.f64 	%fd72, %fd69;
	@%p22 bra 	$L__BB19_20;
	setp.eq.s32 	%p23, %r53, 1;
	mov.f64 	%fd72, %fd18;
	@%p23 bra 	$L__BB19_18;
	add.s32 	%r46, %r53, -1;
	abs.s32 	%r47, %r46;
	setp.eq.s32 	%p24, %r47, 1;
	selp.f64 	%fd57, %fd49, %fd50, %p24;
	add.f64 	%fd72, %fd57, %fd18;
$L__BB19_18:
	and.b16  	%rs21, %rs32, 255;
	setp.ne.s16 	%p25, %rs21, 0;
	mov.b16 	%rs32, 0;
	mov.f64 	%fd71, %fd18;
	@%p25 bra 	$L__BB19_20;
	setp.lt.f64 	%p26, %fd18, %fd68;
	selp.f64 	%fd71, %fd18, %fd68, %p26;
	setp.lt.f64 	%p27, %fd72, %fd69;
	selp.f64 	%fd72, %fd72, %fd69, %p27;
$L__BB19_20:
	ld.global.f64 	%fd25, [%rd3+8];
	setp.lt.f64 	%p28, %fd25, 0d0000000000000000;
	mov.f64 	%fd74, %fd71;
	mov.f64 	%fd75, %fd72;
	@%p28 bra 	$L__BB19_25;
	setp.eq.s32 	%p29, %r53, 2;
	mov.f64 	%fd75, %fd25;
	@%p29 bra 	$L__BB19_23;
	add.s32 	%r48, %r53, -2;
	abs.s32 	%r49, %r48;
	setp.eq.s32 	%p30, %r49, 1;
	selp.f64 	%fd58, %fd49, %fd50, %p30;
	add.f64 	%fd75, %fd58, %fd25;
$L__BB19_23:
	and.b16  	%rs24, %rs32, 255;
	setp.ne.s16 	%p31, %rs24, 0;
	mov.b16 	%rs32, 0;
	mov.f64 	%fd74, %fd25;
	@%p31 bra 	$L__BB19_25;
	setp.lt.f64 	%p32, %fd25, %fd71;
	selp.f64 	%fd74, %fd25, %fd71, %p32;
	setp.lt.f64 	%p33, %fd75, %fd72;
	selp.f64 	%fd75, %fd75, %fd72, %p33;
$L__BB19_25:
	add.s32 	%r54, %r54, 4;
	add.s32 	%r53, %r53, -4;
	add.s32 	%r52, %r52, 4;
	setp.ne.s32 	%p34, %r54, 0;
	@%p34 bra 	$L__BB19_5;
$L__BB19_26:
	setp.eq.s32 	%p35, %r6, 0;
	@%p35 bra 	$L__BB19_34;
	sub.s32 	%r59, %r3, %r55;
	sub.s32 	%r50, %r55, %r1;
	sub.s32 	%r58, %r50, %r2;
	add.s32 	%r57, %r55, %r5;
	neg.s32 	%r56, %r6;
$L__BB19_28:
	.pragma "nounroll";
	mov.f64 	%fd37, %fd74;
	mov.f64 	%fd36, %fd75;
	mul.wide.s32 	%rd8, %r57, 8;
	add.s64 	%rd9, %rd1, %rd8;
	ld.global.f64 	%fd38, [%rd9];
	setp.lt.f64 	%p36, %fd38, 0d0000000000000000;
	@%p36 bra 	$L__BB19_33;
	setp.eq.s32 	%p37, %r58, 0;
	mov.f64 	%fd75, %fd38;
	@%p37 bra 	$L__BB19_31;
	abs.s32 	%r51, %r59;
	setp.eq.s32 	%p38, %r51, 1;
	selp.f64 	%fd59, %fd49, %fd50, %p38;
	add.f64 	%fd75, %fd59, %fd38;
$L__BB19_31:
	and.b16  	%rs27, %rs32, 255;
	setp.ne.s16 	%p39, %rs27, 0;
	mov.b16 	%rs32, 0;
	mov.f64 	%fd74, %fd38;
	@%p39 bra 	$L__BB19_33;
	setp.lt.f64 	%p40, %fd38, %fd37;
	selp.f64 	%fd74, %fd38, %fd37, %p40;
	setp.lt.f64 	%p41, %fd75, %fd36;
	selp.f64 	%fd75, %fd75, %fd36, %p41;
$L__BB19_33:
	add.s32 	%r59, %r59, -1;
	add.s32 	%r58, %r58, 1;
	add.s32 	%r57, %r57, 1;
	add.s32 	%r56, %r56, 1;
	setp.ne.s32 	%p42, %r56, 0;
	@%p42 bra 	$L__BB19_28;
$L__BB19_34:
	and.b16  	%rs29, %rs32, 255;
	setp.eq.s16 	%p44, %rs29, 0;
$L__BB19_35:
	not.pred 	%p43, %p44;
	@%p43 bra 	$L__BB19_37;
	sub.f64 	%fd60, %fd75, %fd74;
	add.f64 	%fd61, %fd60, %fd1;
	st.global.f64 	[%rd2], %fd61;
$L__BB19_37:
	ret;

}
	// .globl	_Z45kernel_CostAggregation_OneParallelRow_UpRightiiiPdddi
.visible .entry _Z45kernel_CostAggregation_OneParallelRow_UpRightiiiPdddi(
	.param .u32 _Z45kernel_CostAggregation_OneParallelRow_UpRightiiiPdddi_param_0,
	.param .u32 _Z45kernel_CostAggregation_OneParallelRow_UpRightiiiPdddi_param_1,
	.param .u32 _Z45kernel_CostAggregation_OneParallelRow_UpRightiiiPdddi_param_2,
	.param .u64 .ptr .align 1 _Z45kernel_CostAggregation_OneParallelRow_UpRightiiiPdddi_param_3,
	.param .f64 _Z45kernel_CostAggregation_OneParallelRow_UpRightiiiPdddi_param_4,
	.param .f64 _Z45kernel_CostAggregation_OneParallelRow_UpRightiiiPdddi_param_5,
	.param .u32 _Z45kernel_CostAggregation_OneParallelRow_UpRightiiiPdddi_param_6
)
{
	.reg .pred 	%p<45>;
	.reg .b16 	%rs<40>;
	.reg .b32 	%r<61>;
	.reg .b64 	%rd<10>;
	.reg .b64 	%fd<89>;

	ld.param.u32 	%r29, [_Z45kernel_CostAggregation_OneParallelRow_UpRightiiiPdddi_param_0];
	ld.param.u32 	%r30, [_Z45kernel_CostAggregation_OneParallelRow_UpRightiiiPdddi_param_2];
	ld.param.u64 	%rd4, [_Z45kernel_CostAggregation_OneParallelRow_UpRightiiiPdddi_param_3];
	ld.param.f64 	%fd49, [_Z45kernel_CostAggregation_OneParallelRow_UpRightiiiPdddi_param_4];
	ld.param.f64 	%fd50, [_Z45kernel_CostAggregation_OneParallelRow_UpRightiiiPdddi_param_5];
	ld.param.u32 	%r31, [_Z45kernel_CostAggregation_OneParallelRow_UpRightiiiPdddi_param_6];
	cvta.to.global.u64 	%rd1, %rd4;
	mov.u32 	%r32, %ntid.x;
	mov.u32 	%r33, %ctaid.x;
	mul.lo.s32 	%r1, %r32, %r33;
	mov.u32 	%r2, %tid.x;
	add.s32 	%r3, %r1, %r2;
	mov.u32 	%r34, %ntid.y;
	mov.u32 	%r35, %ctaid.y;
	mov.u32 	%r36, %tid.y;
	mad.lo.s32 	%r4, %r34, %r35, %r36;
	add.s32 	%r37, %r29, -1;
	setp.ge.s32 	%p3, %r4, %r37;
	setp.ge.s32 	%p4, %r3, %r30;
	or.pred  	%p5, %p3, %p4;
	@%p5 bra 	$L__BB20_37;
	mul.lo.s32 	%r38, %r31, %r29;
	sub.s32 	%r39, %r38, %r29;
	add.s32 	%r40, %r4, %r39;
	add.s32 	%r41, %r38, %r4;
	mad.lo.s32 	%r5, %r30, %r40, %r30;
	mad.lo.s32 	%r42, %r41, %r30, %r3;
	mul.wide.s32 	%rd5, %r42, 8;
	add.s64 	%rd2, %rd1, %rd5;
	ld.global.f64 	%fd1, [%rd2];
	setp.lt.f64 	%p6, %fd1, 0d0000000000000000;
	@%p6 bra 	$L__BB20_37;
	setp.lt.s32 	%p8, %r30, 1;
	mov.pred 	%p44, 0;
	@%p8 bra 	$L__BB20_35;
	and.b32  	%r6, %r30, 3;
	setp.lt.u32 	%p9, %r30, 4;
	mov.b16 	%rs32, 1;
	mov.b32 	%r56, 0;
	@%p9 bra 	$L__BB20_26;
	and.b32  	%r56, %r30, 2147483644;
	neg.s32 	%r55, %r56;
	add.s32 	%r54, %r3, -1;
	mov.b16 	%rs32, 1;
	mov.u32 	%r53, %r5;
$L__BB20_5:
	mul.wide.s32 	%rd6, %r53, 8;
	add.s64 	%rd7, %rd1, %rd6;
	add.s64 	%rd3, %rd7, 16;
	ld.global.f64 	%fd4, [%rd7];
	setp.lt.f64 	%p10, %fd4, 0d0000000000000000;
	mov.f64 	%fd65, %fd74;
	mov.f64 	%fd66, %fd75;
	@%p10 bra 	$L__BB20_10;
	setp.eq.s32 	%p11, %r54, -1;
	mov.f64 	%fd66, %fd4;
	@%p11 bra 	$L__BB20_8;
	add.s32 	%r44, %r54, 1;
	abs.s32 	%r45, %r44;
	setp.eq.s32 	%p12, %r45, 1;
	selp.f64 	%fd55, %fd49, %fd50, %p12;
	add.f64 	%fd66, %fd55, %fd4;
$L__BB20_8:
	and.b16  	%rs15, %rs32, 255;
	setp.ne.s16 	%p13, %rs15, 0;
	mov.b16 	%rs32, 0;
	mov.f64 	%fd65, %fd4;
	@%p13 bra 	$L__BB20_10;
	setp.lt.f64 	%p14, %fd4, %fd74;
	selp.f64 	%fd65, %fd4, %fd74, %p14;
	setp.lt.f64 	%p15, %fd66, %fd75;
	selp.f64 	%fd66, %fd66, %fd75, %p15;
$L__BB20_10:
	ld.global.f64 	%fd11, [%rd3+-8];
	setp.lt.f64 	%p16, %fd11, 0d0000000000000000;
	mov.f64 	%fd68, %fd65;
	mov.f64 	%fd69, %fd66;
	@%p16 bra 	$L__BB20_15;
	setp.eq.s32 	%p17, %r54, 0;
	mov.f64 	%fd69, %fd11;
	@%p17 bra 	$L__BB20_13;
	abs.s32 	%r46, %r54;
	setp.eq.s32 	%p18, %r46, 1;
	selp.f64 	%fd56, %fd49, %fd50, %p18;
	add.f64 	%fd69, %fd56, %fd11;
$L__BB20_13:
	and.b16  	%rs18, %rs32, 255;
	setp.ne.s16 	%p19, %rs18, 0;
	mov.b16 	%rs32, 0;
	mov.f64 	%fd68, %fd11;
	@%p19 bra 	$L__BB20_15;
	setp.lt.f64 	%p20, %fd11, %fd65;
	selp.f64 	%fd68, %fd11, %fd65, %p20;
	setp.lt.f64 	%p21, %fd69, %fd66;
	selp.f64 	%fd69, %fd69, %fd66, %p21;
$L__BB20_15:
	ld.global.f64 	%fd18, [%rd3];
	setp.lt.f64 	%p22, %fd18, 0d0000000000000000;
	mov.f64 	%fd71, %fd68;
	mov.f64 	%fd72, %fd69;
	@%p22 bra 	$L__BB20_20;
	setp.eq.s32 	%p23, %r54, 1;
	mov.f64 	%fd72, %fd18;
	@%p23 bra 	$L__BB20_18;
	add.s32 	%r47, %r54, -1;
	abs.s32 	%r48, %r47;
	setp.eq.s32 	%p24, %r48, 1;
	selp.f64 	%fd57, %fd49, %fd50, %p24;
	add.f64 	%fd72, %fd57, %fd18;
$L__BB20_18:
	and.b16  	%rs21, %rs32, 255;
	setp.ne.s16 	%p25, %rs21, 0;
	mov.b16 	%rs32, 0;
	mov.f64 	%fd71, %fd18;
	@%p25 bra 	$L__BB20_20;
	setp.lt.f64 	%p26, %fd18, %fd68;
	selp.f64 	%fd71, %fd18, %fd68, %p26;
	setp.lt.f64 	%p27, %fd72, %fd69;
	selp.f64 	%fd72, %fd72, %fd69, %p27;
$L__BB20_20:
	ld.global.f64 	%fd25, [%rd3+8];
	setp.lt.f64 	%p28, %fd25, 0d0000000000000000;
	mov.f64 	%fd74, %fd71;
	mov.f64 	%fd75, %fd72;
	@%p28 bra 	$L__BB20_25;
	setp.eq.s32 	%p29, %r54, 2;
	mov.f64 	%fd75, %fd25;
	@%p29 bra 	$L__BB20_23;
	add.s32 	%r49, %r54, -2;
	abs.s32 	%r50, %r49;
	setp.eq.s32 	%p30, %r50, 1;
	selp.f64 	%fd58, %fd49, %fd50, %p30;
	add.f64 	%fd75, %fd58, %fd25;
$L__BB20_23:
	and.b16  	%rs24, %rs32, 255;
	setp.ne.s16 	%p31, %rs24, 0;
	mov.b16 	%rs32, 0;
	mov.f64 	%fd74, %fd25;
	@%p31 bra 	$L__BB20_25;
	setp.lt.f64 	%p32, %fd25, %fd71;
	selp.f64 	%fd74, %fd25, %fd71, %p32;
	setp.lt.f64 	%p33, %fd75, %fd72;
	selp.f64 	%fd75, %fd75, %fd72, %p33;
$L__BB20_25:
	add.s32 	%r55, %r55, 4;
	add.s32 	%r54, %r54, -4;
	add.s32 	%r53, %r53, 4;
	setp.ne.s32 	%p34, %r55, 0;
	@%p34 bra 	$L__BB20_5;
$L__BB20_26:
	setp.eq.s32 	%p35, %r6, 0;
	@%p35 bra 	$L__BB20_34;
	sub.s32 	%r60, %r3, %r56;
	sub.s32 	%r51, %r56, %r1;
	sub.s32 	%r59, %r51, %r2;
	add.s32 	%r58, %r56, %r5;
	neg.s32 	%r57, %r6;
$L__BB20_28:
	.pragma "nounroll";
	mov.f64 	%fd37, %fd74;
	mov.f64 	%fd36, %fd75;
	mul.wide.s32 	%rd8, %r58, 8;
	add.s64 	%rd9, %rd1, %rd8;
	ld.global.f64 	%fd38, [%rd9];
	setp.lt.f64 	%p36, %fd38, 0d0000000000000000;
	@%p36 bra 	$L__BB20_33;
	setp.eq.s32 	%p37, %r59, 0;
	mov.f64 	%fd75, %fd38;
	@%p37 bra 	$L__BB20_31;
	abs.s32 	%r52, %r60;
	setp.eq.s32 	%p38, %r52, 1;
	selp.f64 	%fd59, %fd49, %fd50, %p38;
	add.f64 	%fd75, %fd59, %fd38;
$L__BB20_31:
	and.b16  	%rs27, %rs32, 255;
	setp.ne.s16 	%p39, %rs27, 0;
	mov.b16 	%rs32, 0;
	mov.f64 	%fd74, %fd38;
	@%p39 bra 	$L__BB20_33;
	setp.lt.f64 	%p40, %fd38, %fd37;
	selp.f64 	%fd74, %fd38, %fd37, %p40;
	setp.lt.f64 	%p41, %fd75, %fd36;
	selp.f64 	%fd75, %fd75, %fd36, %p41;
$L__BB20_33:
	add.s32 	%r60, %r60, -1;
	add.s32 	%r59, %r59, 1;
	add.s32 	%r58, %r58, 1;
	add.s32 	%r57, %r57, 1;
	setp.ne.s32 	%p42, %r57, 0;
	@%p42 bra 	$L__BB20_28;
$L__BB20_34:
	and.b16  	%rs29, %rs32, 255;
	setp.eq.s16 	%p44, %rs29, 0;
$L__BB20_35:
	not.pred 	%p43, %p44;
	@%p43 bra 	$L__BB20_37;
	sub.f64 	%fd60, %fd75, %fd74;
	add.f64 	%fd61, %fd60, %fd1;
	st.global.f64 	[%rd2], %fd61;
$L__BB20_37:
	ret;

}
	// .globl	_Z44kernel_CostAggregation_OneParallelRow_UpLeftiiiPdddi
.visible .entry _Z44kernel_CostAggregation_OneParallelRow_UpLeftiiiPdddi(
	.param .u32 _Z44kernel_CostAggregation_OneParallelRow_UpLeftiiiPdddi_param_0,
	.param .u32 _Z44kernel_CostAggregation_OneParallelRow_UpLeftiiiPdddi_param_1,
	.param .u32 _Z44kernel_CostAggregation_OneParallelRow_UpLeftiiiPdddi_param_2,
	.param .u64 .ptr .align 1 _Z44kernel_CostAggregation_OneParallelRow_UpLeftiiiPdddi_param_3,
	.param .f64 _Z44kernel_CostAggregation_OneParallelRow_UpLeftiiiPdddi_param_4,
	.param .f64 _Z44kernel_CostAggregation_OneParallelRow_UpLeftiiiPdddi_param_5,
	.param .u32 _Z44kernel_CostAggregation_OneParallelRow_UpLeftiiiPdddi_param_6
)
{
	.reg .pred 	%p<47>;
	.reg .b16 	%rs<40>;
	.reg .b32 	%r<61>;
	.reg .b64 	%rd<10>;
	.reg .b64 	%fd<89>;

	ld.param.u32 	%r29, [_Z44kernel_CostAggregation_OneParallelRow_UpLeftiiiPdddi_param_0];
	ld.param.u32 	%r30, [_Z44kernel_CostAggregation_OneParallelRow_UpLeftiiiPdddi_param_2];
	ld.param.u64 	%rd4, [_Z44kernel_CostAggregation_OneParallelRow_UpLeftiiiPdddi_param_3];
	ld.param.f64 	%fd49, [_Z44kernel_CostAggregation_OneParallelRow_UpLeftiiiPdddi_param_4];
	ld.param.f64 	%fd50, [_Z44kernel_CostAggregation_OneParallelRow_UpLeftiiiPdddi_param_5];
	ld.param.u32 	%r31, [_Z44kernel_CostAggregation_OneParallelRow_UpLeftiiiPdddi_param_6];
	cvta.to.global.u64 	%rd1, %rd4;
	mov.u32 	%r32, %ntid.x;
	mov.u32 	%r33, %ctaid.x;
	mul.lo.s32 	%r1, %r32, %r33;
	mov.u32 	%r2, %tid.x;
	add.s32 	%r3, %r1, %r2;
	mov.u32 	%r34, %ntid.y;
	mov.u32 	%r35, %ctaid.y;
	mov.u32 	%r36, %tid.y;
	mad.lo.s32 	%r4, %r34, %r35, %r36;
	setp.eq.s32 	%p3, %r4, 0;
	setp.ge.s32 	%p4, %r4, %r29;
	setp.ge.s32 	%p5, %r3, %r30;
	or.pred  	%p6, %p4, %p5;
	or.pred  	%p7, %p6, %p3;
	@%p7 bra 	$L__BB21_37;
	mul.lo.s32 	%r37, %r31, %r29;
	sub.s32 	%r38, %r37, %r29;
	add.s32 	%r39, %r4, %r38;
	add.s32 	%r40, %r37, %r4;
	add.s32 	%r41, %r39, -1;
	mul.lo.s32 	%r5, %r41, %r30;
	mad.lo.s32 	%r42, %r40, %r30, %r3;
	mul.wide.s32 	%rd5, %r42, 8;
	add.s64 	%rd2, %rd1, %rd5;
	ld.global.f64 	%fd1, [%rd2];
	setp.lt.f64 	%p8, %fd1, 0d0000000000000000;
	@%p8 bra 	$L__BB21_37;
	setp.lt.s32 	%p10, %r30, 1;
	mov.pred 	%p46, 0;
	@%p10 bra 	$L__BB21_35;
	and.b32  	%r6, %r30, 3;
	setp.lt.u32 	%p11, %r30, 4;
	mov.b16 	%rs32, 1;
	mov.b32 	%r56, 0;
	@%p11 bra 	$L__BB21_26;
	and.b32  	%r56, %r30, 2147483644;
	neg.s32 	%r55, %r56;
	add.s32 	%r54, %r3, -1;
	mov.b16 	%rs32, 1;
	mov.u32 	%r53, %r5;
$L__BB21_5:
	mul.wide.s32 	%rd6, %r53, 8;
	add.s64 	%rd7, %rd1, %rd6;
	add.s64 	%rd3, %rd7, 16;
	ld.global.f64 	%fd4, [%rd7];
	setp.lt.f64 	%p12, %fd4, 0d0000000000000000;
	mov.f64 	%fd65, %fd74;
	mov.f64 	%fd66, %fd75;
	@%p12 bra 	$L__BB21_10;
	setp.eq.s32 	%p13, %r54, -1;
	mov.f64 	%fd66, %fd4;
	@%p13 bra 	$L__BB21_8;
	add.s32 	%r44, %r54, 1;
	abs.s32 	%r45, %r44;
	setp.eq.s32 	%p14, %r45, 1;
	selp.f64 	%fd55, %fd49, %fd50, %p14;
	add.f64 	%fd66, %fd55, %fd4;
$L__BB21_8:
	and.b16  	%rs15, %rs32, 255;
	setp.ne.s16 	%p15, %rs15, 0;
	mov.b16 	%rs32, 0;
	mov.f64 	%fd65, %fd4;
	@%p15 bra 	$L__BB21_10;
	setp.lt.f64 	%p16, %fd4, %fd74;
	selp.f64 	%fd65, %fd4, %fd74, %p16;
	setp.lt.f64 	%p17, %fd66, %fd75;
	selp.f64 	%fd66, %fd66, %fd75, %p17;
$L__BB21_10:
	ld.global.f64 	%fd11, [%rd3+-8];
	setp.lt.f64 	%p18, %fd11, 0d0000000000000000;
	mov.f64 	%fd68, %fd65;
	mov.f64 	%fd69, %fd66;
	@%p18 bra 	$L__BB21_15;
	setp.eq.s32 	%p19, %r54, 0;
	mov.f64 	%fd69, %fd11;
	@%p19 bra 	$L__BB21_13;
	abs.s32 	%r46, %r54;
	setp.eq.s32 	%p20, %r46, 1;
	selp.f64 	%fd56, %fd49, %fd50, %p20;
	add.f64 	%fd69, %fd56, %fd11;
$L__BB21_13:
	and.b16  	%rs18, %rs32, 255;
	setp.ne.s16 	%p21, %rs18, 0;
	mov.b16 	%rs32, 0;
	mov.f64 	%fd68, %fd11;
	@%p21 bra 	$L__BB21_15;
	setp.lt.f64 	%p22, %fd11, %fd65;
	selp.f64 	%fd68, %fd11, %fd65, %p22;
	setp.lt.f64 	%p23, %fd69, %fd66;
	selp.f64 	%fd69, %fd69, %fd66, %p23;
$L__BB21_15:
	ld.global.f64 	%fd18, [%rd3];
	setp.lt.f64 	%p24, %fd18, 0d0000000000000000;
	mov.f64 	%fd71, %fd68;
	mov.f64 	%fd72, %fd69;
	@%p24 bra 	$L__BB21_20;
	setp.eq.s32 	%p25, %r54, 1;
	mov.f64 	%fd72, %fd18;
	@%p25 bra 	$L__BB21_18;
	add.s32 	%r47, %r54, -1;
	abs.s32 	%r48, %r47;
	setp.eq.s32 	%p26, %r48, 1;
	selp.f64 	%fd57, %fd49, %fd50, %p26;
	add.f64 	%fd72, %fd57, %fd18;
$L__BB21_18:
	and.b16  	%rs21, %rs32, 255;
	setp.ne.s16 	%p27, %rs21, 0;
	mov.b16 	%rs32, 0;
	mov.f64 	%fd71, %fd18;
	@%p27 bra 	$L__BB21_20;
	setp.lt.f64 	%p28, %fd18, %fd68;
	selp.f64 	%fd71, %fd18, %fd68, %p28;
	setp.lt.f64 	%p29, %fd72, %fd69;
	selp.f64 	%fd72, %fd72, %fd69, %p29;
$L__BB21_20:
	ld.global.f64 	%fd25, [%rd3+8];
	setp.lt.f64 	%p30, %fd25, 0d0000000000000000;
	mov.f64 	%fd74, %fd71;
	mov.f64 	%fd75, %fd72;
	@%p30 bra 	$L__BB21_25;
	setp.eq.s32 	%p31, %r54, 2;
	mov.f64 	%fd75, %fd25;
	@%p31 bra 	$L__BB21_23;
	add.s32 	%r49, %r54, -2;
	abs.s32 	%r50, %r49;
	setp.eq.s32 	%p32, %r50, 1;
	selp.f64 	%fd58, %fd49, %fd50, %p32;
	add.f64 	%fd75, %fd58, %fd25;
$L__BB21_23:
	and.b16  	%rs24, %rs32, 255;
	setp.ne.s16 	%p33, %rs24, 0;
	mov.b16 	%rs32, 0;
	mov.f64 	%fd74, %fd25;
	@%p33 bra 	$L__BB21_25;
	setp.lt.f64 	%p34, %fd25, %fd71;
	selp.f64 	%fd74, %fd25, %fd71, %p34;
	setp.lt.f64 	%p35, %fd75, %fd72;
	selp.f64 	%fd75, %fd75, %fd72, %p35;
$L__BB21_25:
	add.s32 	%r55, %r55, 4;
	add.s32 	%r54, %r54, -4;
	add.s32 	%r53, %r53, 4;
	setp.ne.s32 	%p36, %r55, 0;
	@%p36 bra 	$L__BB21_5;
$L__BB21_26:
	setp.eq.s32 	%p37, %r6, 0;
	@%p37 bra 	$L__BB21_34;
	sub.s32 	%r60, %r3, %r56;
	sub.s32 	%r51, %r56, %r1;
	sub.s32 	%r59, %r51, %r2;
	add.s32 	%r58, %r56, %r5;
	neg.s32 	%r57, %r6;
$L__BB21_28:
	.pragma "nounroll";
	mov.f64 	%fd37, %fd74;
	mov.f64 	%fd36, %fd75;
	mul.wide.s32 	%rd8, %r58, 8;
	add.s64 	%rd9, %rd1, %rd8;
	ld.global.f64 	%fd38, [%rd9];
	setp.lt.f64 	%p38, %fd38, 0d0000000000000000;
	@%p38 bra 	$L__BB21_33;
	setp.eq.s32 	%p39, %r59, 0;
	mov.f64 	%fd75, %fd38;
	@%p39 bra 	$L__BB21_31;
	abs.s32 	%r52, %r60;
	setp.eq.s32 	%p40, %r52, 1;
	selp.f64 	%fd59, %fd49, %fd50, %p40;
	add.f64 	%fd75, %fd59, %fd38;
$L__BB21_31:
	and.b16  	%rs27, %rs32, 255;
	setp.ne.s16 	%p41, %rs27, 0;
	mov.b16 	%rs32, 0;
	mov.f64 	%fd74, %fd38;
	@%p41 bra 	$L__BB21_33;
	setp.lt.f64 	%p42, %fd38, %fd37;
	selp.f64 	%fd74, %fd38, %fd37, %p42;
	setp.lt.f64 	%p43, %fd75, %fd36;
	selp.f64 	%fd75, %fd75, %fd36, %p43;
$L__BB21_33:
	add.s32 	%r60, %r60, -1;
	add.s32 	%r59, %r59, 1;
	add.s32 	%r58, %r58, 1;
	add.s32 	%r57, %r57, 1;
	setp.ne.s32 	%p44, %r57, 0;
	@%p44 bra 	$L__BB21_28;
$L__BB21_34:
	and.b16  	%rs29, %rs32, 255;
	setp.eq.s16 	%p46, %rs29, 0;
$L__BB21_35:
	not.pred 	%p45, %p46;
	@%p45 bra 	$L__BB21_37;
	sub.f64 	%fd60, %fd75, %fd74;
	add.f64 	%fd61, %fd60, %fd1;
	st.global.f64 	[%rd2], %fd61;
$L__BB21_37:
	ret;

}
	// .globl	_Z44kernel_CostAggregation_OneParallelRow_BottomiiiPdddi
.visible .entry _Z44kernel_CostAggregation_OneParallelRow_BottomiiiPdddi(
	.param .u32 _Z44kernel_CostAggregation_OneParallelRow_BottomiiiPdddi_param_0,
	.param .u32 _Z44kernel_CostAggregation_OneParallelRow_BottomiiiPdddi_param_1,
	.param .u32 _Z44kernel_CostAggregation_OneParallelRow_BottomiiiPdddi_param_2,
	.param .u64 .ptr .align 1 _Z44kernel_CostAggregation_OneParallelRow_BottomiiiPdddi_param_3,
	.param .f64 _Z44kernel_CostAggregation_OneParallelRow_BottomiiiPdddi_param_4,
	.param .f64 _Z44kernel_CostAggregation_OneParallelRow_BottomiiiPdddi_param_5,
	.param .u32 _Z44kernel_CostAggregation_OneParallelRow_BottomiiiPdddi_param_6
)
{
	.reg .pred 	%p<45>;
	.reg .b16 	%rs<40>;
	.reg .b32 	%r<58>;
	.reg .b64 	%rd<10>;
	.reg .b64 	%fd<89>;

	ld.param.u32 	%r29, [_Z44kernel_CostAggregation_OneParallelRow_BottomiiiPdddi_param_0];
	ld.param.u32 	%r30, [_Z44kernel_CostAggregation_OneParallelRow_BottomiiiPdddi_param_2];
	ld.param.u64 	%rd4, [_Z44kernel_CostAggregation_OneParallelRow_BottomiiiPdddi_param_3];
	ld.param.f64 	%fd49, [_Z44kernel_CostAggregation_OneParallelRow_BottomiiiPdddi_param_4];
	ld.param.f64 	%fd50, [_Z44kernel_CostAggregation_OneParallelRow_BottomiiiPdddi_param_5];
	ld.param.u32 	%r31, [_Z44kernel_CostAggregation_OneParallelRow_BottomiiiPdddi_param_6];
	cvta.to.global.u64 	%rd1, %rd4;
	mov.u32 	%r32, %ntid.x;
	mov.u32 	%r33, %ctaid.x;
	mul.lo.s32 	%r1, %r32, %r33;
	mov.u32 	%r2, %tid.x;
	add.s32 	%r3, %r1, %r2;
	mov.u32 	%r34, %ntid.y;
	mov.u32 	%r35, %ctaid.y;
	mov.u32 	%r36, %tid.y;
	mad.lo.s32 	%r4, %r34, %r35, %r36;
	setp.ge.s32 	%p3, %r4, %r29;
	setp.ge.s32 	%p4, %r3, %r30;
	or.pred  	%p5, %p3, %p4;
	@%p5 bra 	$L__BB22_37;
	mad.lo.s32 	%r37, %r31, %r29, %r4;
	add.s32 	%r38, %r37, %r29;
	mul.lo.s32 	%r5, %r38, %r30;
	mad.lo.s32 	%r39, %r37, %r30, %r3;
	mul.wide.s32 	%rd5, %r39, 8;
	add.s64 	%rd2, %rd1, %rd5;
	ld.global.f64 	%fd1, [%rd2];
	setp.lt.f64 	%p6, %fd1, 0d0000000000000000;
	@%p6 bra 	$L__BB22_37;
	setp.lt.s32 	%p8, %r30, 1;
	mov.pred 	%p44, 0;
	@%p8 bra 	$L__BB22_35;
	and.b32  	%r6, %r30, 3;
	setp.lt.u32 	%p9, %r30, 4;
	mov.b16 	%rs32, 1;
	mov.b32 	%r53, 0;
	@%p9 bra 	$L__BB22_26;
	and.b32  	%r53, %r30, 2147483644;
	neg.s32 	%r52, %r53;
	add.s32 	%r51, %r3, -1;
	mov.b16 	%rs32, 1;
	mov.u32 	%r50, %r5;
$L__BB22_5:
	mul.wide.s32 	%rd6, %r50, 8;
	add.s64 	%rd7, %rd1, %rd6;
	add.s64 	%rd3, %rd7, 16;
	ld.global.f64 	%fd4, [%rd7];
	setp.lt.f64 	%p10, %fd4, 0d0000000000000000;
	mov.f64 	%fd65, %fd74;
	mov.f64 	%fd66, %fd75;
	@%p10 bra 	$L__BB22_10;
	setp.eq.s32 	%p11, %r51, -1;
	mov.f64 	%fd66, %fd4;
	@%p11 bra 	$L__BB22_8;
	add.s32 	%r41, %r51, 1;
	abs.s32 	%r42, %r41;
	setp.eq.s32 	%p12, %r42, 1;
	selp.f64 	%fd55, %fd49, %fd50, %p12;
	add.f64 	%fd66, %fd55, %fd4;
$L__BB22_8:
	and.b16  	%rs15, %rs32, 255;
	setp.ne.s16 	%p13, %rs15, 0;
	mov.b16 	%rs32, 0;
	mov.f64 	%fd65, %fd4;
	@%p13 bra 	$L__BB22_10;
	setp.lt.f64 	%p14, %fd4, %fd74;
	selp.f64 	%fd65, %fd4, %fd74, %p14;
	setp.lt.f64 	%p15, %fd66, %fd75;
	selp.f64 	%fd66, %fd66, %fd75, %p15;
$L__BB22_10:
	ld.global.f64 	%fd11, [%rd3+-8];
	setp.lt.f64 	%p16, %fd11, 0d0000000000000000;
	mov.f64 	%fd68, %fd65;
	mov.f64 	%fd69, %fd66;
	@%p16 bra 	$L__BB22_15;
	setp.eq.s32 	%p17, %r51, 0;
	mov.f64 	%fd69, %fd11;
	@%p17 bra 	$L__BB22_13;
	abs.s32 	%r43, %r51;
	setp.eq.s32 	%p18, %r43, 1;
	selp.f64 	%fd56, %fd49, %fd50, %p18;
	add.f64 	%fd69, %fd56, %fd11;
$L__BB22_13:
	and.b16  	%rs18, %rs32, 255;
	setp.ne.s16 	%p19, %rs18, 0;
	mov.b16 	%rs32, 0;
	mov.f64 	%fd68, %fd11;
	@%p19 bra 	$L__BB22_15;
	setp.lt.f64 	%p20, %fd11, %fd65;
	selp.f64 	%fd68, %fd11, %fd65, %p20;
	setp.lt.f64 	%p21, %fd69, %fd66;
	selp.f64 	%fd69, %fd69, %fd66, %p21;
$L__BB22_15:
	ld.global.f64 	%fd18, [%rd3];
	setp.lt.f64 	%p22, %fd18, 0d0000000000000000;
	mov.f64 	%fd71, %fd68;
	mov.f64 	%fd72, %fd69;
	@%p22 bra 	$L__BB22_20;
	setp.eq.s32 	%p23, %r51, 1;
	mov.f64 	%fd72, %fd18;
	@%p23 bra 	$L__BB22_18;
	add.s32 	%r44, %r51, -1;
	abs.s32 	%r45, %r44;
	setp.eq.s32 	%p24, %r45, 1;
	selp.f64 	%fd57, %fd49, %fd50, %p24;
	add.f64 	%fd72, %fd57, %fd18;
$L__BB22_18:
	and.b16  	%rs21, %rs32, 255;
	setp.ne.s16 	%p25, %rs21, 0;
	mov.b16 	%rs32, 0;
	mov.f64 	%fd71, %fd18;
	@%p25 bra 	$L__BB22_20;
	setp.lt.f64 	%p26, %fd18, %fd68;
	selp.f64 	%fd71, %fd18, %fd68, %p26;
	setp.lt.f64 	%p27, %fd72, %fd69;
	selp.f64 	%fd72, %fd72, %fd69, %p27;
$L__BB22_20:
	ld.global.f64 	%fd25, [%rd3+8];
	setp.lt.f64 	%p28, %fd25, 0d0000000000000000;
	mov.f64 	%fd74, %fd71;
	mov.f64 	%fd75, %fd72;
	@%p28 bra 	$L__BB22_25;
	setp.eq.s32 	%p29, %r51, 2;
	mov.f64 	%fd75, %fd25;
	@%p29 bra 	$L__BB22_23;
	add.s32 	%r46, %r51, -2;
	abs.s32 	%r47, %r46;
	setp.eq.s32 	%p30, %r47, 1;
	selp.f64 	%fd58, %fd49, %fd50, %p30;
	add.f64 	%fd75, %fd58, %fd25;
$L__BB22_23:
	and.b16  	%rs24, %rs32, 255;
	setp.ne.s16 	%p31, %rs24, 0;
	mov.b16 	%rs32, 0;
	mov.f64 	%fd74, %fd25;
	@%p31 bra 	$L__BB22_25;
	setp.lt.f64 	%p32, %fd25, %fd71;
	selp.f64 	%fd74, %fd25, %fd71, %p32;
	setp.lt.f64 	%p33, %fd75, %fd72;
	selp.f64 	%fd75, %fd75, %fd72, %p33;
$L__BB22_25:
	add.s32 	%r52, %r52, 4;
	add.s32 	%r51, %r51, -4;
	add.s32 	%r50, %r50, 4;
	setp.ne.s32 	%p34, %r52, 0;
	@%p34 bra 	$L__BB22_5;
$L__BB22_26:
	setp.eq.s32 	%p35, %r6, 0;
	@%p35 bra 	$L__BB22_34;
	sub.s32 	%r57, %r3, %r53;
	sub.s32 	%r48, %r53, %r1;
	sub.s32 	%r56, %r48, %r2;
	add.s32 	%r55, %r53, %r5;
	neg.s32 	%r54, %r6;
$L__BB22_28:
	.pragma "nounroll";
	mov.f64 	%fd37, %fd74;
	mov.f64 	%fd36, %fd75;
	mul.wide.s32 	%rd8, %r55, 8;
	add.s64 	%rd9, %rd1, %rd8;
	ld.global.f64 	%fd38, [%rd9];
	setp.lt.f64 	%p36, %fd38, 0d0000000000000000;
	@%p36 bra 	$L__BB22_33;
	setp.eq.s32 	%p37, %r56, 0;
	mov.f64 	%fd75, %fd38;
	@%p37 bra 	$L__BB22_31;
	abs.s32 	%r49, %r57;
	setp.eq.s32 	%p38, %r49, 1;
	selp.f64 	%fd59, %fd49, %fd50, %p38;
	add.f64 	%fd75, %fd59, %fd38;
$L__BB22_31:
	and.b16  	%rs27, %rs32, 255;
	setp.ne.s16 	%p39, %rs27, 0;
	mov.b16 	%rs32, 0;
	mov.f64 	%fd74, %fd38;
	@%p39 bra 	$L__BB22_33;
	setp.lt.f64 	%p40, %fd38, %fd37;
	selp.f64 	%fd74, %fd38, %fd37, %p40;
	setp.lt.f64 	%p41, %fd75, %fd36;
	selp.f64 	%fd75, %fd75, %fd36, %p41;
$L__BB22_33:
	add.s32 	%r57, %r57, -1;
	add.s32 	%r56, %r56, 1;
	add.s32 	%r55, %r55, 1;
	add.s32 	%r54, %r54, 1;
	setp.ne.s32 	%p42, %r54, 0;
	@%p42 bra 	$L__BB22_28;
$L__BB22_34:
	and.b16  	%rs29, %rs32, 255;
	setp.eq.s16 	%p44, %rs29, 0;
$L__BB22_35:
	not.pred 	%p43, %p44;
	@%p43 bra 	$L__BB22_37;
	sub.f64 	%fd60, %fd75, %fd74;
	add.f64 	%fd61, %fd60, %fd1;
	st.global.f64 	[%rd2], %fd61;
$L__BB22_37:
	ret;

}
	// .globl	_Z49kernel_CostAggregation_OneParallelRow_BottomRightiiiPdddi
.visible .entry _Z49kernel_CostAggregation_OneParallelRow_BottomRightiiiPdddi(
	.param .u32 _Z49kernel_CostAggregation_OneParallelRow_BottomRightiiiPdddi_param_0,
	.param .u32 _Z49kernel_CostAggregation_OneParallelRow_BottomRightiiiPdddi_param_1,
	.param .u32 _Z49kernel_CostAggregation_OneParallelRow_BottomRightiiiPdddi_param_2,
	.param .u64 .ptr .align 1 _Z49kernel_CostAggregation_OneParallelRow_BottomRightiiiPdddi_param_3,
	.param .f64 _Z49kernel_CostAggregation_OneParallelRow_BottomRightiiiPdddi_param_4,
	.param .f64 _Z49kernel_CostAggregation_OneParallelRow_BottomRightiiiPdddi_param_5,
	.param .u32 _Z49kernel_CostAggregation_OneParallelRow_BottomRightiiiPdddi_param_6
)
{
	.reg .pred 	%p<45>;
	.reg .b16 	%rs<40>;
	.reg .b32 	%r<59>;
	.reg .b64 	%rd<10>;
	.reg .b64 	%fd<89>;

	ld.param.u32 	%r29, [_Z49kernel_CostAggregation_OneParallelRow_BottomRightiiiPdddi_param_0];
	ld.param.u32 	%r30, [_Z49kernel_CostAggregation_OneParallelRow_BottomRightiiiPdddi_param_2];
	ld.param.u64 	%rd4, [_Z49kernel_CostAggregation_OneParallelRow_BottomRightiiiPdddi_param_3];
	ld.param.f64 	%fd49, [_Z49kernel_CostAggregation_OneParallelRow_BottomRightiiiPdddi_param_4];
	ld.param.f64 	%fd50, [_Z49kernel_CostAggregation_OneParallelRow_BottomRightiiiPdddi_param_5];
	ld.param.u32 	%r31, [_Z49kernel_CostAggregation_OneParallelRow_BottomRightiiiPdddi_param_6];
	cvta.to.global.u64 	%rd1, %rd4;
	mov.u32 	%r32, %ntid.x;
	mov.u32 	%r33, %ctaid.x;
	mul.lo.s32 	%r1, %r32, %r33;
	mov.u32 	%r2, %tid.x;
	add.s32 	%r3, %r1, %r2;
	mov.u32 	%r34, %ntid.y;
	mov.u32 	%r35, %ctaid.y;
	mov.u32 	%r36, %tid.y;
	mad.lo.s32 	%r4, %r34, %r35, %r36;
	add.s32 	%r37, %r29, -1;
	setp.ge.s32 	%p3, %r4, %r37;
	setp.ge.s32 	%p4, %r3, %r30;
	or.pred  	%p5, %p3, %p4;
	@%p5 bra 	$L__BB23_37;
	mad.lo.s32 	%r38, %r31, %r29, %r4;
	add.s32 	%r39, %r38, %r29;
	mad.lo.s32 	%r5, %r30, %r39, %r30;
	mad.lo.s32 	%r40, %r38, %r30, %r3;
	mul.wide.s32 	%rd5, %r40, 8;
	add.s64 	%rd2, %rd1, %rd5;
	ld.global.f64 	%fd1, [%rd2];
	setp.lt.f64 	%p6, %fd1, 0d0000000000000000;
	@%p6 bra 	$L__BB23_37;
	setp.lt.s32 	%p8, %r30, 1;
	mov.pred 	%p44, 0;
	@%p8 bra 	$L__BB23_35;
	and.b32  	%r6, %r30, 3;
	setp.lt.u32 	%p9, %r30, 4;
	mov.b16 	%rs32, 1;
	mov.b32 	%r54, 0;
	@%p9 bra 	$L__BB23_26;
	and.b32  	%r54, %r30, 2147483644;
	neg.s32 	%r53, %r54;
	add.s32 	%r52, %r3, -1;
	mov.b16 	%rs32, 1;
	mov.u32 	%r51, %r5;
$L__BB23_5:
	mul.wide.s32 	%rd6, %r51, 8;
	add.s64 	%rd7, %rd1, %rd6;
	add.s64 	%rd3, %rd7, 16;
	ld.global.f64 	%fd4, [%rd7];
	setp.lt.f64 	%p10, %fd4, 0d0000000000000000;
	mov.f64 	%fd65, %fd74;
	mov.f64 	%fd66, %fd75;
	@%p10 bra 	$L__BB23_10;
	setp.eq.s32 	%p11, %r52, -1;
	mov.f64 	%fd66, %fd4;
	@%p11 bra 	$L__BB23_8;
	add.s32 	%r42, %r52, 1;
	abs.s32 	%r43, %r42;
	setp.eq.s32 	%p12, %r43, 1;
	selp.f64 	%fd55, %fd49, %fd50, %p12;
	add.f64 	%fd66, %fd55, %fd4;
$L__BB23_8:
	and.b16  	%rs15, %rs32, 255;
	setp.ne.s16 	%p13, %rs15, 0;
	mov.b16 	%rs32, 0;
	mov.f64 	%fd65, %fd4;
	@%p13 bra 	$L__BB23_10;
	setp.lt.f64 	%p14, %fd4, %fd74;
	selp.f64 	%fd65, %fd4, %fd74, %p14;
	setp.lt.f64 	%p15, %fd66, %fd75;
	selp.f64 	%fd66, %fd66, %fd75, %p15;
$L__BB23_10:
	ld.global.f64 	%fd11, [%rd3+-8];
	setp.lt.f64 	%p16, %fd11, 0d0000000000000000;
	mov.f64 	%fd68, %fd65;
	mov.f64 	%fd69, %fd66;
	@%p16 bra 	$L__BB23_15;
	setp.eq.s32 	%p17, %r52, 0;
	mov.f64 	%fd69, %fd11;
	@%p17 bra 	$L__BB23_13;
	abs.s32 	%r44, %r52;
	setp.eq.s32 	%p18, %r44, 1;
	selp.f64 	%fd56, %fd49, %fd50, %p18;
	add.f64 	%fd69, %fd56, %fd11;
$L__BB23_13:
	and.b16  	%rs18, %rs32, 255;
	setp.ne.s16 	%p19, %rs18, 0;
	mov.b16 	%rs32, 0;
	mov.f64 	%fd68, %fd11;
	@%p19 bra 	$L__BB23_15;
	setp.lt.f64 	%p20, %fd11, %fd65;
	selp.f64 	%fd68, %fd11, %fd65, %p20;
	setp.lt.f64 	%p21, %fd69, %fd66;
	selp.f64 	%fd69, %fd69, %fd66, %p21;
$L__BB23_15:
	ld.global.f64 	%fd18, [%rd3];
	setp.lt.f64 	%p22, %fd18, 0d0000000000000000;
	mov.f64 	%fd71, %fd68;
	mov.f64 	%fd72, %fd69;
	@%p22 bra 	$L__BB23_20;
	setp.eq.s32 	%p23, %r52, 1;
	mov.f64 	%fd72, %fd18;
	@%p23 bra 	$L__BB23_18;
	add.s32 	%r45, %r52, -1;
	abs.s32 	%r46, %r45;
	setp.eq.s32 	%p24, %r46, 1;
	selp.f64 	%fd57, %fd49, %fd50, %p24;
	add.f64 	%fd72, %fd57, %fd18;
$L__BB23_18:
	and.b16  	%rs21, %rs32, 255;
	setp.ne.s16 	%p25, %rs21, 0;
	mov.b16 	%rs32, 0;
	mov.f64 	%fd71, %fd18;
	@%p25 bra 	$L__BB23_20;
	setp.lt.f64 	%p26, %fd18, %fd68;
	selp.f64 	%fd71, %fd18, %fd68, %p26;
	setp.lt.f64 	%p27, %fd72, %fd69;
	selp.f64 	%fd72, %fd72, %fd69, %p27;
$L__BB23_20:
	ld.global.f64 	%fd25, [%rd3+8];
	setp.lt.f64 	%p28, %fd25, 0d0000000000000000;
	mov.f64 	%fd74, %fd71;
	mov.f64 	%fd75, %fd72;
	@%p28 bra 	$L__BB23_25;
	setp.eq.s32 	%p29, %r52, 2;
	mov.f64 	%fd75, %fd25;
	@%p29 bra 	$L__BB23_23;
	add.s32 	%r47, %r52, -2;
	abs.s32 	%r48, %r47;
	setp.eq.s32 	%p30, %r48, 1;
	selp.f64 	%fd58, %fd49, %fd50, %p30;
	add.f64 	%fd75, %fd58, %fd25;
$L__BB23_23:
	and.b16  	%rs24, %rs32, 255;
	setp.ne.s16 	%p31, %rs24, 0;
	mov.b16 	%rs32, 0;
	mov.f64 	%fd74, %fd25;
	@%p31 bra 	$L__BB23_25;
	setp.lt.f64 	%p32, %fd25, %fd71;
	selp.f64 	%fd74, %fd25, %fd71, %p32;
	setp.lt.f64 	%p33, %fd75, %fd72;
	selp.f64 	%fd75, %fd75, %fd72, %p33;
$L__BB23_25:
	add.s32 	%r53, %r53, 4;
	add.s32 	%r52, %r52, -4;
	add.s32 	%r51, %r51, 4;
	setp.ne.s32 	%p34, %r53, 0;
	@%p34 bra 	$L__BB23_5;
$L__BB23_26:
	setp.eq.s32 	%p35, %r6, 0;
	@%p35 bra 	$L__BB23_34;
	sub.s32 	%r58, %r3, %r54;
	sub.s32 	%r49, %r54, %r1;
	sub.s32 	%r57, %r49, %r2;
	add.s32 	%r56, %r54, %r5;
	neg.s32 	%r55, %r6;
$L__BB23_28:
	.pragma "nounroll";
	mov.f64 	%fd37, %fd74;
	mov.f64 	%fd36, %fd75;
	mul.wide.s32 	%rd8, %r56, 8;
	add.s64 	%rd9, %rd1, %rd8;
	ld.global.f64 	%fd38, [%rd9];
	setp.lt.f64 	%p36, %fd38, 0d0000000000000000;
	@%p36 bra 	$L__BB23_33;
	setp.eq.s32 	%p37, %r57, 0;
	mov.f64 	%fd75, %fd38;
	@%p37 bra 	$L__BB23_31;
	abs.s32 	%r50, %r58;
	setp.eq.s32 	%p38, %r50, 1;
	selp.f64 	%fd59, %fd49, %fd50, %p38;
	add.f64 	%fd75, %fd59, %fd38;
$L__BB23_31:
	and.b16  	%rs27, %rs32, 255;
	setp.ne.s16 	%p39, %rs27, 0;
	mov.b16 	%rs32, 0;
	mov.f64 	%fd74, %fd38;
	@%p39 bra 	$L__BB23_33;
	setp.lt.f64 	%p40, %fd38, %fd37;
	selp.f64 	%fd74, %fd38, %fd37, %p40;
	setp.lt.f64 	%p41, %fd75, %fd36;
	selp.f64 	%fd75, %fd75, %fd36, %p41;
$L__BB23_33:
	add.s32 	%r58, %r58, -1;
	add.s32 	%r57, %r57, 1;
	add.s32 	%r56, %r56, 1;
	add.s32 	%r55, %r55, 1;
	setp.ne.s32 	%p42, %r55, 0;
	@%p42 bra 	$L__BB23_28;
$L__BB23_34:
	and.b16  	%rs29, %rs32, 255;
	setp.eq.s16 	%p44, %rs29, 0;
$L__BB23_35:
	not.pred 	%p43, %p44;
	@%p43 bra 	$L__BB23_37;
	sub.f64 	%fd60, %fd75, %fd74;
	add.f64 	%fd61, %fd60, %fd1;
	st.global.f64 	[%rd2], %fd61;
$L__BB23_37:
	ret;

}
	// .globl	_Z48kernel_CostAggregation_OneParallelRow_BottomLeftiiiPdddi
.visible .entry _Z48kernel_CostAggregation_OneParallelRow_BottomLeftiiiPdddi(
	.param .u32 _Z48kernel_CostAggregation_OneParallelRow_BottomLeftiiiPdddi_param_0,
	.param .u32 _Z48kernel_CostAggregation_OneParallelRow_BottomLeftiiiPdddi_param_1,
	.param .u32 _Z48kernel_CostAggregation_OneParallelRow_BottomLeftiiiPdddi_param_2,
	.param .u64 .ptr .align 1 _Z48kernel_CostAggregation_OneParallelRow_BottomLeftiiiPdddi_param_3,
	.param .f64 _Z48kernel_CostAggregation_OneParallelRow_BottomLeftiiiPdddi_param_4,
	.param .f64 _Z48kernel_CostAggregation_OneParallelRow_BottomLeftiiiPdddi_param_5,
	.param .u32 _Z48kernel_CostAggregation_OneParallelRow_BottomLeftiiiPdddi_param_6
)
{
	.reg .pred 	%p<47>;
	.reg .b16 	%rs<40>;
	.reg .b32 	%r<59>;
	.reg .b64 	%rd<10>;
	.reg .b64 	%fd<89>;

	ld.param.u32 	%r29, [_Z48kernel_CostAggregation_OneParallelRow_BottomLeftiiiPdddi_param_0];
	ld.param.u32 	%r30, [_Z48kernel_CostAggregation_OneParallelRow_BottomLeftiiiPdddi_param_2];
	ld.param.u64 	%rd4, [_Z48kernel_CostAggregation_OneParallelRow_BottomLeftiiiPdddi_param_3];
	ld.param.f64 	%fd49, [_Z48kernel_CostAggregation_OneParallelRow_BottomLeftiiiPdddi_param_4];
	ld.param.f64 	%fd50, [_Z48kernel_CostAggregation_OneParallelRow_BottomLeftiiiPdddi_param_5];
	ld.param.u32 	%r31, [_Z48kernel_CostAggregation_OneParallelRow_BottomLeftiiiPdddi_param_6];
	cvta.to.global.u64 	%rd1, %rd4;
	mov.u32 	%r32, %ntid.x;
	mov.u32 	%r33, %ctaid.x;
	mul.lo.s32 	%r1, %r32, %r33;
	mov.u32 	%r2, %tid.x;
	add.s32 	%r3, %r1, %r2;
	mov.u32 	%r34, %ntid.y;
	mov.u32 	%r35, %ctaid.y;
	mov.u32 	%r36, %tid.y;
	mad.lo.s32 	%r4, %r34, %r35, %r36;
	setp.eq.s32 	%p3, %r4, 0;
	setp.ge.s32 	%p4, %r4, %r29;
	setp.ge.s32 	%p5, %r3, %r30;
	or.pred  	%p6, %p4, %p5;
	or.pred  	%p7, %p6, %p3;
	@%p7 bra 	$L__BB24_37;
	mad.lo.s32 	%r37, %r31, %r29, %r4;
	add.s32 	%r38, %r37, %r29;
	add.s32 	%r39, %r38, -1;
	mul.lo.s32 	%r5, %r39, %r30;
	mad.lo.s32 	%r40, %r37, %r30, %r3;
	mul.wide.s32 	%rd5, %r40, 8;
	add.s64 	%rd2, %rd1, %rd5;
	ld.global.f64 	%fd1, [%rd2];
	setp.lt.f64 	%p8, %fd1, 0d0000000000000000;
	@%p8 bra 	$L__BB24_37;
	setp.lt.s32 	%p10, %r30, 1;
	mov.pred 	%p46, 0;
	@%p10 bra 	$L__BB24_35;
	and.b32  	%r6, %r30, 3;
	setp.lt.u32 	%p11, %r30, 4;
	mov.b16 	%rs32, 1;
	mov.b32 	%r54, 0;
	@%p11 bra 	$L__BB24_26;
	and.b32  	%r54, %r30, 2147483644;
	neg.s32 	%r53, %r54;
	add.s32 	%r52, %r3, -1;
	mov.b16 	%rs32, 1;
	mov.u32 	%r51, %r5;
$L__BB24_5:
	mul.wide.s32 	%rd6, %r51, 8;
	add.s64 	%rd7, %rd1, %rd6;
	add.s64 	%rd3, %rd7, 16;
	ld.global.f64 	%fd4, [%rd7];
	setp.lt.f64 	%p12, %fd4, 0d0000000000000000;
	mov.f64 	%fd65, %fd74;
	mov.f64 	%fd66, %fd75;
	@%p12 bra 	$L__BB24_10;
	setp.eq.s32 	%p13, %r52, -1;
	mov.f64 	%fd66, %fd4;
	@%p13 bra 	$L__BB24_8;
	add.s32 	%r42, %r52, 1;
	abs.s32 	%r43, %r42;
	setp.eq.s32 	%p14, %r43, 1;
	selp.f64 	%fd55, %fd49, %fd50, %p14;
	add.f64 	%fd66, %fd55, %fd4;
$L__BB24_8:
	and.b16  	%rs15, %rs32, 255;
	setp.ne.s16 	%p15, %rs15, 0;
	mov.b16 	%rs32, 0;
	mov.f64 	%fd65, %fd4;
	@%p15 bra 	$L__BB24_10;
	setp.lt.f64 	%p16, %fd4, %fd74;
	selp.f64 	%fd65, %fd4, %fd74, %p16;
	setp.lt.f64 	%p17, %fd66, %fd75;
	selp.f64 	%fd66, %fd66, %fd75, %p17;
$L__BB24_10:
	ld.global.f64 	%fd11, [%rd3+-8];
	setp.lt.f64 	%p18, %fd11, 0d0000000000000000;
	mov.f64 	%fd68, %fd65;
	mov.f64 	%fd69, %fd66;
	@%p18 bra 	$L__BB24_15;
	setp.eq.s32 	%p19, %r52, 0;
	mov.f64 	%fd69, %fd11;
	@%p19 bra 	$L__BB24_13;
	abs.s32 	%r44, %r52;
	setp.eq.s32 	%p20, %r44, 1;
	selp.f64 	%fd56, %fd49, %fd50, %p20;
	add.f64 	%fd69, %fd56, %fd11;
$L__BB24_13:
	and.b16  	%rs18, %rs32, 255;
	setp.ne.s16 	%p21, %rs18, 0;
	mov.b16 	%rs32, 0;
	mov.f64 	%fd68, %fd11;
	@%p21 bra 	$L__BB24_15;
	setp.lt.f64 	%p22, %fd11, %fd65;
	selp.f64 	%fd68, %fd11, %fd65, %p22;
	setp.lt.f64 	%p23, %fd69, %fd66;
	selp.f64 	%fd69, %fd69, %fd66, %p23;
$L__BB24_15:
	ld.global.f64 	%fd18, [%rd3];
	setp.lt.f64 	%p24, %fd18, 0d0000000000000000;
	mov.f64 	%fd71, %fd68;
	mov.f64 	%fd72, %fd69;
	@%p24 bra 	$L__BB24_20;
	setp.eq.s32 	%p25, %r52, 1;
	mov.f64 	%fd72, %fd18;
	@%p25 bra 	$L__BB24_18;
	add.s32 	%r45, %r52, -1;
	abs.s32 	%r46, %r45;
	setp.eq.s32 	%p26, %r46, 1;
	selp.f64 	%fd57, %fd49, %fd50, %p26;
	add.f64 	%fd72, %fd57, %fd18;
$L__BB24_18:
	and.b16  	%rs21, %rs32, 255;
	setp.ne.s16 	%p27, %rs21, 0;
	mov.b16 	%rs32, 0;
	mov.f64 	%fd71, %fd18;
	@%p27 bra 	$L__BB24_20;
	setp.lt.f64 	%p28, %fd18, %fd68;
	selp.f64 	%fd71, %fd18, %fd68, %p28;
	setp.lt.f64 	%p29, %fd72, %fd69;
	selp.f64 	%fd72, %fd72, %fd69, %p29;
$L__BB24_20:
	ld.global.f64 	%fd25, [%rd3+8];
	setp.lt.f64 	%p30, %fd25, 0d0000000000000000;
	mov.f64 	%fd74, %fd71;
	mov.f64 	%fd75, %fd72;
	@%p30 bra 	$L__BB24_25;
	setp.eq.s32 	%p31, %r52, 2;
	mov.f64 	%fd75, %fd25;
	@%p31 bra 	$L__BB24_23;
	add.s32 	%r47, %r52, -2;
	abs.s32 	%r48, %r47;
	setp.eq.s32 	%p32, %r48, 1;
	selp.f64 	%fd58, %fd49, %fd50, %p32;
	add.f64 	%fd75, %fd58, %fd25;
$L__BB24_23:
	and.b16  	%rs24, %rs32, 255;
	setp.ne.s16 	%p33, %rs24, 0;
	mov.b16 	%rs32, 0;
	mov.f64 	%fd74, %fd25;
	@%p33 bra 	$L__BB24_25;
	setp.lt.f64 	%p34, %fd25, %fd71;
	selp.f64 	%fd74, %fd25, %fd71, %p34;
	setp.lt.f64 	%p35, %fd75, %fd72;
	selp.f64 	%fd75, %fd75, %fd72, %p35;
$L__BB24_25:
	add.s32 	%r53, %r53, 4;
	add.s32 	%r52, %r52, -4;
	add.s32 	%r51, %r51, 4;
	setp.ne.s32 	%p36, %r53, 0;
	@%p36 bra 	$L__BB24_5;
$L__BB24_26:
	setp.eq.s32 	%p37, %r6, 0;
	@%p37 bra 	$L__BB24_34;
	sub.s32 	%r58, %r3, %r54;
	sub.s32 	%r49, %r54, %r1;
	sub.s32 	%r57, %r49, %r2;
	add.s32 	%r56, %r54, %r5;
	neg.s32 	%r55, %r6;
$L__BB24_28:
	.pragma "nounroll";
	mov.f64 	%fd37, %fd74;
	mov.f64 	%fd36, %fd75;
	mul.wide.s32 	%rd8, %r56, 8;
	add.s64 	%rd9, %rd1, %rd8;
	ld.global.f64 	%fd38, [%rd9];
	setp.lt.f64 	%p38, %fd38, 0d0000000000000000;
	@%p38 bra 	$L__BB24_33;
	setp.eq.s32 	%p39, %r57, 0;
	mov.f64 	%fd75, %fd38;
	@%p39 bra 	$L__BB24_31;
	abs.s32 	%r50, %r58;
	setp.eq.s32 	%p40, %r50, 1;
	selp.f64 	%fd59, %fd49, %fd50, %p40;
	add.f64 	%fd75, %fd59, %fd38;
$L__BB24_31:
	and.b16  	%rs27, %rs32, 255;
	setp.ne.s16 	%p41, %rs27, 0;
	mov.b16 	%rs32, 0;
	mov.f64 	%fd74, %fd38;
	@%p41 bra 	$L__BB24_33;
	setp.lt.f64 	%p42, %fd38, %fd37;
	selp.f64 	%fd74, %fd38, %fd37, %p42;
	setp.lt.f64 	%p43, %fd75, %fd36;
	selp.f64 	%fd75, %fd75, %fd36, %p43;
$L__BB24_33:
	add.s32 	%r58, %r58, -1;
	add.s32 	%r57, %r57, 1;
	add.s32 	%r56, %r56, 1;
	add.s32 	%r55, %r55, 1;
	setp.ne.s32 	%p44, %r55, 0;
	@%p44 bra 	$L__BB24_28;
$L__BB24_34:
	and.b16  	%rs29, %rs32, 255;
	setp.eq.s16 	%p46, %rs29, 0;
$L__BB24_35:
	not.pred 	%p45, %p46;
	@%p45 bra 	$L__BB24_37;
	sub.f64 	%fd60, %fd75, %fd74;
	add.f64 	%fd61, %fd60, %fd1;
	st.global.f64 	[%rd2], %fd61;
$L__BB24_37:
	ret;

}
	// .globl	_Z43kernel_CostAggregation_OneParallelCol_RightiiiPdddi
.visible .entry _Z43kernel_CostAggregation_OneParallelCol_RightiiiPdddi(
	.param .u32 _Z43kernel_CostAggregation_OneParallelCol_RightiiiPdddi_param_0,
	.param .u32 _Z43kernel_CostAggregation_OneParallelCol_RightiiiPdddi_param_1,
	.param .u32 _Z43kernel_CostAggregation_OneParallelCol_RightiiiPdddi_param_2,
	.param .u64 .ptr .align 1 _Z43kernel_CostAggregation_OneParallelCol_RightiiiPdddi_param_3,
	.param .f64 _Z43kernel_CostAggregation_OneParallelCol_RightiiiPdddi_param_4,
	.param .f64 _Z43kernel_CostAggregation_OneParallelCol_RightiiiPdddi_param_5,
	.param .u32 _Z43kernel_CostAggregation_OneParallelCol_RightiiiPdddi_param_6
)
{
	.reg .pred 	%p<45>;
	.reg .b16 	%rs<40>;
	.reg .b32 	%r<59>;
	.reg .b64 	%rd<10>;
	.reg .b64 	%fd<89>;

	ld.param.u32 	%r29, [_Z43kernel_CostAggregation_OneParallelCol_RightiiiPdddi_param_0];
	ld.param.u32 	%r32, [_Z43kernel_CostAggregation_OneParallelCol_RightiiiPdddi_param_1];
	ld.param.u32 	%r30, [_Z43kernel_CostAggregation_OneParallelCol_RightiiiPdddi_param_2];
	ld.param.u64 	%rd4, [_Z43kernel_CostAggregation_OneParallelCol_RightiiiPdddi_param_3];
	ld.param.f64 	%fd49, [_Z43kernel_CostAggregation_OneParallelCol_RightiiiPdddi_param_4];
	ld.param.f64 	%fd50, [_Z43kernel_CostAggregation_OneParallelCol_RightiiiPdddi_param_5];
	ld.param.u32 	%r31, [_Z43kernel_CostAggregation_OneParallelCol_RightiiiPdddi_param_6];
	cvta.to.global.u64 	%rd1, %rd4;
	mov.u32 	%r33, %ntid.x;
	mov.u32 	%r34, %ctaid.x;
	mul.lo.s32 	%r1, %r33, %r34;
	mov.u32 	%r2, %tid.x;
	add.s32 	%r3, %r1, %r2;
	mov.u32 	%r35, %ntid.y;
	mov.u32 	%r36, %ctaid.y;
	mov.u32 	%r37, %tid.y;
	mad.lo.s32 	%r4, %r35, %r36, %r37;
	setp.ge.s32 	%p3, %r4, %r32;
	setp.ge.s32 	%p4, %r3, %r30;
	or.pred  	%p5, %p3, %p4;
	@%p5 bra 	$L__BB25_37;
	mad.lo.s32 	%r38, %r29, %r4, %r31;
	mul.lo.s32 	%r39, %r38, %r30;
	add.s32 	%r5, %r39, %r30;
	add.s32 	%r40, %r39, %r3;
	mul.wide.s32 	%rd5, %r40, 8;
	add.s64 	%rd2, %rd1, %rd5;
	ld.global.f64 	%fd1, [%rd2];
	setp.lt.f64 	%p6, %fd1, 0d0000000000000000;
	@%p6 bra 	$L__BB25_37;
	setp.lt.s32 	%p8, %r30, 1;
	mov.pred 	%p44, 0;
	@%p8 bra 	$L__BB25_35;
	and.b32  	%r6, %r30, 3;
	setp.lt.u32 	%p9, %r30, 4;
	mov.b16 	%rs32, 1;
	mov.b32 	%r54, 0;
	@%p9 bra 	$L__BB25_26;
	and.b32  	%r54, %r30, 2147483644;
	neg.s32 	%r53, %r54;
	add.s32 	%r52, %r3, -1;
	mov.b16 	%rs32, 1;
	mov.u32 	%r51, %r5;
$L__BB25_5:
	mul.wide.s32 	%rd6, %r51, 8;
	add.s64 	%rd7, %rd1, %rd6;
	add.s64 	%rd3, %rd7, 16;
	ld.global.f64 	%fd4, [%rd7];
	setp.lt.f64 	%p10, %fd4, 0d0000000000000000;
	mov.f64 	%fd65, %fd74;
	mov.f64 	%fd66, %fd75;
	@%p10 bra 	$L__BB25_10;
	setp.eq.s32 	%p11, %r52, -1;
	mov.f64 	%fd66, %fd4;
	@%p11 bra 	$L__BB25_8;
	add.s32 	%r42, %r52, 1;
	abs.s32 	%r43, %r42;
	setp.eq.s32 	%p12, %r43, 1;
	selp.f64 	%fd55, %fd49, %fd50, %p12;
	add.f64 	%fd66, %fd55, %fd4;
$L__BB25_8:
	and.b16  	%rs15, %rs32, 255;
	setp.ne.s16 	%p13, %rs15, 0;
	mov.b16 	%rs32, 0;
	mov.f64 	%fd65, %fd4;
	@%p13 bra 	$L__BB25_10;
	setp.lt.f64 	%p14, %fd4, %fd74;
	selp.f64 	%fd65, %fd4, %fd74, %p14;
	setp.lt.f64 	%p15, %fd66, %fd75;
	selp.f64 	%fd66, %fd66, %fd75, %p15;
$L__BB25_10:
	ld.global.f64 	%fd11, [%rd3+-8];
	setp.lt.f64 	%p16, %fd11, 0d0000000000000000;
	mov.f64 	%fd68, %fd65;
	mov.f64 	%fd69, %fd66;
	@%p16 bra 	$L__BB25_15;
	setp.eq.s32 	%p17, %r52, 0;
	mov.f64 	%fd69, %fd11;
	@%p17 bra 	$L__BB25_13;
	abs.s32 	%r44, %r52;
	setp.eq.s32 	%p18, %r44, 1;
	selp.f64 	%fd56, %fd49, %fd50, %p18;
	add.f64 	%fd69, %fd56, %fd11;
$L__BB25_13:
	and.b16  	%rs18, %rs32, 255;
	setp.ne.s16 	%p19, %rs18, 0;
	mov.b16 	%rs32, 0;
	mov.f64 	%fd68, %fd11;
	@%p19 bra 	$L__BB25_15;
	setp.lt.f64 	%p20, %fd11, %fd65;
	selp.f64 	%fd68, %fd11, %fd65, %p20;
	setp.lt.f64 	%p21, %fd69, %fd66;
	selp.f64 	%fd69, %fd69, %fd66, %p21;
$L__BB25_15:
	ld.global.f64 	%fd18, [%rd3];
	setp.lt.f64 	%p22, %fd18, 0d0000000000000000;
	mov.f64 	%fd71, %fd68;
	mov.f64 	%fd72, %fd69;
	@%p22 bra 	$L__BB25_20;
	setp.eq.s32 	%p23, %r52, 1;
	mov.f64 	%fd72, %fd18;
	@%p23 bra 	$L__BB25_18;
	add.s32 	%r45, %r52, -1;
	abs.s32 	%r46, %r45;
	setp.eq.s32 	%p24, %r46, 1;
	selp.f64 	%fd57, %fd49, %fd50, %p24;
	add.f64 	%fd72, %fd57, %fd18;
$L__BB25_18:
	and.b16  	%rs21, %rs32, 255;
	setp.ne.s16 	%p25, %rs21, 0;
	mov.b16 	%rs32, 0;
	mov.f64 	%fd71, %fd18;
	@%p25 bra 	$L__BB25_20;
	setp.lt.f64 	%p26, %fd18, %fd68;
	selp.f64 	%fd71, %fd18, %fd68, %p26;
	setp.lt.f64 	%p27, %fd72, %fd69;
	selp.f64 	%fd72, %fd72, %fd69, %p27;
$L__BB25_20:
	ld.global.f64 	%fd25, [%rd3+8];
	setp.lt.f64 	%p28, %fd25, 0d0000000000000000;
	mov.f64 	%fd74, %fd71;
	mov.f64 	%fd75, %fd72;
	@%p28 bra 	$L__BB25_25;
	setp.eq.s32 	%p29, %r52, 2;
	mov.f64 	%fd75, %fd25;
	@%p29 bra 	$L__BB25_23;
	add.s32 	%r47, %r52, -2;
	abs.s32 	%r48, %r47;
	setp.eq.s32 	%p30, %r48, 1;
	selp.f64 	%fd58, %fd49, %fd50, %p30;
	add.f64 	%fd75, %fd58, %fd25;
$L__BB25_23:
	and.b16  	%rs24, %rs32, 255;
	setp.ne.s16 	%p31, %rs24, 0;
	mov.b16 	%rs32, 0;
	mov.f64 	%fd74, %fd25;
	@%p31 bra 	$L__BB25_25;
	setp.lt.f64 	%p32, %fd25, %fd71;
	selp.f64 	%fd74, %fd25, %fd71, %p32;
	setp.lt.f64 	%p33, %fd75, %fd72;
	selp.f64 	%fd75, %fd75, %fd72, %p33;
$L__BB25_25:
	add.s32 	%r53, %r53, 4;
	add.s32 	%r52, %r52, -4;
	add.s32 	%r51, %r51, 4;
	setp.ne.s32 	%p34, %r53, 0;
	@%p34 bra 	$L__BB25_5;
$L__BB25_26:
	setp.eq.s32 	%p35, %r6, 0;
	@%p35 bra 	$L__BB25_34;
	sub.s32 	%r58, %r3, %r54;
	sub.s32 	%r49, %r54, %r1;
	sub.s32 	%r57, %r49, %r2;
	add.s32 	%r56, %r54, %r5;
	neg.s32 	%r55, %r6;
$L__BB25_28:
	.pragma "nounroll";
	mov.f64 	%fd37, %fd74;
	mov.f64 	%fd36, %fd75;
	mul.wide.s32 	%rd8, %r56, 8;
	add.s64 	%rd9, %rd1, %rd8;
	ld.global.f64 	%fd38, [%rd9];
	setp.lt.f64 	%p36, %fd38, 0d0000000000000000;
	@%p36 bra 	$L__BB25_33;
	setp.eq.s32 	%p37, %r57, 0;
	mov.f64 	%fd75, %fd38;
	@%p37 bra 	$L__BB25_31;
	abs.s32 	%r50, %r58;
	setp.eq.s32 	%p38, %r50, 1;
	selp.f64 	%fd59, %fd49, %fd50, %p38;
	add.f64 	%fd75, %fd59, %fd38;
$L__BB25_31:
	and.b16  	%rs27, %rs32, 255;
	setp.ne.s16 	%p39, %rs27, 0;
	mov.b16 	%rs32, 0;
	mov.f64 	%fd74, %fd38;
	@%p39 bra 	$L__BB25_33;
	setp.lt.f64 	%p40, %fd38, %fd37;
	selp.f64 	%fd74, %fd38, %fd37, %p40;
	setp.lt.f64 	%p41, %fd75, %fd36;
	selp.f64 	%fd75, %fd75, %fd36, %p41;
$L__BB25_33:
	add.s32 	%r58, %r58, -1;
	add.s32 	%r57, %r57, 1;
	add.s32 	%r56, %r56, 1;
	add.s32 	%r55, %r55, 1;
	setp.ne.s32 	%p42, %r55, 0;
	@%p42 bra 	$L__BB25_28;
$L__BB25_34:
	and.b16  	%rs29, %rs32, 255;
	setp.eq.s16 	%p44, %rs29, 0;
$L__BB25_35:
	not.pred 	%p43, %p44;
	@%p43 bra 	$L__BB25_37;
	sub.f64 	%fd60, %fd75, %fd74;
	add.f64 	%fd61, %fd60, %fd1;
	st.global.f64 	[%rd2], %fd61;
$L__BB25_37:
	ret;

}
	// .globl	_Z45kernel_CostAggregation_OneParallelCol_UpRightiiiPdddi
.visible .entry _Z45kernel_CostAggregation_OneParallelCol_UpRightiiiPdddi(
	.param .u32 _Z45kernel_CostAggregation_OneParallelCol_UpRightiiiPdddi_param_0,
	.param .u32 _Z45kernel_CostAggregation_OneParallelCol_UpRightiiiPdddi_param_1,
	.param .u32 _Z45kernel_CostAggregation_OneParallelCol_UpRightiiiPdddi_param_2,
	.param .u64 .ptr .align 1 _Z45kernel_CostAggregation_OneParallelCol_UpRightiiiPdddi_param_3,
	.param .f64 _Z45kernel_CostAggregation_OneParallelCol_UpRightiiiPdddi_param_4,
	.param .f64 _Z45kernel_CostAggregation_OneParallelCol_UpRightiiiPdddi_param_5,
	.param .u32 _Z45kernel_CostAggregation_OneParallelCol_UpRightiiiPdddi_param_6
)
{
	.reg .pred 	%p<47>;
	.reg .b16 	%rs<40>;
	.reg .b32 	%r<61>;
	.reg .b64 	%rd<10>;
	.reg .b64 	%fd<89>;

	ld.param.u32 	%r29, [_Z45kernel_CostAggregation_OneParallelCol_UpRightiiiPdddi_param_0];
	ld.param.u32 	%r32, [_Z45kernel_CostAggregation_OneParallelCol_UpRightiiiPdddi_param_1];
	ld.param.u32 	%r30, [_Z45kernel_CostAggregation_OneParallelCol_UpRightiiiPdddi_param_2];
	ld.param.u64 	%rd4, [_Z45kernel_CostAggregation_OneParallelCol_UpRightiiiPdddi_param_3];
	ld.param.f64 	%fd49, [_Z45kernel_CostAggregation_OneParallelCol_UpRightiiiPdddi_param_4];
	ld.param.f64 	%fd50, [_Z45kernel_CostAggregation_OneParallelCol_UpRightiiiPdddi_param_5];
	ld.param.u32 	%r31, [_Z45kernel_CostAggregation_OneParallelCol_UpRightiiiPdddi_param_6];
	cvta.to.global.u64 	%rd1, %rd4;
	mov.u32 	%r33, %ntid.x;
	mov.u32 	%r34, %ctaid.x;
	mul.lo.s32 	%r1, %r33, %r34;
	mov.u32 	%r2, %tid.x;
	add.s32 	%r3, %r1, %r2;
	mov.u32 	%r35, %ntid.y;
	mov.u32 	%r36, %ctaid.y;
	mov.u32 	%r37, %tid.y;
	mad.lo.s32 	%r4, %r35, %r36, %r37;
	setp.eq.s32 	%p3, %r4, 0;
	setp.ge.s32 	%p4, %r4, %r32;
	setp.ge.s32 	%p5, %r3, %r30;
	or.pred  	%p6, %p4, %p5;
	or.pred  	%p7, %p6, %p3;
	@%p7 bra 	$L__BB26_37;
	mul.lo.s32 	%r38, %r29, %r4;
	add.s32 	%r39, %r31, %r38;
	sub.s32 	%r40, %r38, %r29;
	add.s32 	%r41, %r40, %r31;
	mad.lo.s32 	%r5, %r30, %r41, %r30;
	mad.lo.s32 	%r42, %r39, %r30, %r3;
	mul.wide.s32 	%rd5, %r42, 8;
	add.s64 	%rd2, %rd1, %rd5;
	ld.global.f64 	%fd1, [%rd2];
	setp.lt.f64 	%p8, %fd1, 0d0000000000000000;
	@%p8 bra 	$L__BB26_37;
	setp.lt.s32 	%p10, %r30, 1;
	mov.pred 	%p46, 0;
	@%p10 bra 	$L__BB26_35;
	and.b32  	%r6, %r30, 3;
	setp.lt.u32 	%p11, %r30, 4;
	mov.b16 	%rs32, 1;
	mov.b32 	%r56, 0;
	@%p11 bra 	$L__BB26_26;
	and.b32  	%r56, %r30, 2147483644;
	neg.s32 	%r55, %r56;
	add.s32 	%r54, %r3, -1;
	mov.b16 	%rs32, 1;
	mov.u32 	%r53, %r5;
$L__BB26_5:
	mul.wide.s32 	%rd6, %r53, 8;
	add.s64 	%rd7, %rd1, %rd6;
	add.s64 	%rd3, %rd7, 16;
	ld.global.f64 	%fd4, [%rd7];
	setp.lt.f64 	%p12, %fd4, 0d0000000000000000;
	mov.f64 	%fd65, %fd74;
	mov.f64 	%fd66, %fd75;
	@%p12 bra 	$L__BB26_10;
	setp.eq.s32 	%p13, %r54, -1;
	mov.f64 	%fd66, %fd4;
	@%p13 bra 	$L__BB26_8;
	add.s32 	%r44, %r54, 1;
	abs.s32 	%r45, %r44;
	setp.eq.s32 	%p14, %r45, 1;
	selp.f64 	%fd55, %fd49, %fd50, %p14;
	add.f64 	%fd66, %fd55, %fd4;
$L__BB26_8:
	and.b16  	%rs15, %rs32, 255;
	setp.ne.s16 	%p15, %rs15, 0;
	mov.b16 	%rs32, 0;
	mov.f64 	%fd65, %fd4;
	@%p15 bra 	$L__BB26_10;
	setp.lt.f64 	%p16, %fd4, %fd74;
	selp.f64 	%fd65, %fd4, %fd74, %p16;
	setp.lt.f64 	%p17, %fd66, %fd75;
	selp.f64 	%fd66, %fd66, %fd75, %p17;
$L__BB26_10:
	ld.global.f64 	%fd11, [%rd3+-8];
	setp.lt.f64 	%p18, %fd11, 0d0000000000000000;
	mov.f64 	%fd68, %fd65;
	mov.f64 	%fd69, %fd66;
	@%p18 bra 	$L__BB26_15;
	setp.eq.s32 	%p19, %r54, 0;
	mov.f64 	%fd69, %fd11;
	@%p19 bra 	$L__BB26_13;
	abs.s32 	%r46, %r54;
	setp.eq.s32 	%p20, %r46, 1;
	selp.f64 	%fd56, %fd49, %fd50, %p20;
	add.f64 	%fd69, %fd56, %fd11;
$L__BB26_13:
	and.b16  	%rs18, %rs32, 255;
	setp.ne.s16 	%p21, %rs18, 0;
	mov.b16 	%rs32, 0;
	mov.f64 	%fd68, %fd11;
	@%p21 bra 	$L__BB26_15;
	setp.lt.f64 	%p22, %fd11, %fd65;
	selp.f64 	%fd68, %fd11, %fd65, %p22;
	setp.lt.f64 	%p23, %fd69, %fd66;
	selp.f64 	%fd69, %fd69, %fd66, %p23;
$L__BB26_15:
	ld.global.f64 	%fd18, [%rd3];
	setp.lt.f64 	%p24, %fd18, 0d0000000000000000;
	mov.f64 	%fd71, %fd68;
	mov.f64 	%fd72, %fd69;
	@%p24 bra 	$L__BB26_20;
	setp.eq.s32 	%p25, %r54, 1;
	mov.f64 	%fd72, %fd18;
	@%p25 bra 	$L__BB26_18;
	add.s32 	%r47, %r54, -1;
	abs.s32 	%r48, %r47;
	setp.eq.s32 	%p26, %r48, 1;
	selp.f64 	%fd57, %fd49, %fd50, %p26;
	add.f64 	%fd72, %fd57, %fd18;
$L__BB26_18:
	and.b16  	%rs21, %rs32, 255;
	setp.ne.s16 	%p27, %rs21, 0;
	mov.b16 	%rs32, 0;
	mov.f64 	%fd71, %fd18;
	@%p27 bra 	$L__BB26_20;
	setp.lt.f64 	%p28, %fd18, %fd68;
	selp.f64 	%fd71, %fd18, %fd68, %p28;
	setp.lt.f64 	%p29, %fd72, %fd69;
	selp.f64 	%fd72, %fd72, %fd69, %p29;
$L__BB26_20:
	ld.global.f64 	%fd25, [%rd3+8];
	setp.lt.f64 	%p30, %fd25, 0d0000000000000000;
	mov.f64 	%fd74, %fd71;
	mov.f64 	%fd75, %fd72;
	@%p30 bra 	$L__BB26_25;
	setp.eq.s32 	%p31, %r54, 2;
	mov.f64 	%fd75, %fd25;
	@%p31 bra 	$L__BB26_23;
	add.s32 	%r49, %r54, -2;
	abs.s32 	%r50, %r49;
	setp.eq.s32 	%p32, %r50, 1;
	selp.f64 	%fd58, %fd49, %fd50, %p32;
	add.f64 	%fd75, %fd58, %fd25;
$L__BB26_23:
	and.b16  	%rs24, %rs32, 255;
	setp.ne.s16 	%p33, %rs24, 0;
	mov.b16 	%rs32, 0;
	mov.f64 	%fd74, %fd25;
	@%p33 bra 	$L__BB26_25;
	setp.lt.f64 	%p34, %fd25, %fd71;
	selp.f64 	%fd74, %fd25, %fd71, %p34;
	setp.lt.f64 	%p35, %fd75, %fd72;
	selp.f64 	%fd75, %fd75, %fd72, %p35;
$L__BB26_25:
	add.s32 	%r55, %r55, 4;
	add.s32 	%r54, %r54, -4;
	add.s32 	%r53, %r53, 4;
	setp.ne.s32 	%p36, %r55, 0;
	@%p36 bra 	$L__BB26_5;
$L__BB26_26:
	setp.eq.s32 	%p37, %r6, 0;
	@%p37 bra 	$L__BB26_34;
	sub.s32 	%r60, %r3, %r56;
	sub.s32 	%r51, %r56, %r1;
	sub.s32 	%r59, %r51, %r2;
	add.s32 	%r58, %r56, %r5;
	neg.s32 	%r57, %r6;
$L__BB26_28:
	.pragma "nounroll";
	mov.f64 	%fd37, %fd74;
	mov.f64 	%fd36, %fd75;
	mul.wide.s32 	%rd8, %r58, 8;
	add.s64 	%rd9, %rd1, %rd8;
	ld.global.f64 	%fd38, [%rd9];
	setp.lt.f64 	%p38, %fd38, 0d0000000000000000;
	@%p38 bra 	$L__BB26_33;
	setp.eq.s32 	%p39, %r59, 0;
	mov.f64 	%fd75, %fd38;
	@%p39 bra 	$L__BB26_31;
	abs.s32 	%r52, %r60;
	setp.eq.s32 	%p40, %r52, 1;
	selp.f64 	%fd59, %fd49, %fd50, %p40;
	add.f64 	%fd75, %fd59, %fd38;
$L__BB26_31:
	and.b16  	%rs27, %rs32, 255;
	setp.ne.s16 	%p41, %rs27, 0;
	mov.b16 	%rs32, 0;
	mov.f64 	%fd74, %fd38;
	@%p41 bra 	$L__BB26_33;
	setp.lt.f64 	%p42, %fd38, %fd37;
	selp.f64 	%fd74, %fd38, %fd37, %p42;
	setp.lt.f64 	%p43, %fd75, %fd36;
	selp.f64 	%fd75, %fd75, %fd36, %p43;
$L__BB26_33:
	add.s32 	%r60, %r60, -1;
	add.s32 	%r59, %r59, 1;
	add.s32 	%r58, %r58, 1;
	add.s32 	%r57, %r57, 1;
	setp.ne.s32 	%p44, %r57, 0;
	@%p44 bra 	$L__BB26_28;
$L__BB26_34:
	and.b16  	%rs29, %rs32, 255;
	setp.eq.s16 	%p46, %rs29, 0;
$L__BB26_35:
	not.pred 	%p45, %p46;
	@%p45 bra 	$L__BB26_37;
	sub.f64 	%fd60, %fd75, %fd74;
	add.f64 	%fd61, %fd60, %fd1;
	st.global.f64 	[%rd2], %fd61;
$L__BB26_37:
	ret;

}
	// .globl	_Z49kernel_CostAggregation_OneParallelCol_BottomRightiiiPdddi
.visible .entry _Z49kernel_CostAggregation_OneParallelCol_BottomRightiiiPdddi(
	.param .u32 _Z49kernel_CostAggregation_OneParallelCol_BottomRightiiiPdddi_param_0,
	.param .u32 _Z49kernel_CostAggregation_OneParallelCol_BottomRightiiiPdddi_param_1,
	.param .u32 _Z49kernel_CostAggregation_OneParallelCol_BottomRightiiiPdddi_param_2,
	.param .u64 .ptr .align 1 _Z49kernel_CostAggregation_OneParallelCol_BottomRightiiiPdddi_param_3,
	.param .f64 _Z49kernel_CostAggregation_OneParallelCol_BottomRightiiiPdddi_param_4,
	.param .f64 _Z49kernel_CostAggregation_OneParallelCol_BottomRightiiiPdddi_param_5,
	.param .u32 _Z49kernel_CostAggregation_OneParallelCol_BottomRightiiiPdddi_param_6
)
{
	.reg .pred 	%p<45>;
	.reg .b16 	%rs<40>;
	.reg .b32 	%r<62>;
	.reg .b64 	%rd<10>;
	.reg .b64 	%fd<89>;

	ld.param.u32 	%r29, [_Z49kernel_CostAggregation_OneParallelCol_BottomRightiiiPdddi_param_0];
	ld.param.u32 	%r32, [_Z49kernel_CostAggregation_OneParallelCol_BottomRightiiiPdddi_param_1];
	ld.param.u32 	%r30, [_Z49kernel_CostAggregation_OneParallelCol_BottomRightiiiPdddi_param_2];
	ld.param.u64 	%rd4, [_Z49kernel_CostAggregation_OneParallelCol_BottomRightiiiPdddi_param_3];
	ld.param.f64 	%fd49, [_Z49kernel_CostAggregation_OneParallelCol_BottomRightiiiPdddi_param_4];
	ld.param.f64 	%fd50, [_Z49kernel_CostAggregation_OneParallelCol_BottomRightiiiPdddi_param_5];
	ld.param.u32 	%r31, [_Z49kernel_CostAggregation_OneParallelCol_BottomRightiiiPdddi_param_6];
	cvta.to.global.u64 	%rd1, %rd4;
	mov.u32 	%r33, %ntid.x;
	mov.u32 	%r34, %ctaid.x;
	mul.lo.s32 	%r1, %r33, %r34;
	mov.u32 	%r2, %tid.x;
	add.s32 	%r3, %r1, %r2;
	mov.u32 	%r35, %ntid.y;
	mov.u32 	%r36, %ctaid.y;
	mov.u32 	%r37, %tid.y;
	mad.lo.s32 	%r4, %r35, %r36, %r37;
	add.s32 	%r38, %r32, -1;
	setp.ge.s32 	%p3, %r4, %r38;
	setp.ge.s32 	%p4, %r3, %r30;
	or.pred  	%p5, %p3, %p4;
	@%p5 bra 	$L__BB27_37;
	mul.lo.s32 	%r39, %r29, %r4;
	add.s32 	%r40, %r31, %r39;
	add.s32 	%r41, %r39, %r29;
	add.s32 	%r42, %r41, %r31;
	mad.lo.s32 	%r5, %r30, %r42, %r30;
	mad.lo.s32 	%r43, %r40, %r30, %r3;
	mul.wide.s32 	%rd5, %r43, 8;
	add.s64 	%rd2, %rd1, %rd5;
	ld.global.f64 	%fd1, [%rd2];
	setp.lt.f64 	%p6, %fd1, 0d0000000000000000;
	@%p6 bra 	$L__BB27_37;
	setp.lt.s32 	%p8, %r30, 1;
	mov.pred 	%p44, 0;
	@%p8 bra 	$L__BB27_35;
	and.b32  	%r6, %r30, 3;
	setp.lt.u32 	%p9, %r30, 4;
	mov.b16 	%rs32, 1;
	mov.b32 	%r57, 0;
	@%p9 bra 	$L__BB27_26;
	and.b32  	%r57, %r30, 2147483644;
	neg.s32 	%r56, %r57;
	add.s32 	%r55, %r3, -1;
	mov.b16 	%rs32, 1;
	mov.u32 	%r54, %r5;
$L__BB27_5:
	mul.wide.s32 	%rd6, %r54, 8;
	add.s64 	%rd7, %rd1, %rd6;
	add.s64 	%rd3, %rd7, 16;
	ld.global.f64 	%fd4, [%rd7];
	setp.lt.f64 	%p10, %fd4, 0d0000000000000000;
	mov.f64 	%fd65, %fd74;
	mov.f64 	%fd66, %fd75;
	@%p10 bra 	$L__BB27_10;
	setp.eq.s32 	%p11, %r55, -1;
	mov.f64 	%fd66, %fd4;
	@%p11 bra 	$L__BB27_8;
	add.s32 	%r45, %r55, 1;
	abs.s32 	%r46, %r45;
	setp.eq.s32 	%p12, %r46, 1;
	selp.f64 	%fd55, %fd49, %fd50, %p12;
	add.f64 	%fd66, %fd55, %fd4;
$L__BB27_8:
	and.b16  	%rs15, %rs32, 255;
	setp.ne.s16 	%p13, %rs15, 0;
	mov.b16 	%rs32, 0;
	mov.f64 	%fd65, %fd4;
	@%p13 bra 	$L__BB27_10;
	setp.lt.f64 	%p14, %fd4, %fd74;
	selp.f64 	%fd65, %fd4, %fd74, %p14;
	setp.lt.f64 	%p15, %fd66, %fd75;
	selp.f64 	%fd66, %fd66, %fd75, %p15;
$L__BB27_10:
	ld.global.f64 	%fd11, [%rd3+-8];
	setp.lt.f64 	%p16, %fd11, 0d0000000000000000;
	mov.f64 	%fd68, %fd65;
	mov.f64 	%fd69, %fd66;
	@%p16 bra 	$L__BB27_15;
	setp.eq.s32 	%p17, %r55, 0;
	mov.f64 	%fd69, %fd11;
	@%p17 bra 	$L__BB27_13;
	abs.s32 	%r47, %r55;
	setp.eq.s32 	%p18, %r47, 1;
	selp.f64 	%fd56, %fd49, %fd50, %p18;
	add.f64 	%fd69, %fd56, %fd11;
$L__BB27_13:
	and.b16  	%rs18, %rs32, 255;
	setp.ne.s16 	%p19, %rs18, 0;
	mov.b16 	%rs32, 0;
	mov.f64 	%fd68, %fd11;
	@%p19 bra 	$L__BB27_15;
	setp.lt.f64 	%p20, %fd11, %fd65;
	selp.f64 	%fd68, %fd11, %fd65, %p20;
	setp.lt.f64 	%p21, %fd69, %fd66;
	selp.f64 	%fd69, %fd69, %fd66, %p21;
$L__BB27_15:
	ld.global.f64 	%fd18, [%rd3];
	setp.lt.f64 	%p22, %fd18, 0d0000000000000000;
	mov.f64 	%fd71, %fd68;
	mov.f64 	%fd72, %fd69;
	@%p22 bra 	$L__BB27_20;
	setp.eq.s32 	%p23, %r55, 1;
	mov.f64 	%fd72, %fd18;
	@%p23 bra 	$L__BB27_18;
	add.s32 	%r48, %r55, -1;
	abs.s32 	%r49, %r48;
	setp.eq.s32 	%p24, %r49, 1;
	selp.f64 	%fd57, %fd49, %fd50, %p24;
	add.f64 	%fd72, %fd57, %fd18;
$L__BB27_18:
	and.b16  	%rs21, %rs32, 255;
	setp.ne.s16 	%p25, %rs21, 0;
	mov.b16 	%rs32, 0;
	mov.f64 	%fd71, %fd18;
	@%p25 bra 	$L__BB27_20;
	setp.lt.f64 	%p26, %fd18, %fd68;
	selp.f64 	%fd71, %fd18, %fd68, %p26;
	setp.lt.f64 	%p27, %fd72, %fd69;
	selp.f64 	%fd72, %fd72, %fd69, %p27;
$L__BB27_20:
	ld.global.f64 	%fd25, [%rd3+8];
	setp.lt.f64 	%p28, %fd25, 0d0000000000000000;
	mov.f64 	%fd74, %fd71;
	mov.f64 	%fd75, %fd72;
	@%p28 bra 	$L__BB27_25;
	setp.eq.s32 	%p29, %r55, 2;
	mov.f64 	%fd75, %fd25;
	@%p29 bra 	$L__BB27_23;
	add.s32 	%r50, %r55, -2;
	abs.s32 	%r51, %r50;
	setp.eq.s32 	%p30, %r51, 1;
	selp.f64 	%fd58, %fd49, %fd50, %p30;
	add.f64 	%fd75, %fd58, %fd25;
$L__BB27_23:
	and.b16  	%rs24, %rs32, 255;
	setp.ne.s16 	%p31, %rs24, 0;
	mov.b16 	%rs32, 0;
	mov.f64 	%fd74, %fd25;
	@%p31 bra 	$L__BB27_25;
	setp.lt.f64 	%p32, %fd25, %fd71;
	selp.f64 	%fd74, %fd25, %fd71, %p32;
	setp.lt.f64 	%p33, %fd75, %fd72;
	selp.f64 	%fd75, %fd75, %fd72, %p33;
$L__BB27_25:
	add.s32 	%r56, %r56, 4;
	add.s32 	%r55, %r55, -4;
	add.s32 	%r54, %r54, 4;
	setp.ne.s32 	%p34, %r56, 0;
	@%p34 bra 	$L__BB27_5;
$L__BB27_26:
	setp.eq.s32 	%p35, %r6, 0;
	@%p35 bra 	$L__BB27_34;
	sub.s32 	%r61, %r3, %r57;
	sub.s32 	%r52, %r57, %r1;
	sub.s32 	%r60, %r52, %r2;
	add.s32 	%r59, %r57, %r5;
	neg.s32 	%r58, %r6;
$L__BB27_28:
	.pragma "nounroll";
	mov.f64 	%fd37, %fd74;
	mov.f64 	%fd36, %fd75;
	mul.wide.s32 	%rd8, %r59, 8;
	add.s64 	%rd9, %rd1, %rd8;
	ld.global.f64 	%fd38, [%rd9];
	setp.lt.f64 	%p36, %fd38, 0d0000000000000000;
	@%p36 bra 	$L__BB27_33;
	setp.eq.s32 	%p37, %r60, 0;
	mov.f64 	%fd75, %fd38;
	@%p37 bra 	$L__BB27_31;
	abs.s32 	%r53, %r61;
	setp.eq.s32 	%p38, %r53, 1;
	selp.f64 	%fd59, %fd49, %fd50, %p38;
	add.f64 	%fd75, %fd59, %fd38;
$L__BB27_31:
	and.b16  	%rs27, %rs32, 255;
	setp.ne.s16 	%p39, %rs27, 0;
	mov.b16 	%rs32, 0;
	mov.f64 	%fd74, %fd38;
	@%p39 bra 	$L__BB27_33;
	setp.lt.f64 	%p40, %fd38, %fd37;
	selp.f64 	%fd74, %fd38, %fd37, %p40;
	setp.lt.f64 	%p41, %fd75, %fd36;
	selp.f64 	%fd75, %fd75, %fd36, %p41;
$L__BB27_33:
	add.s32 	%r61, %r61, -1;
	add.s32 	%r60, %r60, 1;
	add.s32 	%r59, %r59, 1;
	add.s32 	%r58, %r58, 1;
	setp.ne.s32 	%p42, %r58, 0;
	@%p42 bra 	$L__BB27_28;
$L__BB27_34:
	and.b16  	%rs29, %rs32, 255;
	setp.eq.s16 	%p44, %rs29, 0;
$L__BB27_35:
	not.pred 	%p43, %p44;
	@%p43 bra 	$L__BB27_37;
	sub.f64 	%fd60, %fd75, %fd74;
	add.f64 	%fd61, %fd60, %fd1;
	st.global.f64 	[%rd2], %fd61;
$L__BB27_37:
	ret;

}
	// .globl	_Z42kernel_CostAggregation_OneParallelCol_LeftiiiPdddi
.visible .entry _Z42kernel_CostAggregation_OneParallelCol_LeftiiiPdddi(
	.param .u32 _Z42kernel_CostAggregation_OneParallelCol_LeftiiiPdddi_param_0,
	.param .u32 _Z42kernel_CostAggregation_OneParallelCol_LeftiiiPdddi_param_1,
	.param .u32 _Z42kernel_CostAggregation_OneParallelCol_LeftiiiPdddi_param_2,
	.param .u64 .ptr .align 1 _Z42kernel_CostAggregation_OneParallelCol_LeftiiiPdddi_param_3,
	.param .f64 _Z42kernel_CostAggregation_OneParallelCol_LeftiiiPdddi_param_4,
	.param .f64 _Z42kernel_CostAggregation_OneParallelCol_LeftiiiPdddi_param_5,
	.param .u32 _Z42kernel_CostAggregation_OneParallelCol_LeftiiiPdddi_param_6
)
{
	.reg .pred 	%p<45>;
	.reg .b16 	%rs<40>;
	.reg .b32 	%r<59>;
	.reg .b64 	%rd<10>;
	.reg .b64 	%fd<89>;

	ld.param.u32 	%r29, [_Z42kernel_CostAggregation_OneParallelCol_LeftiiiPdddi_param_0];
	ld.param.u32 	%r32, [_Z42kernel_CostAggregation_OneParallelCol_LeftiiiPdddi_param_1];
	ld.param.u32 	%r30, [_Z42kernel_CostAggregation_OneParallelCol_LeftiiiPdddi_param_2];
	ld.param.u64 	%rd4, [_Z42kernel_CostAggregation_OneParallelCol_LeftiiiPdddi_param_3];
	ld.param.f64 	%fd49, [_Z42kernel_CostAggregation_OneParallelCol_LeftiiiPdddi_param_4];
	ld.param.f64 	%fd50, [_Z42kernel_CostAggregation_OneParallelCol_LeftiiiPdddi_param_5];
	ld.param.u32 	%r31, [_Z42kernel_CostAggregation_OneParallelCol_LeftiiiPdddi_param_6];
	cvta.to.global.u64 	%rd1, %rd4;
	mov.u32 	%r33, %ntid.x;
	mov.u32 	%r34, %ctaid.x;
	mul.lo.s32 	%r1, %r33, %r34;
	mov.u32 	%r2, %tid.x;
	add.s32 	%r3, %r1, %r2;
	mov.u32 	%r35, %ntid.y;
	mov.u32 	%r36, %ctaid.y;
	mov.u32 	%r37, %tid.y;
	mad.lo.s32 	%r4, %r35, %r36, %r37;
	setp.ge.s32 	%p3, %r4, %r32;
	setp.ge.s32 	%p4, %r3, %r30;
	or.pred  	%p5, %p3, %p4;
	@%p5 bra 	$L__BB28_37;
	mad.lo.s32 	%r38, %r29, %r4, %r31;
	add.s32 	%r39, %r38, -1;
	mul.lo.s32 	%r5, %r39, %r30;
	mad.lo.s32 	%r40, %r38, %r30, %r3;
	mul.wide.s32 	%rd5, %r40, 8;
	add.s64 	%rd2, %rd1, %rd5;
	ld.global.f64 	%fd1, [%rd2];
	setp.lt.f64 	%p6, %fd1, 0d0000000000000000;
	@%p6 bra 	$L__BB28_37;
	setp.lt.s32 	%p8, %r30, 1;
	mov.pred 	%p44, 0;
	@%p8 bra 	$L__BB28_35;
	and.b32  	%r6, %r30, 3;
	setp.lt.u32 	%p9, %r30, 4;
	mov.b16 	%rs32, 1;
	mov.b32 	%r54, 0;
	@%p9 bra 	$L__BB28_26;
	and.b32  	%r54, %r30, 2147483644;
	neg.s32 	%r53, %r54;
	add.s32 	%r52, %r3, -1;
	mov.b16 	%rs32, 1;
	mov.u32 	%r51, %r5;
$L__BB28_5:
	mul.wide.s32 	%rd6, %r51, 8;
	add.s64 	%rd7, %rd1, %rd6;
	add.s64 	%rd3, %rd7, 16;
	ld.global.f64 	%fd4, [%rd7];
	setp.lt.f64 	%p10, %fd4, 0d0000000000000000;
	mov.f64 	%fd65, %fd74;
	mov.f64 	%fd66, %fd75;
	@%p10 bra 	$L__BB28_10;
	setp.eq.s32 	%p11, %r52, -1;
	mov.f64 	%fd66, %fd4;
	@%p11 bra 	$L__BB28_8;
	add.s32 	%r42, %r52, 1;
	abs.s32 	%r43, %r42;
	setp.eq.s32 	%p12, %r43, 1;
	selp.f64 	%fd55, %fd49, %fd50, %p12;
	add.f64 	%fd66, %fd55, %fd4;
$L__BB28_8:
	and.b16  	%rs15, %rs32, 255;
	setp.ne.s16 	%p13, %rs15, 0;
	mov.b16 	%rs32, 0;
	mov.f64 	%fd65, %fd4;
	@%p13 bra 	$L__BB28_10;
	setp.lt.f64 	%p14, %fd4, %fd74;
	selp.f64 	%fd65, %fd4, %fd74, %p14;
	setp.lt.f64 	%p15, %fd66, %fd75;
	selp.f64 	%fd66, %fd66, %fd75, %p15;
$L__BB28_10:
	ld.global.f64 	%fd11, [%rd3+-8];
	setp.lt.f64 	%p16, %fd11, 0d0000000000000000;
	mov.f64 	%fd68, %fd65;
	mov.f64 	%fd69, %fd66;
	@%p16 bra 	$L__BB28_15;
	setp.eq.s32 	%p17, %r52, 0;
	mov.f64 	%fd69, %fd11;
	@%p17 bra 	$L__BB28_13;
	abs.s32 	%r44, %r52;
	setp.eq.s32 	%p18, %r44, 1;
	selp.f64 	%fd56, %fd49, %fd50, %p18;
	add.f64 	%fd69, %fd56, %fd11;
$L__BB28_13:
	and.b16  	%rs18, %rs32, 255;
	setp.ne.s16 	%p19, %rs18, 0;
	mov.b16 	%rs32, 0;
	mov.f64 	%fd68, %fd11;
	@%p19 bra 	$L__BB28_15;
	setp.lt.f64 	%p20, %fd11, %fd65;
	selp.f64 	%fd68, %fd11, %fd65, %p20;
	setp.lt.f64 	%p21, %fd69, %fd66;
	selp.f64 	%fd69, %fd69, %fd66, %p21;
$L__BB28_15:
	ld.global.f64 	%fd18, [%rd3];
	setp.lt.f64 	%p22, %fd18, 0d0000000000000000;
	mov.f64 	%fd71, %fd68;
	mov.f64 	%fd72, %fd69;
	@%p22 bra 	$L__BB28_20;
	setp.eq.s32 	%p23, %r52, 1;
	mov.f64 	%fd72, %fd18;
	@%p23 bra 	$L__BB28_18;
	add.s32 	%r45, %r52, -1;
	abs.s32 	%r46, %r45;
	setp.eq.s32 	%p24, %r46, 1;
	selp.f64 	%fd57, %fd49, %fd50, %p24;
	add.f64 	%fd72, %fd57, %fd18;
$L__BB28_18:
	and.b16  	%rs21, %rs32, 255;
	setp.ne.s16 	%p25, %rs21, 0;
	mov.b16 	%rs32, 0;
	mov.f64 	%fd71, %fd18;
	@%p25 bra 	$L__BB28_20;
	setp.lt.f64 	%p26, %fd18, %fd68;
	selp.f64 	%fd71, %fd18, %fd68, %p26;
	setp.lt.f64 	%p27, %fd72, %fd69;
	selp.f64 	%fd72, %fd72, %fd69, %p27;
$L__BB28_20:
	ld.global.f64 	%fd25, [%rd3+8];
	setp.lt.f64 	%p28, %fd25, 0d0000000000000000;
	mov.f64 	%fd74, %fd71;
	mov.f64 	%fd75, %fd72;
	@%p28 bra 	$L__BB28_25;
	setp.eq.s32 	%p29, %r52, 2;
	mov.f64 	%fd75, %fd25;
	@%p29 bra 	$L__BB28_23;
	add.s32 	%r47, %r52, -2;
	abs.s32 	%r48, %r47;
	setp.eq.s32 	%p30, %r48, 1;
	selp.f64 	%fd58, %fd49, %fd50, %p30;
	add.f64 	%fd75, %fd58, %fd25;
$L__BB28_23:
	and.b16  	%rs24, %rs32, 255;
	setp.ne.s16 	%p31, %rs24, 0;
	mov.b16 	%rs32, 0;
	mov.f64 	%fd74, %fd25;
	@%p31 bra 	$L__BB28_25;
	setp.lt.f64 	%p32, %fd25, %fd71;
	selp.f64 	%fd74, %fd25, %fd71, %p32;
	setp.lt.f64 	%p33, %fd75, %fd72;
	selp.f64 	%fd75, %fd75, %fd72, %p33;
$L__BB28_25:
	add.s32 	%r53, %r53, 4;
	add.s32 	%r52, %r52, -4;
	add.s32 	%r51, %r51, 4;
	setp.ne.s32 	%p34, %r53, 0;
	@%p34 bra 	$L__BB28_5;
$L__BB28_26:
	setp.eq.s32 	%p35, %r6, 0;
	@%p35 bra 	$L__BB28_34;
	sub.s32 	%r58, %r3, %r54;
	sub.s32 	%r49, %r54, %r1;
	sub.s32 	%r57, %r49, %r2;
	add.s32 	%r56, %r54, %r5;
	neg.s32 	%r55, %r6;
$L__BB28_28:
	.pragma "nounroll";
	mov.f64 	%fd37, %fd74;
	mov.f64 	%fd36, %fd75;
	mul.wide.s32 	%rd8, %r56, 8;
	add.s64 	%rd9, %rd1, %rd8;
	ld.global.f64 	%fd38, [%rd9];
	setp.lt.f64 	%p36, %fd38, 0d0000000000000000;
	@%p36 bra 	$L__BB28_33;
	setp.eq.s32 	%p37, %r57, 0;
	mov.f64 	%fd75, %fd38;
	@%p37 bra 	$L__BB28_31;
	abs.s32 	%r50, %r58;
	setp.eq.s32 	%p38, %r50, 1;
	selp.f64 	%fd59, %fd49, %fd50, %p38;
	add.f64 	%fd75, %fd59, %fd38;
$L__BB28_31:
	and.b16  	%rs27, %rs32, 255;
	setp.ne.s16 	%p39, %rs27, 0;
	mov.b16 	%rs32, 0;
	mov.f64 	%fd74, %fd38;
	@%p39 bra 	$L__BB28_33;
	setp.lt.f64 	%p40, %fd38, %fd37;
	selp.f64 	%fd74, %fd38, %fd37, %p40;
	setp.lt.f64 	%p41, %fd75, %fd36;
	selp.f64 	%fd75, %fd75, %fd36, %p41;
$L__BB28_33:
	add.s32 	%r58, %r58, -1;
	add.s32 	%r57, %r57, 1;
	add.s32 	%r56, %r56, 1;
	add.s32 	%r55, %r55, 1;
	setp.ne.s32 	%p42, %r55, 0;
	@%p42 bra 	$L__BB28_28;
$L__BB28_34:
	and.b16  	%rs29, %rs32, 255;
	setp.eq.s16 	%p44, %rs29, 0;
$L__BB28_35:
	not.pred 	%p43, %p44;
	@%p43 bra 	$L__BB28_37;
	sub.f64 	%fd60, %fd75, %fd74;
	add.f64 	%fd61, %fd60, %fd1;
	st.global.f64 	[%rd2], %fd61;
$L__BB28_37:
	ret;

}
	// .globl	_Z44kernel_CostAggregation_OneParallelCol_UpLeftiiiPdddi
.visible .entry _Z44kernel_CostAggregation_OneParallelCol_UpLeftiiiPdddi(
	.param .u32 _Z44kernel_CostAggregation_OneParallelCol_UpLeftiiiPdddi_param_0,
	.param .u32 _Z44kernel_CostAggregation_OneParallelCol_UpLeftiiiPdddi_param_1,
	.param .u32 _Z44kernel_CostAggregation_OneParallelCol_UpLeftiiiPdddi_param_2,
	.param .u64 .ptr .align 1 _Z44kernel_CostAggregation_OneParallelCol_UpLeftiiiPdddi_param_3,
	.param .f64 _Z44kernel_CostAggregation_OneParallelCol_UpLeftiiiPdddi_param_4,
	.param .f64 _Z44kernel_CostAggregation_OneParallelCol_UpLeftiiiPdddi_param_5,
	.param .u32 _Z44kernel_CostAggregation_OneParallelCol_UpLeftiiiPdddi_param_6
)
{
	.reg .pred 	%p<47>;
	.reg .b16 	%rs<40>;
	.reg .b32 	%r<60>;
	.reg .b64 	%rd<10>;
	.reg .b64 	%fd<89>;

	ld.param.u32 	%r29, [_Z44kernel_CostAggregation_OneParallelCol_UpLeftiiiPdddi_param_0];
	ld.param.u32 	%r32, [_Z44kernel_CostAggregation_OneParallelCol_UpLeftiiiPdddi_param_1];
	ld.param.u32 	%r30, [_Z44kernel_CostAggregation_OneParallelCol_UpLeftiiiPdddi_param_2];
	ld.param.u64 	%rd4, [_Z44kernel_CostAggregation_OneParallelCol_UpLeftiiiPdddi_param_3];
	ld.param.f64 	%fd49, [_Z44kernel_CostAggregation_OneParallelCol_UpLeftiiiPdddi_param_4];
	ld.param.f64 	%fd50, [_Z44kernel_CostAggregation_OneParallelCol_UpLeftiiiPdddi_param_5];
	ld.param.u32 	%r31, [_Z44kernel_CostAggregation_OneParallelCol_UpLeftiiiPdddi_param_6];
	cvta.to.global.u64 	%rd1, %rd4;
	mov.u32 	%r33, %ntid.x;
	mov.u32 	%r34, %ctaid.x;
	mul.lo.s32 	%r1, %r33, %r34;
	mov.u32 	%r2, %tid.x;
	add.s32 	%r3, %r1, %r2;
	mov.u32 	%r35, %ntid.y;
	mov.u32 	%r36, %ctaid.y;
	mov.u32 	%r37, %tid.y;
	mad.lo.s32 	%r4, %r35, %r36, %r37;
	setp.eq.s32 	%p3, %r4, 0;
	setp.ge.s32 	%p4, %r4, %r32;
	setp.ge.s32 	%p5, %r3, %r30;
	or.pred  	%p6, %p4, %p5;
	or.pred  	%p7, %p6, %p3;
	@%p7 bra 	$L__BB29_37;
	mad.lo.s32 	%r38, %r29, %r4, %r31;
	not.b32 	%r39, %r29;
	add.s32 	%r40, %r38, %r39;
	mul.lo.s32 	%r5, %r40, %r30;
	mad.lo.s32 	%r41, %r38, %r30, %r3;
	mul.wide.s32 	%rd5, %r41, 8;
	add.s64 	%rd2, %rd1, %rd5;
	ld.global.f64 	%fd1, [%rd2];
	setp.lt.f64 	%p8, %fd1, 0d0000000000000000;
	@%p8 bra 	$L__BB29_37;
	setp.lt.s32 	%p10, %r30, 1;
	mov.pred 	%p46, 0;
	@%p10 bra 	$L__BB29_35;
	and.b32  	%r6, %r30, 3;
	setp.lt.u32 	%p11, %r30, 4;
	mov.b16 	%rs32, 1;
	mov.b32 	%r55, 0;
	@%p11 bra 	$L__BB29_26;
	and.b32  	%r55, %r30, 2147483644;
	neg.s32 	%r54, %r55;
	add.s32 	%r53, %r3, -1;
	mov.b16 	%rs32, 1;
	mov.u32 	%r52, %r5;
$L__BB29_5:
	mul.wide.s32 	%rd6, %r52, 8;
	add.s64 	%rd7, %rd1, %rd6;
	add.s64 	%rd3, %rd7, 16;
	ld.global.f64 	%fd4, [%rd7];
	setp.lt.f64 	%p12, %fd4, 0d0000000000000000;
	mov.f64 	%fd65, %fd74;
	mov.f64 	%fd66, %fd75;
	@%p12 bra 	$L__BB29_10;
	setp.eq.s32 	%p13, %r53, -1;
	mov.f64 	%fd66, %fd4;
	@%p13 bra 	$L__BB29_8;
	add.s32 	%r43, %r53, 1;
	abs.s32 	%r44, %r43;
	setp.eq.s32 	%p14, %r44, 1;
	selp.f64 	%fd55, %fd49, %fd50, %p14;
	add.f64 	%fd66, %fd55, %fd4;
$L__BB29_8:
	and.b16  	%rs15, %rs32, 255;
	setp.ne.s16 	%p15, %rs15, 0;
	mov.b16 	%rs32, 0;
	mov.f64 	%fd65, %fd4;
	@%p15 bra 	$L__BB29_10;
	setp.lt.f64 	%p16, %fd4, %fd74;
	selp.f64 	%fd65, %fd4, %fd74, %p16;
	setp.lt.f64 	%p17, %fd66, %fd75;
	selp.f64 	%fd66, %fd66, %fd75, %p17;
$L__BB29_10:
	ld.global.f64 	%fd11, [%rd3+-8];
	setp.lt.f64 	%p18, %fd11, 0d0000000000000000;
	mov.f64 	%fd68, %fd65;
	mov.f64 	%fd69, %fd66;
	@%p18 bra 	$L__BB29_15;
	setp.eq.s32 	%p19, %r53, 0;
	mov.f64 	%fd69, %fd11;
	@%p19 bra 	$L__BB29_13;
	abs.s32 	%r45, %r53;
	setp.eq.s32 	%p20, %r45, 1;
	selp.f64 	%fd56, %fd49, %fd50, %p20;
	add.f64 	%fd69, %fd56, %fd11;
$L__BB29_13:
	and.b16  	%rs18, %rs32, 255;
	setp.ne.s16 	%p21, %rs18, 0;
	mov.b16 	%rs32, 0;
	mov.f64 	%fd68, %fd11;
	@%p21 bra 	$L__BB29_15;
	setp.lt.f64 	%p22, %fd11, %fd65;
	selp.f64 	%fd68, %fd11, %fd65, %p22;
	setp.lt.f64 	%p23, %fd69, %fd66;
	selp.f64 	%fd69, %fd69, %fd66, %p23;
$L__BB29_15:
	ld.global.f64 	%fd18, [%rd3];
	setp.lt.f64 	%p24, %fd18, 0d0000000000000000;
	mov.f64 	%fd71, %fd68;
	mov.f64 	%fd72, %fd69;
	@%p24 bra 	$L__BB29_20;
	setp.eq.s32 	%p25, %r53, 1;
	mov.f64 	%fd72, %fd18;
	@%p25 bra 	$L__BB29_18;
	add.s32 	%r46, %r53, -1;
	abs.s32 	%r47, %r46;
	setp.eq.s32 	%p26, %r47, 1;
	selp.f64 	%fd57, %fd49, %fd50, %p26;
	add.f64 	%fd72, %fd57, %fd18;
$L__BB29_18:
	and.b16  	%rs21, %rs32, 255;
	setp.ne.s16 	%p27, %rs21, 0;
	mov.b16 	%rs32, 0;
	mov.f64 	%fd71, %fd18;
	@%p27 bra 	$L__BB29_20;
	setp.lt.f64 	%p28, %fd18, %fd68;
	selp.f64 	%fd71, %fd18, %fd68, %p28;
	setp.lt.f64 	%p29, %fd72, %fd69;
	selp.f64 	%fd72, %fd72, %fd69, %p29;
$L__BB29_20:
	ld.global.f64 	%fd25, [%rd3+8];
	setp.lt.f64 	%p30, %fd25, 0d0000000000000000;
	mov.f64 	%fd74, %fd71;
	mov.f64 	%fd75, %fd72;
	@%p30 bra 	$L__BB29_25;
	setp.eq.s32 	%p31, %r53, 2;
	mov.f64 	%fd75, %fd25;
	@%p31 bra 	$L__BB29_23;
	add.s32 	%r48, %r53, -2;
	abs.s32 	%r49, %r48;
	setp.eq.s32 	%p32, %r49, 1;
	selp.f64 	%fd58, %fd49, %fd50, %p32;
	add.f64 	%fd75, %fd58, %fd25;
$L__BB29_23:
	and.b16  	%rs24, %rs32, 255;
	setp.ne.s16 	%p33, %rs24, 0;
	mov.b16 	%rs32, 0;
	mov.f64 	%fd74, %fd25;
	@%p33 bra 	$L__BB29_25;
	setp.lt.f64 	%p34, %fd25, %fd71;
	selp.f64 	%fd74, %fd25, %fd71, %p34;
	setp.lt.f64 	%p35, %fd75, %fd72;
	selp.f64 	%fd75, %fd75, %fd72, %p35;
$L__BB29_25:
	add.s32 	%r54, %r54, 4;
	add.s32 	%r53, %r53, -4;
	add.s32 	%r52, %r52, 4;
	setp.ne.s32 	%p36, %r54, 0;
	@%p36 bra 	$L__BB29_5;
$L__BB29_26:
	setp.eq.s32 	%p37, %r6, 0;
	@%p37 bra 	$L__BB29_34;
	sub.s32 	%r59, %r3, %r55;
	sub.s32 	%r50, %r55, %r1;
	sub.s32 	%r58, %r50, %r2;
	add.s32 	%r57, %r55, %r5;
	neg.s32 	%r56, %r6;
$L__BB29_28:
	.pragma "nounroll";
	mov.f64 	%fd37, %fd74;
	mov.f64 	%fd36, %fd75;
	mul.wide.s32 	%rd8, %r57, 8;
	add.s64 	%rd9, %rd1, %rd8;
	ld.global.f64 	%fd38, [%rd9];
	setp.lt.f64 	%p38, %fd38, 0d0000000000000000;
	@%p38 bra 	$L__BB29_33;
	setp.eq.s32 	%p39, %r58, 0;
	mov.f64 	%fd75, %fd38;
	@%p39 bra 	$L__BB29_31;
	abs.s32 	%r51, %r59;
	setp.eq.s32 	%p40, %r51, 1;
	selp.f64 	%fd59, %fd49, %fd50, %p40;
	add.f64 	%fd75, %fd59, %fd38;
$L__BB29_31:
	and.b16  	%rs27, %rs32, 255;
	setp.ne.s16 	%p41, %rs27, 0;
	mov.b16 	%rs32, 0;
	mov.f64 	%fd74, %fd38;
	@%p41 bra 	$L__BB29_33;
	setp.lt.f64 	%p42, %fd38, %fd37;
	selp.f64 	%fd74, %fd38, %fd37, %p42;
	setp.lt.f64 	%p43, %fd75, %fd36;
	selp.f64 	%fd75, %fd75, %fd36, %p43;
$L__BB29_33:
	add.s32 	%r59, %r59, -1;
	add.s32 	%r58, %r58, 1;
	add.s32 	%r57, %r57, 1;
	add.s32 	%r56, %r56, 1;
	setp.ne.s32 	%p44, %r56, 0;
	@%p44 bra 	$L__BB29_28;
$L__BB29_34:
	and.b16  	%rs29, %rs32, 255;
	setp.eq.s16 	%p46, %rs29, 0;
$L__BB29_35:
	not.pred 	%p45, %p46;
	@%p45 bra 	$L__BB29_37;
	sub.f64 	%fd60, %fd75, %fd74;
	add.f64 	%fd61, %fd60, %fd1;
	st.global.f64 	[%rd2], %fd61;
$L__BB29_37:
	ret;

}
	// .globl	_Z48kernel_CostAggregation_OneParallelCol_BottomLeftiiiPdddi
.visible .entry _Z48kernel_CostAggregation_OneParallelCol_BottomLeftiiiPdddi(
	.param .u32 _Z48kernel_CostAggregation_OneParallelCol_BottomLeftiiiPdddi_param_0,
	.param .u32 _Z48kernel_CostAggregation_OneParallelCol_BottomLeftiiiPdddi_param_1,
	.param .u32 _Z48kernel_CostAggregation_OneParallelCol_BottomLeftiiiPdddi_param_2,
	.param .u64 .ptr .align 1 _Z48kernel_CostAggregation_OneParallelCol_BottomLeftiiiPdddi_param_3,
	.param .f64 _Z48kernel_CostAggregation_OneParallelCol_BottomLeftiiiPdddi_param_4,
	.param .f64 _Z48kernel_CostAggregation_OneParallelCol_BottomLeftiiiPdddi_param_5,
	.param .u32 _Z48kernel_CostAggregation_OneParallelCol_BottomLeftiiiPdddi_param_6
)
{
	.reg .pred 	%p<45>;
	.reg .b16 	%rs<40>;
	.reg .b32 	%r<63>;
	.reg .b64 	%rd<10>;
	.reg .b64 	%fd<89>;

	ld.param.u32 	%r29, [_Z48kernel_CostAggregation_OneParallelCol_BottomLeftiiiPdddi_param_0];
	ld.param.u32 	%r32, [_Z48kernel_CostAggregation_OneParallelCol_BottomLeftiiiPdddi_param_1];
	ld.param.u32 	%r30, [_Z48kernel_CostAggregation_OneParallelCol_BottomLeftiiiPdddi_param_2];
	ld.param.u64 	%rd4, [_Z48kernel_CostAggregation_OneParallelCol_BottomLeftiiiPdddi_param_3];
	ld.param.f64 	%fd49, [_Z48kernel_CostAggregation_OneParallelCol_BottomLeftiiiPdddi_param_4];
	ld.param.f64 	%fd50, [_Z48kernel_CostAggregation_OneParallelCol_BottomLeftiiiPdddi_param_5];
	ld.param.u32 	%r31, [_Z48kernel_CostAggregation_OneParallelCol_BottomLeftiiiPdddi_param_6];
	cvta.to.global.u64 	%rd1, %rd4;
	mov.u32 	%r33, %ntid.x;
	mov.u32 	%r34, %ctaid.x;
	mul.lo.s32 	%r1, %r33, %r34;
	mov.u32 	%r2, %tid.x;
	add.s32 	%r3, %r1, %r2;
	mov.u32 	%r35, %ntid.y;
	mov.u32 	%r36, %ctaid.y;
	mov.u32 	%r37, %tid.y;
	mad.lo.s32 	%r4, %r35, %r36, %r37;
	add.s32 	%r38, %r32, -1;
	setp.ge.s32 	%p3, %r4, %r38;
	setp.ge.s32 	%p4, %r3, %r30;
	or.pred  	%p5, %p3, %p4;
	@%p5 bra 	$L__BB30_37;
	mul.lo.s32 	%r39, %r29, %r4;
	add.s32 	%r40, %r31, %r39;
	add.s32 	%r41, %r39, %r29;
	add.s32 	%r42, %r41, %r31;
	add.s32 	%r43, %r42, -1;
	mul.lo.s32 	%r5, %r43, %r30;
	mad.lo.s32 	%r44, %r40, %r30, %r3;
	mul.wide.s32 	%rd5, %r44, 8;
	add.s64 	%rd2, %rd1, %rd5;
	ld.global.f64 	%fd1, [%rd2];
	setp.lt.f64 	%p6, %fd1, 0d0000000000000000;
	@%p6 bra 	$L__BB30_37;
	setp.lt.s32 	%p8, %r30, 1;
	mov.pred 	%p44, 0;
	@%p8 bra 	$L__BB30_35;
	and.b32  	%r6, %r30, 3;
	setp.lt.u32 	%p9, %r30, 4;
	mov.b16 	%rs32, 1;
	mov.b32 	%r58, 0;
	@%p9 bra 	$L__BB30_26;
	and.b32  	%r58, %r30, 2147483644;
	neg.s32 	%r57, %r58;
	add.s32 	%r56, %r3, -1;
	mov.b16 	%rs32, 1;
	mov.u32 	%r55, %r5;
$L__BB30_5:
	mul.wide.s32 	%rd6, %r55, 8;
	add.s64 	%rd7, %rd1, %rd6;
	add.s64 	%rd3, %rd7, 16;
	ld.global.f64 	%fd4, [%rd7];
	setp.lt.f64 	%p10, %fd4, 0d0000000000000000;
	mov.f64 	%fd65, %fd74;
	mov.f64 	%fd66, %fd75;
	@%p10 bra 	$L__BB30_10;
	setp.eq.s32 	%p11, %r56, -1;
	mov.f64 	%fd66, %fd4;
	@%p11 bra 	$L__BB30_8;
	add.s32 	%r46, %r56, 1;
	abs.s32 	%r47, %r46;
	setp.eq.s32 	%p12, %r47, 1;
	selp.f64 	%fd55, %fd49, %fd50, %p12;
	add.f64 	%fd66, %fd55, %fd4;
$L__BB30_8:
	and.b16  	%rs15, %rs32, 255;
	setp.ne.s16 	%p13, %rs15, 0;
	mov.b16 	%rs32, 0;
	mov.f64 	%fd65, %fd4;
	@%p13 bra 	$L__BB30_10;
	setp.lt.f64 	%p14, %fd4, %fd74;
	selp.f64 	%fd65, %fd4, %fd74, %p14;
	setp.lt.f64 	%p15, %fd66, %fd75;
	selp.f64 	%fd66, %fd66, %fd75, %p15;
$L__BB30_10:
	ld.global.f64 	%fd11, [%rd3+-8];
	setp.lt.f64 	%p16, %fd11, 0d0000000000000000;
	mov.f64 	%fd68, %fd65;
	mov.f64 	%fd69, %fd66;
	@%p16 bra 	$L__BB30_15;
	setp.eq.s32 	%p17, %r56, 0;
	mov.f64 	%fd69, %fd11;
	@%p17 bra 	$L__BB30_13;
	abs.s32 	%r48, %r56;
	setp.eq.s32 	%p18, %r48, 1;
	selp.f64 	%fd56, %fd49, %fd50, %p18;
	add.f64 	%fd69, %fd56, %fd11;
$L__BB30_13:
	and.b16  	%rs18, %rs32, 255;
	setp.ne.s16 	%p19, %rs18, 0;
	mov.b16 	%rs32, 0;
	mov.f64 	%fd68, %fd11;
	@%p19 bra 	$L__BB30_15;
	setp.lt.f64 	%p20, %fd11, %fd65;
	selp.f64 	%fd68, %fd11, %fd65, %p20;
	setp.lt.f64 	%p21, %fd69, %fd66;
	selp.f64 	%fd69, %fd69, %fd66, %p21;
$L__BB30_15:
	ld.global.f64 	%fd18, [%rd3];
	setp.lt.f64 	%p22, %fd18, 0d0000000000000000;
	mov.f64 	%fd71, %fd68;
	mov.f64 	%fd72, %fd69;
	@%p22 bra 	$L__BB30_20;
	setp.eq.s32 	%p23, %r56, 1;
	mov.f64 	%fd72, %fd18;
	@%p23 bra 	$L__BB30_18;
	add.s32 	%r49, %r56, -1;
	abs.s32 	%r50, %r49;
	setp.eq.s32 	%p24, %r50, 1;
	selp.f64 	%fd57, %fd49, %fd50, %p24;
	add.f64 	%fd72, %fd57, %fd18;
$L__BB30_18:
	and.b16  	%rs21, %rs32, 255;
	setp.ne.s16 	%p25, %rs21, 0;
	mov.b16 	%rs32, 0;
	mov.f64 	%fd71, %fd18;
	@%p25 bra 	$L__BB30_20;
	setp.lt.f64 	%p26, %fd18, %fd68;
	selp.f64 	%fd71, %fd18, %fd68, %p26;
	setp.lt.f64 	%p27, %fd72, %fd69;
	selp.f64 	%fd72, %fd72, %fd69, %p27;
$L__BB30_20:
	ld.global.f64 	%fd25, [%rd3+8];
	setp.lt.f64 	%p28, %fd25, 0d0000000000000000;
	mov.f64 	%fd74, %fd71;
	mov.f64 	%fd75, %fd72;
	@%p28 bra 	$L__BB30_25;
	setp.eq.s32 	%p29, %r56, 2;
	mov.f64 	%fd75, %fd25;
	@%p29 bra 	$L__BB30_23;
	add.s32 	%r51, %r56, -2;
	abs.s32 	%r52, %r51;
	setp.eq.s32 	%p30, %r52, 1;
	selp.f64 	%fd58, %fd49, %fd50, %p30;
	add.f64 	%fd75, %fd58, %fd25;
$L__BB30_23:
	and.b16  	%rs24, %rs32, 255;
	setp.ne.s16 	%p31, %rs24, 0;
	mov.b16 	%rs32, 0;
	mov.f64 	%fd74, %fd25;
	@%p31 bra 	$L__BB30_25;
	setp.lt.f64 	%p32, %fd25, %fd71;
	selp.f64 	%fd74, %fd25, %fd71, %p32;
	setp.lt.f64 	%p33, %fd75, %fd72;
	selp.f64 	%fd75, %fd75, %fd72, %p33;
$L__BB30_25:
	add.s32 	%r57, %r57, 4;
	add.s32 	%r56, %r56, -4;
	add.s32 	%r55, %r55, 4;
	setp.ne.s32 	%p34, %r57, 0;
	@%p34 bra 	$L__BB30_5;
$L__BB30_26:
	setp.eq.s32 	%p35, %r6, 0;
	@%p35 bra 	$L__BB30_34;
	sub.s32 	%r62, %r3, %r58;
	sub.s32 	%r53, %r58, %r1;
	sub.s32 	%r61, %r53, %r2;
	add.s32 	%r60, %r58, %r5;
	neg.s32 	%r59, %r6;
$L__BB30_28:
	.pragma "nounroll";
	mov.f64 	%fd37, %fd74;
	mov.f64 	%fd36, %fd75;
	mul.wide.s32 	%rd8, %r60, 8;
	add.s64 	%rd9, %rd1, %rd8;
	ld.global.f64 	%fd38, [%rd9];
	setp.lt.f64 	%p36, %fd38, 0d0000000000000000;
	@%p36 bra 	$L__BB30_33;
	setp.eq.s32 	%p37, %r61, 0;
	mov.f64 	%fd75, %fd38;
	@%p37 bra 	$L__BB30_31;
	abs.s32 	%r54, %r62;
	setp.eq.s32 	%p38, %r54, 1;
	selp.f64 	%fd59, %fd49, %fd50, %p38;
	add.f64 	%fd75, %fd59, %fd38;
$L__BB30_31:
	and.b16  	%rs27, %rs32, 255;
	setp.ne.s16 	%p39, %rs27, 0;
	mov.b16 	%rs32, 0;
	mov.f64 	%fd74, %fd38;
	@%p39 bra 	$L__BB30_33;
	setp.lt.f64 	%p40, %fd38, %fd37;
	selp.f64 	%fd74, %fd38, %fd37, %p40;
	setp.lt.f64 	%p41, %fd75, %fd36;
	selp.f64 	%fd75, %fd75, %fd36, %p41;
$L__BB30_33:
	add.s32 	%r62, %r62, -1;
	add.s32 	%r61, %r61, 1;
	add.s32 	%r60, %r60, 1;
	add.s32 	%r59, %r59, 1;
	setp.ne.s32 	%p42, %r59, 0;
	@%p42 bra 	$L__BB30_28;
$L__BB30_34:
	and.b16  	%rs29, %rs32, 255;
	setp.eq.s16 	%p44, %rs29, 0;
$L__BB30_35:
	not.pred 	%p43, %p44;
	@%p43 bra 	$L__BB30_37;
	sub.f64 	%fd60, %fd75, %fd74;
	add.f64 	%fd61, %fd60, %fd1;
	st.global.f64 	[%rd2], %fd61;
$L__BB30_37:
	ret;

}
	// .globl	_Z20kernel_AddVec_doublePdPKdi
.visible .entry _Z20kernel_AddVec_doublePdPKdi(
	.param .u64 .ptr .align 1 _Z20kernel_AddVec_doublePdPKdi_param_0,
	.param .u64 .ptr .align 1 _Z20kernel_AddVec_doublePdPKdi_param_1,
	.param .u32 _Z20kernel_AddVec_doublePdPKdi_param_2
)
{
	.reg .pred 	%p<2>;
	.reg .b32 	%r<6>;
	.reg .b64 	%rd<8>;
	.reg .b64 	%fd<4>;

	ld.param.u64 	%rd1, [_Z20kernel_AddVec_doublePdPKdi_param_0];
	ld.param.u64 	%rd2, [_Z20kernel_AddVec_doublePdPKdi_param_1];
	ld.param.u32 	%r2, [_Z20kernel_AddVec_doublePdPKdi_param_2];
	mov.u32 	%r3, %ntid.x;
	mov.u32 	%r4, %ctaid.x;
	mov.u32 	%r5, %tid.x;
	mad.lo.s32 	%r1, %r3, %r4, %r5;
	setp.ge.s32 	%p1, %r1, %r2;
	@%p1 bra 	$L__BB31_2;
	cvta.to.global.u64 	%rd3, %rd2;
	cvta.to.global.u64 	%rd4, %rd1;
	mul.wide.s32 	%rd5, %r1, 8;
	add.s64 	%rd6, %rd3, %rd5;
	ld.global.f64 	%fd1, [%rd6];
	add.s64 	%rd7, %rd4, %rd5;
	ld.global.f64 	%fd2, [%rd7];
	add.f64 	%fd3, %fd1, %fd2;
	st.global.f64 	[%rd7], %fd3;
$L__BB31_2:
	ret;

}
	// .globl	_Z23kernel_transpose_doubleiiPdPKd
.visible .entry _Z23kernel_transpose_doubleiiPdPKd(
	.param .u32 _Z23kernel_transpose_doubleiiPdPKd_param_0,
	.param .u32 _Z23kernel_transpose_doubleiiPdPKd_param_1,
	.param .u64 .ptr .align 1 _Z23kernel_transpose_doubleiiPdPKd_param_2,
	.param .u64 .ptr .align 1 _Z23kernel_transpose_doubleiiPdPKd_param_3
)
{
	.reg .pred 	%p<4>;
	.reg .b32 	%r<13>;
	.reg .b64 	%rd<9>;
	.reg .b64 	%fd<2>;

	ld.param.u32 	%r3, [_Z23kernel_transpose_doubleiiPdPKd_param_0];
	ld.param.u32 	%r4, [_Z23kernel_transpose_doubleiiPdPKd_param_1];
	ld.param.u64 	%rd1, [_Z23kernel_transpose_doubleiiPdPKd_param_2];
	ld.param.u64 	%rd2, [_Z23kernel_transpose_doubleiiPdPKd_param_3];
	mov.u32 	%r5, %ntid.y;
	mov.u32 	%r6, %ctaid.y;
	mov.u32 	%r7, %tid.y;
	mad.lo.s32 	%r1, %r5, %r6, %r7;
	mov.u32 	%r8, %ntid.x;
	mov.u32 	%r9, %ctaid.x;
	mov.u32 	%r10, %tid.x;
	mad.lo.s32 	%r2, %r8, %r9, %r10;
	setp.ge.s32 	%p1, %r1, %r4;
	setp.ge.s32 	%p2, %r2, %r3;
	or.pred  	%p3, %p2, %p1;
	@%p3 bra 	$L__BB32_2;
	cvta.to.global.u64 	%rd3, %rd2;
	cvta.to.global.u64 	%rd4, %rd1;
	mad.lo.s32 	%r11, %r1, %r3, %r2;
	mul.wide.s32 	%rd5, %r11, 8;
	add.s64 	%rd6, %rd3, %rd5;
	ld.global.f64 	%fd1, [%rd6];
	mad.lo.s32 	%r12, %r4, %r2, %r1;
	mul.wide.s32 	%rd7, %r12, 8;
	add.s64 	%rd8, %rd4, %rd7;
	st.global.f64 	[%rd8], %fd1;
$L__BB32_2:
	ret;

}
	// .globl	_Z22kernel_transpose_uchariiPhPKh
.visible .entry _Z22kernel_transpose_uchariiPhPKh(
	.param .u32 _Z22kernel_transpose_uchariiPhPKh_param_0,
	.param .u32 _Z22kernel_transpose_uchariiPhPKh_param_1,
	.param .u64 .ptr .align 1 _Z22kernel_transpose_uchariiPhPKh_param_2,
	.param .u64 .ptr .align 1 _Z22kernel_transpose_uchariiPhPKh_param_3
)
{
	.reg .pred 	%p<4>;
	.reg .b16 	%rs<2>;
	.reg .b32 	%r<13>;
	.reg .b64 	%rd<9>;

	ld.param.u32 	%r3, [_Z22kernel_transpose_uchariiPhPKh_param_0];
	ld.param.u32 	%r4, [_Z22kernel_transpose_uchariiPhPKh_param_1];
	ld.param.u64 	%rd1, [_Z22kernel_transpose_uchariiPhPKh_param_2];
	ld.param.u64 	%rd2, [_Z22kernel_transpose_uchariiPhPKh_param_3];
	mov.u32 	%r5, %ntid.y;
	mov.u32 	%r6, %ctaid.y;
	mov.u32 	%r7, %tid.y;
	mad.lo.s32 	%r1, %r5, %r6, %r7;
	mov.u32 	%r8, %ntid.x;
	mov.u32 	%r9, %ctaid.x;
	mov.u32 	%r10, %tid.x;
	mad.lo.s32 	%r2, %r8, %r9, %r10;
	setp.ge.s32 	%p1, %r1, %r4;
	setp.ge.s32 	%p2, %r2, %r3;
	or.pred  	%p3, %p2, %p1;
	@%p3 bra 	$L__BB33_2;
	cvta.to.global.u64 	%rd3, %rd2;
	cvta.to.global.u64 	%rd4, %rd1;
	mad.lo.s32 	%r11, %r1, %r3, %r2;
	cvt.s64.s32 	%rd5, %r11;
	add.s64 	%rd6, %rd3, %rd5;
	ld.global.u8 	%rs1, [%rd6];
	mad.lo.s32 	%r12, %r4, %r2, %r1;
	cvt.s64.s32 	%rd7, %r12;
	add.s64 	%rd8, %rd4, %rd7;
	st.global.u8 	[%rd8], %rs1;
$L__BB33_2:
	ret;

}
	// .globl	_Z28kernel_transpose_tile_doubleiiPdPKd
.visible .entry _Z28kernel_transpose_tile_doubleiiPdPKd(
	.param .u32 _Z28kernel_transpose_tile_doubleiiPdPKd_param_0,
	.param .u32 _Z28kernel_transpose_tile_doubleiiPdPKd_param_1,
	.param .u64 .ptr .align 1 _Z28kernel_transpose_tile_doubleiiPdPKd_param_2,
	.param .u64 .ptr .align 1 _Z28kernel_transpose_tile_doubleiiPdPKd_param_3
)
{
	.reg .pred 	%p<7>;
	.reg .b32 	%r<28>;
	.reg .b64 	%rd<9>;
	.reg .b64 	%fd<3>;

	ld.param.u32 	%r13, [_Z28kernel_transpose_tile_doubleiiPdPKd_param_0];
	ld.param.u32 	%r12, [_Z28kernel_transpose_tile_doubleiiPdPKd_param_1];
	ld.param.u64 	%rd1, [_Z28kernel_transpose_tile_doubleiiPdPKd_param_2];
	ld.param.u64 	%rd2, [_Z28kernel_transpose_tile_doubleiiPdPKd_param_3];
	mov.u32 	%r1, %ntid.y;
	mov.u32 	%r14, %ctaid.y;
	mul.lo.s32 	%r2, %r1, %r14;
	mov.u32 	%r3, %ntid.x;
	mov.u32 	%r15, %ctaid.x;
	mul.lo.s32 	%r4, %r3, %r15;
	mov.u32 	%r5, %tid.y;
	mov.u32 	%r6, %tid.x;
	add.s32 	%r7, %r2, %r5;
	add.s32 	%r16, %r4, %r6;
	setp.ge.s32 	%p1, %r7, %r12;
	setp.ge.s32 	%p2, %r16, %r13;
	or.pred  	%p3, %p1, %p2;
	@%p3 bra 	$L__BB34_2;
	cvta.to.global.u64 	%rd3, %rd2;
	mad.lo.s32 	%r17, %r7, %r13, %r16;
	mul.wide.s32 	%rd4, %r17, 8;
	add.s64 	%rd5, %rd3, %rd4;
	ld.global.f64 	%fd1, [%rd5];
	mad.lo.s32 	%r18, %r6, %r1, %r5;
	shl.b32 	%r19, %r18, 3;
	mov.u32 	%r20, s_tile;
	add.s32 	%r21, %r20, %r19;
	st.shared.f64 	[%r21], %fd1;
$L__BB34_2:
	bar.sync 	0;
	add.s32 	%r9, %r4, %r5;
	add.s32 	%r10, %r2, %r6;
	setp.ge.s32 	%p4, %r9, %r13;
	setp.ge.s32 	%p5, %r10, %r12;
	or.pred  	%p6, %p4, %p5;
	@%p6 bra 	$L__BB34_4;
	mad.lo.s32 	%r23, %r5, %r3, %r6;
	shl.b32 	%r24, %r23, 3;
	mov.u32 	%r25, s_tile;
	add.s32 	%r26, %r25, %r24;
	ld.shared.f64 	%fd2, [%r26];
	mad.lo.s32 	%r27, %r12, %r9, %r10;
	cvta.to.global.u64 	%rd6, %rd1;
	mul.wide.s32 	%rd7, %r27, 8;
	add.s64 	%rd8, %rd6, %rd7;
	st.global.f64 	[%rd8], %fd2;
$L__BB34_4:
	ret;

}
	// .globl	_Z27kernel_transpose_tile_uchariiPhPKh
.visible .entry _Z27kernel_transpose_tile_uchariiPhPKh(
	.param .u32 _Z27kernel_transpose_tile_uchariiPhPKh_param_0,
	.param .u32 _Z27kernel_transpose_tile_uchariiPhPKh_param_1,
	.param .u64 .ptr .align 1 _Z27kernel_transpose_tile_uchariiPhPKh_param_2,
	.param .u64 .ptr .align 1 _Z27kernel_transpose_tile_uchariiPhPKh_param_3
)
{
	.reg .pred 	%p<7>;
	.reg .b16 	%rs<3>;
	.reg .b32 	%r<26>;
	.reg .b64 	%rd<9>;

	ld.param.u32 	%r13, [_Z27kernel_transpose_tile_uchariiPhPKh_param_0];
	ld.param.u32 	%r12, [_Z27kernel_transpose_tile_uchariiPhPKh_param_1];
	ld.param.u64 	%rd1, [_Z27kernel_transpose_tile_uchariiPhPKh_param_2];
	ld.param.u64 	%rd2, [_Z27kernel_transpose_tile_uchariiPhPKh_param_3];
	mov.u32 	%r1, %ntid.y;
	mov.u32 	%r14, %ctaid.y;
	mul.lo.s32 	%r2, %r1, %r14;
	mov.u32 	%r3, %ntid.x;
	mov.u32 	%r15, %ctaid.x;
	mul.lo.s32 	%r4, %r3, %r15;
	mov.u32 	%r5, %tid.y;
	mov.u32 	%r6, %tid.x;
	add.s32 	%r7, %r2, %r5;
	add.s32 	%r16, %r4, %r6;
	setp.ge.s32 	%p1, %r7, %r12;
	setp.ge.s32 	%p2, %r16, %r13;
	or.pred  	%p3, %p1, %p2;
	@%p3 bra 	$L__BB35_2;
	cvta.to.global.u64 	%rd3, %rd2;
	mad.lo.s32 	%r17, %r7, %r13, %r16;
	cvt.s64.s32 	%rd4, %r17;
	add.s64 	%rd5, %rd3, %rd4;
	ld.global.u8 	%rs1, [%rd5];
	mad.lo.s32 	%r18, %r6, %r1, %r5;
	mov.u32 	%r19, s_square;
	add.s32 	%r20, %r19, %r18;
	st.shared.u8 	[%r20], %rs1;
$L__BB35_2:
	bar.sync 	0;
	add.s32 	%r9, %r4, %r5;
	add.s32 	%r10, %r2, %r6;
	setp.ge.s32 	%p4, %r9, %r13;
	setp.ge.s32 	%p5, %r10, %r12;
	or.pred  	%p6, %p4, %p5;
	@%p6 bra 	$L__BB35_4;
	mad.lo.s32 	%r22, %r5, %r3, %r6;
	mov.u32 	%r23, s_square;
	add.s32 	%r24, %r23, %r22;
	ld.shared.u8 	%rs2, [%r24];
	mad.lo.s32 	%r25, %r12, %r9, %r10;
	cvt.s64.s32 	%rd6, %r25;
	cvta.to.global.u64 	%rd7, %rd1;
	add.s64 	%rd8, %rd7, %rd6;
	st.global.u8 	[%rd8], %rs2;
$L__BB35_4:
	ret;

}
	// .globl	_Z28kernel_setup_randstates_evenP17curandStateXORWOWiiiy
.visible .entry _Z28kernel_setup_randstates_evenP17curandStateXORWOWiiiy(
	.param .u64 .ptr .align 1 _Z28kernel_setup_randstates_evenP17curandStateXORWOWiiiy_param_0,
	.param .u32 _Z28kernel_setup_randstates_evenP17curandStateXORWOWiiiy_param_1,
	.param .u32 _Z28kernel_setup_randstates_evenP17curandStateXORWOWiiiy_param_2,
	.param .u32 _Z28kernel_setup_randstates_evenP17curandStateXORWOWiiiy_param_3,
	.param .u64 _Z28kernel_setup_randstates_evenP17curandStateXORWOWiiiy_param_4
)
{
	.reg .pred 	%p<27>;
	.reg .b32 	%r<425>;
	.reg .b64 	%rd<19>;

	ld.param.u64 	%rd8, [_Z28kernel_setup_randstates_evenP17curandStateXORWOWiiiy_param_0];
	ld.param.u32 	%r185, [_Z28kernel_setup_randstates_evenP17curandStateXORWOWiiiy_param_1];
	ld.param.u32 	%r187, [_Z28kernel_setup_randstates_evenP17curandStateXORWOWiiiy_param_2];
	ld.param.u32 	%r186, [_Z28kernel_setup_randstates_evenP17curandStateXORWOWiiiy_param_3];
	ld.param.u64 	%rd9, [_Z28kernel_setup_randstates_evenP17curandStateXORWOWiiiy_param_4];
	mov.u32 	%r188, %ntid.y;
	mov.u32 	%r189, %ctaid.y;
	mov.u32 	%r190, %tid.y;
	mad.lo.s32 	%r1, %r188, %r189, %r190;
	mov.u32 	%r191, %ntid.x;
	mov.u32 	%r192, %ctaid.x;
	mov.u32 	%r193, %tid.x;
	mad.lo.s32 	%r2, %r191, %r192, %r193;
	setp.ge.s32 	%p1, %r1, %r187;
	setp.ge.s32 	%p2, %r2, %r185;
	or.pred  	%p3, %p2, %p1;
	@%p3 bra 	$L__BB36_44;
	cvta.to.global.u64 	%rd10, %rd8;
	mad.lo.s32 	%r194, %r185, %r1, %r2;
	shl.b32 	%r195, %r2, 1;
	mul.lo.s32 	%r196, %r1, %r186;
	shl.b32 	%r197, %r196, 1;
	add.s32 	%r3, %r197, %r195;
	mul.wide.s32 	%rd11, %r194, 48;
	add.s64 	%rd1, %rd10, %rd11;
	cvt.u32.u64 	%r198, %rd9;
	xor.b32  	%r199, %r198, -1429050551;
	mul.lo.s32 	%r200, %r199, 1099087573;
	{ .reg .b32 tmp; mov.b64 {tmp, %r201}, %rd9; }
	xor.b32  	%r202, %r201, -136515619;
	mul.lo.s32 	%r203, %r202, -1703105765;
	add.s32 	%r204, %r200, %r203;
	add.s32 	%r205, %r204, 6615241;
	add.s32 	%r206, %r200, 123456789;
	st.global.v2.u32 	[%rd1], {%r205, %r206};
	xor.b32  	%r207, %r200, 362436069;
	add.s32 	%r208, %r203, 521288629;
	st.global.v2.u32 	[%rd1+8], {%r207, %r208};
	xor.b32  	%r209, %r203, 88675123;
	add.s32 	%r210, %r200, 5783321;
	st.global.v2.u32 	[%rd1+16], {%r209, %r210};
	setp.eq.s32 	%p4, %r3, 0;
	@%p4 bra 	$L__BB36_43;
	cvt.s64.s32 	%rd18, %r3;
	mov.b32 	%r331, 0;
$L__BB36_3:
	and.b64  	%rd4, %rd18, 3;
	setp.eq.s64 	%p5, %rd4, 0;
	@%p5 bra 	$L__BB36_42;
	mul.wide.u32 	%rd12, %r331, 3200;
	mov.u64 	%rd13, precalc_xorwow_matrix;
	add.s64 	%rd5, %rd13, %rd12;
	cvt.u32.u64 	%r5, %rd4;
	mov.b32 	%r332, 0;
$L__BB36_5:
	mov.b32 	%r345, 0;
	mov.u32 	%r346, %r345;
	mov.u32 	%r347, %r345;
	mov.u32 	%r348, %r345;
	mov.u32 	%r349, %r345;
	mov.u32 	%r338, %r345;
$L__BB36_6:
	mul.wide.u32 	%rd14, %r338, 4;
	add.s64 	%rd15, %rd1, %rd14;
	ld.global.u32 	%r13, [%rd15+4];
	shl.b32 	%r14, %r338, 5;
	mov.b32 	%r344, 0;
$L__BB36_7:
	.pragma "nounroll";
	shr.u32 	%r215, %r13, %r344;
	and.b32  	%r216, %r215, 1;
	setp.eq.b32 	%p6, %r216, 1;
	not.pred 	%p7, %p6;
	add.s32 	%r217, %r14, %r344;
	mul.lo.s32 	%r218, %r217, 5;
	mul.wide.u32 	%rd16, %r218, 4;
	add.s64 	%rd6, %rd5, %rd16;
	@%p7 bra 	$L__BB36_9;
	ld.global.u32 	%r219, [%rd6];
	xor.b32  	%r349, %r349, %r219;
	ld.global.u32 	%r220, [%rd6+4];
	xor.b32  	%r348, %r348, %r220;
	ld.global.u32 	%r221, [%rd6+8];
	xor.b32  	%r347, %r347, %r221;
	ld.global.u32 	%r222, [%rd6+12];
	xor.b32  	%r346, %r346, %r222;
	ld.global.u32 	%r223, [%rd6+16];
	xor.b32  	%r345, %r345, %r223;
$L__BB36_9:
	and.b32  	%r225, %r215, 2;
	setp.eq.s32 	%p8, %r225, 0;
	@%p8 bra 	$L__BB36_11;
	ld.global.u32 	%r226, [%rd6+20];
	xor.b32  	%r349, %r349, %r226;
	ld.global.u32 	%r227, [%rd6+24];
	xor.b32  	%r348, %r348, %r227;
	ld.global.u32 	%r228, [%rd6+28];
	xor.b32  	%r347, %r347, %r228;
	ld.global.u32 	%r229, [%rd6+32];
	xor.b32  	%r346, %r346, %r229;
	ld.global.u32 	%r230, [%rd6+36];
	xor.b32  	%r345, %r345, %r230;
$L__BB36_11:
	and.b32  	%r232, %r215, 4;
	setp.eq.s32 	%p9, %r232, 0;
	@%p9 bra 	$L__BB36_13;
	ld.global.u32 	%r233, [%rd6+40];
	xor.b32  	%r349, %r349, %r233;
	ld.global.u32 	%r234, [%rd6+44];
	xor.b32  	%r348, %r348, %r234;
	ld.global.u32 	%r235, [%rd6+48];
	xor.b32  	%r347, %r347, %r235;
	ld.global.u32 	%r236, [%rd6+52];
	xor.b32  	%r346, %r346, %r236;
	ld.global.u32 	%r237, [%rd6+56];
	xor.b32  	%r345, %r345, %r237;
$L__BB36_13:
	and.b32  	%r239, %r215, 8;
	setp.eq.s32 	%p10, %r239, 0;
	@%p10 bra 	$L__BB36_15;
	ld.global.u32 	%r240, [%rd6+60];
	xor.b32  	%r349, %r349, %r240;
	ld.global.u32 	%r241, [%rd6+64];
	xor.b32  	%r348, %r348, %r241;
	ld.global.u32 	%r242, [%rd6+68];
	xor.b32  	%r347, %r347, %r242;
	ld.global.u32 	%r243, [%rd6+72];
	xor.b32  	%r346, %r346, %r243;
	ld.global.u32 	%r244, [%rd6+76];
	xor.b32  	%r345, %r345, %r244;
$L__BB36_15:
	and.b32  	%r246, %r215, 16;
	setp.eq.s32 	%p11, %r246, 0;
	@%p11 bra 	$L__BB36_17;
	ld.global.u32 	%r247, [%rd6+80];
	xor.b32  	%r349, %r349, %r247;
	ld.global.u32 	%r248, [%rd6+84];
	xor.b32  	%r348, %r348, %r248;
	ld.global.u32 	%r249, [%rd6+88];
	xor.b32  	%r347, %r347, %r249;
	ld.global.u32 	%r250, [%rd6+92];
	xor.b32  	%r346, %r346, %r250;
	ld.global.u32 	%r251, [%rd6+96];
	xor.b32  	%r345, %r345, %r251;
$L__BB36_17:
	and.b32  	%r253, %r215, 32;
	setp.eq.s32 	%p12, %r253, 0;
	@%p12 bra 	$L__BB36_19;
	ld.global.u32 	%r254, [%rd6+100];
	xor.b32  	%r349, %r349, %r254;
	ld.global.u32 	%r255, [%rd6+104];
	xor.b32  	%r348, %r348, %r255;
	ld.global.u32 	%r256, [%rd6+108];
	xor.b32  	%r347, %r347, %r256;
	ld.global.u32 	%r257, [%rd6+112];
	xor.b32  	%r346, %r346, %r257;
	ld.global.u32 	%r258, [%rd6+116];
	xor.b32  	%r345, %r345, %r258;
$L__BB36_19:
	and.b32  	%r260, %r215, 64;
	setp.eq.s32 	%p13, %r260, 0;
	@%p13 bra 	$L__BB36_21;
	ld.global.u32 	%r261, [%rd6+120];
	xor.b32  	%r349, %r349, %r261;
	ld.global.u32 	%r262, [%rd6+124];
	xor.b32  	%r348, %r348, %r262;
	ld.global.u32 	%r263, [%rd6+128];
	xor.b32  	%r347, %r347, %r263;
	ld.global.u32 	%r264, [%rd6+132];
	xor.b32  	%r346, %r346, %r264;
	ld.global.u32 	%r265, [%rd6+136];
	xor.b32  	%r345, %r345, %r265;
$L__BB36_21:
	and.b32  	%r267, %r215, 128;
	setp.eq.s32 	%p14, %r267, 0;
	@%p14 bra 	$L__BB36_23;
	ld.global.u32 	%r268, [%rd6+140];
	xor.b32  	%r349, %r349, %r268;
	ld.global.u32 	%r269, [%rd6+144];
	xor.b32  	%r348, %r348, %r269;
	ld.global.u32 	%r270, [%rd6+148];
	xor.b32  	%r347, %r347, %r270;
	ld.global.u32 	%r271, [%rd6+152];
	xor.b32  	%r346, %r346, %r271;
	ld.global.u32 	%r272, [%rd6+156];
	xor.b32  	%r345, %r345, %r272;
$L__BB36_23:
	and.b32  	%r274, %r215, 256;
	setp.eq.s32 	%p15, %r274, 0;
	@%p15 bra 	$L__BB36_25;
	ld.global.u32 	%r275, [%rd6+160];
	xor.b32  	%r349, %r349, %r275;
	ld.global.u32 	%r276, [%rd6+164];
	xor.b32  	%r348, %r348, %r276;
	ld.global.u32 	%r277, [%rd6+168];
	xor.b32  	%r347, %r347, %r277;
	ld.global.u32 	%r278, [%rd6+172];
	xor.b32  	%r346, %r346, %r278;
	ld.global.u32 	%r279, [%rd6+176];
	xor.b32  	%r345, %r345, %r279;
$L__BB36_25:
	and.b32  	%r281, %r215, 512;
	setp.eq.s32 	%p16, %r281, 0;
	@%p16 bra 	$L__BB36_27;
	ld.global.u32 	%r282, [%rd6+180];
	xor.b32  	%r349, %r349, %r282;
	ld.global.u32 	%r283, [%rd6+184];
	xor.b32  	%r348, %r348, %r283;
	ld.global.u32 	%r284, [%rd6+188];
	xor.b32  	%r347, %r347, %r284;
	ld.global.u32 	%r285, [%rd6+192];
	xor.b32  	%r346, %r346, %r285;
	ld.global.u32 	%r286, [%rd6+196];
	xor.b32  	%r345, %r345, %r286;
$L__BB36_27:
	and.b32  	%r288, %r215, 1024;
	setp.eq.s32 	%p17, %r288, 0;
	@%p17 bra 	$L__BB36_29;
	ld.global.u32 	%r289, [%rd6+200];
	xor.b32  	%r349, %r349, %r289;
	ld.global.u32 	%r290, [%rd6+204];
	xor.b32  	%r348, %r348, %r290;
	ld.global.u32 	%r291, [%rd6+208];
	xor.b32  	%r347, %r347, %r291;
	ld.global.u32 	%r292, [%rd6+212];
	xor.b32  	%r346, %r346, %r292;
	ld.global.u32 	%r293, [%rd6+216];
	xor.b32  	%r345, %r345, %r293;
$L__BB36_29:
	and.b32  	%r295, %r215, 2048;
	setp.eq.s32 	%p18, %r295, 0;
	@%p18 bra 	$L__BB36_31;
	ld.global.u32 	%r296, [%rd6+220];
	xor.b32  	%r349, %r349, %r296;
	ld.global.u32 	%r297, [%rd6+224];
	xor.b32  	%r348, %r348, %r297;
	ld.global.u32 	%r298, [%rd6+228];
	xor.b32  	%r347, %r347, %r298;
	ld.global.u32 	%r299, [%rd6+232];
	xor.b32  	%r346, %r346, %r299;
	ld.global.u32 	%r300, [%rd6+236];
	xor.b32  	%r345, %r345, %r300;
$L__BB36_31:
	and.b32  	%r302, %r215, 4096;
	setp.eq.s32 	%p19, %r302, 0;
	@%p19 bra 	$L__BB36_33;
	ld.global.u32 	%r303, [%rd6+240];
	xor.b32  	%r349, %r349, %r303;
	ld.global.u32 	%r304, [%rd6+244];
	xor.b32  	%r348, %r348, %r304;
	ld.global.u32 	%r305, [%rd6+248];
	xor.b32  	%r347, %r347, %r305;
	ld.global.u32 	%r306, [%rd6+252];
	xor.b32  	%r346, %r346, %r306;
	ld.global.u32 	%r307, [%rd6+256];
	xor.b32  	%r345, %r345, %r307;
$L__BB36_33:
	and.b32  	%r309, %r215, 8192;
	setp.eq.s32 	%p20, %r309, 0;
	@%p20 bra 	$L__BB36_35;
	ld.global.u32 	%r310, [%rd6+260];
	xor.b32  	%r349, %r349, %r310;
	ld.global.u32 	%r311, [%rd6+264];
	xor.b32  	%r348, %r348, %r311;
	ld.global.u32 	%r312, [%rd6+268];
	xor.b32  	%r347, %r347, %r312;
	ld.global.u32 	%r313, [%rd6+272];
	xor.b32  	%r346, %r346, %r313;
	ld.global.u32 	%r314, [%rd6+276];
	xor.b32  	%r345, %r345, %r314;
$L__BB36_35:
	and.b32  	%r316, %r215, 16384;
	setp.eq.s32 	%p21, %r316, 0;
	@%p21 bra 	$L__BB36_37;
	ld.global.u32 	%r317, [%rd6+280];
	xor.b32  	%r349, %r349, %r317;
	ld.global.u32 	%r318, [%rd6+284];
	xor.b32  	%r348, %r348, %r318;
	ld.global.u32 	%r319, [%rd6+288];
	xor.b32  	%r347, %r347, %r319;
	ld.global.u32 	%r320, [%rd6+292];
	xor.b32  	%r346, %r346, %r320;
	ld.global.u32 	%r321, [%rd6+296];
	xor.b32  	%r345, %r345, %r321;
$L__BB36_37:
	and.b32  	%r323, %r215, 32768;
	setp.eq.s32 	%p22, %r323, 0;
	@%p22 bra 	$L__BB36_39;
	ld.global.u32 	%r324, [%rd6+300];
	xor.b32  	%r349, %r349, %r324;
	ld.global.u32 	%r325, [%rd6+304];
	xor.b32  	%r348, %r348, %r325;
	ld.global.u32 	%r326, [%rd6+308];
	xor.b32  	%r347, %r347, %r326;
	ld.global.u32 	%r327, [%rd6+312];
	xor.b32  	%r346, %r346, %r327;
	ld.global.u32 	%r328, [%rd6+316];
	xor.b32  	%r345, %r345, %r328;
$L__BB36_39:
	add.s32 	%r344, %r344, 16;
	setp.ne.s32 	%p23, %r344, 32;
	@%p23 bra 	$L__BB36_7;
	mad.lo.s32 	%r329, %r338, -31, %r14;
	add.s32 	%r338, %r329, 1;
	setp.ne.s32 	%p24, %r338, 5;
	@%p24 bra 	$L__BB36_6;
	st.global.u32 	[%rd1+4], %r349;
	st.global.u32 	[%rd1+8], %r348;
	st.global.u32 	[%rd1+12], %r347;
	st.global.u32 	[%rd1+16], %r346;
	st.global.u32 	[%rd1+20], %r345;
	add.s32 	%r332, %r332, 1;
	setp.lt.u32 	%p25, %r332, %r5;
	@%p25 bra 	$L__BB36_5;
$L__BB36_42:
	shr.u64 	%rd7, %rd18, 2;
	add.s32 	%r331, %r331, 1;
	setp.gt.u64 	%p26, %rd18, 3;
	mov.u64 	%rd18, %rd7;
	@%p26 bra 	$L__BB36_3;
$L__BB36_43:
	mov.b32 	%r330, 0;
	st.global.v2.u32 	[%rd1+24], {%r330, %r330};
	st.global.u32 	[%rd1+32], %r330;
	mov.b64 	%rd17, 0;
	st.global.u64 	[%rd1+40], %rd17;
$L__BB36_44:
	ret;

}
	// .globl	_Z27kernel_setup_randstates_oddP17curandStateXORWOWiiiy
.visible .entry _Z27kernel_setup_randstates_oddP17curandStateXORWOWiiiy(
	.param .u64 .ptr .align 1 _Z27kernel_setup_randstates_oddP17curandStateXORWOWiiiy_param_0,
	.param .u32 _Z27kernel_setup_randstates_oddP17curandStateXORWOWiiiy_param_1,
	.param .u32 _Z27kernel_setup_randstates_oddP17curandStateXORWOWiiiy_param_2,
	.param .u32 _Z27kernel_setup_randstates_oddP17curandStateXORWOWiiiy_param_3,
	.param .u64 _Z27kernel_setup_randstates_oddP17curandStateXORWOWiiiy_param_4
)
{
	.reg .pred 	%p<27>;
	.reg .b32 	%r<427>;
	.reg .b64 	%rd<19>;

	ld.param.u64 	%rd8, [_Z27kernel_setup_randstates_oddP17curandStateXORWOWiiiy_param_0];
	ld.param.u32 	%r185, [_Z27kernel_setup_randstates_oddP17curandStateXORWOWiiiy_param_1];
	ld.param.u32 	%r187, [_Z27kernel_setup_randstates_oddP17curandStateXORWOWiiiy_param_2];
	ld.param.u32 	%r186, [_Z27kernel_setup_randstates_oddP17curandStateXORWOWiiiy_param_3];
	ld.param.u64 	%rd9, [_Z27kernel_setup_randstates_oddP17curandStateXORWOWiiiy_param_4];
	mov.u32 	%r188, %ntid.y;
	mov.u32 	%r189, %ctaid.y;
	mov.u32 	%r190, %tid.y;
	mad.lo.s32 	%r1, %r188, %r189, %r190;
	mov.u32 	%r191, %ntid.x;
	mov.u32 	%r192, %ctaid.x;
	mov.u32 	%r193, %tid.x;
	mad.lo.s32 	%r2, %r191, %r192, %r193;
	setp.ge.s32 	%p1, %r1, %r187;
	setp.ge.s32 	%p2, %r2, %r185;
	or.pred  	%p3, %p2, %p1;
	@%p3 bra 	$L__BB37_44;
	cvta.to.global.u64 	%rd10, %rd8;
	mad.lo.s32 	%r194, %r185, %r1, %r2;
	shl.b32 	%r195, %r2, 1;
	mul.lo.s32 	%r196, %r1, %r186;
	shl.b32 	%r197, %r196, 1;
	add.s32 	%r198, %r197, %r186;
	add.s32 	%r199, %r195, %r198;
	add.s32 	%r3, %r199, 1;
	mul.wide.s32 	%rd11, %r194, 48;
	add.s64 	%rd1, %rd10, %rd11;
	cvt.u32.u64 	%r200, %rd9;
	xor.b32  	%r201, %r200, -1429050551;
	mul.lo.s32 	%r202, %r201, 1099087573;
	{ .reg .b32 tmp; mov.b64 {tmp, %r203}, %rd9; }
	xor.b32  	%r204, %r203, -136515619;
	mul.lo.s32 	%r205, %r204, -1703105765;
	add.s32 	%r206, %r202, %r205;
	add.s32 	%r207, %r206, 6615241;
	add.s32 	%r208, %r202, 123456789;
	st.global.v2.u32 	[%rd1], {%r207, %r208};
	xor.b32  	%r209, %r202, 362436069;
	add.s32 	%r210, %r205, 521288629;
	st.global.v2.u32 	[%rd1+8], {%r209, %r210};
	xor.b32  	%r211, %r205, 88675123;
	add.s32 	%r212, %r202, 5783321;
	st.global.v2.u32 	[%rd1+16], {%r211, %r212};
	setp.eq.s32 	%p4, %r3, 0;
	@%p4 bra 	$L__BB37_43;
	cvt.s64.s32 	%rd18, %r3;
	mov.b32 	%r333, 0;
$L__BB37_3:
	and.b64  	%rd4, %rd18, 3;
	setp.eq.s64 	%p5, %rd4, 0;
	@%p5 bra 	$L__BB37_42;
	mul.wide.u32 	%rd12, %r333, 3200;
	mov.u64 	%rd13, precalc_xorwow_matrix;
	add.s64 	%rd5, %rd13, %rd12;
	cvt.u32.u64 	%r5, %rd4;
	mov.b32 	%r334, 0;
$L__BB37_5:
	mov.b32 	%r347, 0;
	mov.u32 	%r348, %r347;
	mov.u32 	%r349, %r347;
	mov.u32 	%r350, %r347;
	mov.u32 	%r351, %r347;
	mov.u32 	%r340, %r347;
$L__BB37_6:
	mul.wide.u32 	%rd14, %r340, 4;
	add.s64 	%rd15, %rd1, %rd14;
	ld.global.u32 	%r13, [%rd15+4];
	shl.b32 	%r14, %r340, 5;
	mov.b32 	%r346, 0;
$L__BB37_7:
	.pragma "nounroll";
	shr.u32 	%r217, %r13, %r346;
	and.b32  	%r218, %r217, 1;
	setp.eq.b32 	%p6, %r218, 1;
	not.pred 	%p7, %p6;
	add.s32 	%r219, %r14, %r346;
	mul.lo.s32 	%r220, %r219, 5;
	mul.wide.u32 	%rd16, %r220, 4;
	add.s64 	%rd6, %rd5, %rd16;
	@%p7 bra 	$L__BB37_9;
	ld.global.u32 	%r221, [%rd6];
	xor.b32  	%r351, %r351, %r221;
	ld.global.u32 	%r222, [%rd6+4];
	xor.b32  	%r350, %r350, %r222;
	ld.global.u32 	%r223, [%rd6+8];
	xor.b32  	%r349, %r349, %r223;
	ld.global.u32 	%r224, [%rd6+12];
	xor.b32  	%r348, %r348, %r224;
	ld.global.u32 	%r225, [%rd6+16];
	xor.b32  	%r347, %r347, %r225;
$L__BB37_9:
	and.b32  	%r227, %r217, 2;
	setp.eq.s32 	%p8, %r227, 0;
	@%p8 bra 	$L__BB37_11;
	ld.global.u32 	%r228, [%rd6+20];
	xor.b32  	%r351, %r351, %r228;
	ld.global.u32 	%r229, [%rd6+24];
	xor.b32  	%r350, %r350, %r229;
	ld.global.u32 	%r230, [%rd6+28];
	xor.b32  	%r349, %r349, %r230;
	ld.global.u32 	%r231, [%rd6+32];
	xor.b32  	%r348, %r348, %r231;
	ld.global.u32 	%r232, [%rd6+36];
	xor.b32  	%r347, %r347, %r232;
$L__BB37_11:
	and.b32  	%r234, %r217, 4;
	setp.eq.s32 	%p9, %r234, 0;
	@%p9 bra 	$L__BB37_13;
	ld.global.u32 	%r235, [%rd6+40];
	xor.b32  	%r351, %r351, %r235;
	ld.global.u32 	%r236, [%rd6+44];
	xor.b32  	%r350, %r350, %r236;
	ld.global.u32 	%r237, [%rd6+48];
	xor.b32  	%r349, %r349, %r237;
	ld.global.u32 	%r238, [%rd6+52];
	xor.b32  	%r348, %r348, %r238;
	ld.global.u32 	%r239, [%rd6+56];
	xor.b32  	%r347, %r347, %r239;
$L__BB37_13:
	and.b32  	%r241, %r217, 8;
	setp.eq.s32 	%p10, %r241, 0;
	@%p10 bra 	$L__BB37_15;
	ld.global.u32 	%r242, [%rd6+60];
	xor.b32  	%r351, %r351, %r242;
	ld.global.u32 	%r243, [%rd6+64];
	xor.b32  	%r350, %r350, %r243;
	ld.global.u32 	%r244, [%rd6+68];
	xor.b32  	%r349, %r349, %r244;
	ld.global.u32 	%r245, [%rd6+72];
	xor.b32  	%r348, %r348, %r245;
	ld.global.u32 	%r246, [%rd6+76];
	xor.b32  	%r347, %r347, %r246;
$L__BB37_15:
	and.b32  	%r248, %r217, 16;
	setp.eq.s32 	%p11, %r248, 0;
	@%p11 bra 	$L__BB37_17;
	ld.global.u32 	%r249, [%rd6+80];
	xor.b32  	%r351, %r351, %r249;
	ld.global.u32 	%r250, [%rd6+84];
	xor.b32  	%r350, %r350, %r250;
	ld.global.u32 	%r251, [%rd6+88];
	xor.b32  	%r349, %r349, %r251;
	ld.global.u32 	%r252, [%rd6+92];
	xor.b32  	%r348, %r348, %r252;
	ld.global.u32 	%r253, [%rd6+96];
	xor.b32  	%r347, %r347, %r253;
$L__BB37_17:
	and.b32  	%r255, %r217, 32;
	setp.eq.s32 	%p12, %r255, 0;
	@%p12 bra 	$L__BB37_19;
	ld.global.u32 	%r256, [%rd6+100];
	xor.b32  	%r351, %r351, %r256;
	ld.global.u32 	%r257, [%rd6+104];
	xor.b32  	%r350, %r350, %r257;
	ld.global.u32 	%r258, [%rd6+108];
	xor.b32  	%r349, %r349, %r258;
	ld.global.u32 	%r259, [%rd6+112];
	xor.b32  	%r348, %r348, %r259;
	ld.global.u32 	%r260, [%rd6+116];
	xor.b32  	%r347, %r347, %r260;
$L__BB37_19:
	and.b32  	%r262, %r217, 64;
	setp.eq.s32 	%p13, %r262, 0;
	@%p13 bra 	$L__BB37_21;
	ld.global.u32 	%r263, [%rd6+120];
	xor.b32  	%r351, %r351, %r263;
	ld.global.u32 	%r264, [%rd6+124];
	xor.b32  	%r350, %r350, %r264;
	ld.global.u32 	%r265, [%rd6+128];
	xor.b32  	%r349, %r349, %r265;
	ld.global.u32 	%r266, [%rd6+132];
	xor.b32  	%r348, %r348, %r266;
	ld.global.u32 	%r267, [%rd6+136];
	xor.b32  	%r347, %r347, %r267;
$L__BB37_21:
	and.b32  	%r269, %r217, 128;
	setp.eq.s32 	%p14, %r269, 0;
	@%p14 bra 	$L__BB37_23;
	ld.global.u32 	%r270, [%rd6+140];
	xor.b32  	%r351, %r351, %r270;
	ld.global.u32 	%r271, [%rd6+144];
	xor.b32  	%r350, %r350, %r271;
	ld.global.u32 	%r272, [%rd6+148];
	xor.b32  	%r349, %r349, %r272;
	ld.global.u32 	%r273, [%rd6+152];
	xor.b32  	%r348, %r348, %r273;
	ld.global.u32 	%r274, [%rd6+156];
	xor.b32  	%r347, %r347, %r274;
$L__BB37_23:
	and.b32  	%r276, %r217, 256;
	setp.eq.s32 	%p15, %r276, 0;
	@%p15 bra 	$L__BB37_25;
	ld.global.u32 	%r277, [%rd6+160];
	xor.b32  	%r351, %r351, %r277;
	ld.global.u32 	%r278, [%rd6+164];
	xor.b32  	%r350, %r350, %r278;
	ld.global.u32 	%r279, [%rd6+168];
	xor.b32  	%r349, %r349, %r279;
	ld.global.u32 	%r280, [%rd6+172];
	xor.b32  	%r348, %r348, %r280;
	ld.global.u32 	%r281, [%rd6+176];
	xor.b32  	%r347, %r347, %r281;
$L__BB37_25:
	and.b32  	%r283, %r217, 512;
	setp.eq.s32 	%p16, %r283, 0;
	@%p16 bra 	$L__BB37_27;
	ld.global.u32 	%r284, [%rd6+180];
	xor.b32  	%r351, %r351, %r284;
	ld.global.u32 	%r285, [%rd6+184];
	xor.b32  	%r350, %r350, %r285;
	ld.global.u32 	%r286, [%rd6+188];
	xor.b32  	%r349, %r349, %r286;
	ld.global.u32 	%r287, [%rd6+192];
	xor.b32  	%r348, %r348, %r287;
	ld.global.u32 	%r288, [%rd6+196];
	xor.b32  	%r347, %r347, %r288;
$L__BB37_27:
	and.b32  	%r290, %r217, 1024;
	setp.eq.s32 	%p17, %r290, 0;
	@%p17 bra 	$L__BB37_29;
	ld.global.u32 	%r291, [%rd6+200];
	xor.b32  	%r351, %r351, %r291;
	ld.global.u32 	%r292, [%rd6+204];
	xor.b32  	%r350, %r350, %r292;
	ld.global.u32 	%r293, [%rd6+208];
	xor.b32  	%r349, %r349, %r293;
	ld.global.u32 	%r294, [%rd6+212];
	xor.b32  	%r348, %r348, %r294;
	ld.global.u32 	%r295, [%rd6+216];
	xor.b32  	%r347, %r347, %r295;
$L__BB37_29:
	and.b32  	%r297, %r217, 2048;
	setp.eq.s32 	%p18, %r297, 0;
	@%p18 bra 	$L__BB37_31;
	ld.global.u32 	%r298, [%rd6+220];
	xor.b32  	%r351, %r351, %r298;
	ld.global.u32 	%r299, [%rd6+224];
	xor.b32  	%r350, %r350, %r299;
	ld.global.u32 	%r300, [%rd6+228];
	xor.b32  	%r349, %r349, %r300;
	ld.global.u32 	%r301, [%rd6+232];
	xor.b32  	%r348, %r348, %r301;
	ld.global.u32 	%r302, [%rd6+236];
	xor.b32  	%r347, %r347, %r302;
$L__BB37_31:
	and.b32  	%r304, %r217, 4096;
	setp.eq.s32 	%p19, %r304, 0;
	@%p19 bra 	$L__BB37_33;
	ld.global.u32 	%r305, [%rd6+240];
	xor.b32  	%r351, %r351, %r305;
	ld.global.u32 	%r306, [%rd6+244];
	xor.b32  	%r350, %r350, %r306;
	ld.global.u32 	%r307, [%rd6+248];
	xor.b32  	%r349, %r349, %r307;
	ld.global.u32 	%r308, [%rd6+252];
	xor.b32  	%r348, %r348, %r308;
	ld.global.u32 	%r309, [%rd6+256];
	xor.b32  	%r347, %r347, %r309;
$L__BB37_33:
	and.b32  	%r311, %r217, 8192;
	setp.eq.s32 	%p20, %r311, 0;
	@%p20 bra 	$L__BB37_35;
	ld.global.u32 	%r312, [%rd6+260];
	xor.b32  	%r351, %r351, %r312;
	ld.global.u32 	%r313, [%rd6+264];
	xor.b32  	%r350, %r350, %r313;
	ld.global.u32 	%r314, [%rd6+268];
	xor.b32  	%r349, %r349, %r314;
	ld.global.u32 	%r315, [%rd6+272];
	xor.b32  	%r348, %r348, %r315;
	ld.global.u32 	%r316, [%rd6+276];
	xor.b32  	%r347, %r347, %r316;
$L__BB37_35:
	and.b32  	%r318, %r217, 16384;
	setp.eq.s32 	%p21, %r318, 0;
	@%p21 bra 	$L__BB37_37;
	ld.global.u32 	%r319, [%rd6+280];
	xor.b32  	%r351, %r351, %r319;
	ld.global.u32 	%r320, [%rd6+284];
	xor.b32  	%r350, %r350, %r320;
	ld.global.u32 	%r321, [%rd6+288];
	xor.b32  	%r349, %r349, %r321;
	ld.global.u32 	%r322, [%rd6+292];
	xor.b32  	%r348, %r348, %r322;
	ld.global.u32 	%r323, [%rd6+296];
	xor.b32  	%r347, %r347, %r323;
$L__BB37_37:
	and.b32  	%r325, %r217, 32768;
	setp.eq.s32 	%p22, %r325, 0;
	@%p22 bra 	$L__BB37_39;
	ld.global.u32 	%r326, [%rd6+300];
	xor.b32  	%r351, %r351, %r326;
	ld.global.u32 	%r327, [%rd6+304];
	xor.b32  	%r350, %r350, %r327;
	ld.global.u32 	%r328, [%rd6+308];
	xor.b32  	%r349, %r349, %r328;
	ld.global.u32 	%r329, [%rd6+312];
	xor.b32  	%r348, %r348, %r329;
	ld.global.u32 	%r330, [%rd6+316];
	xor.b32  	%r347, %r347, %r330;
$L__BB37_39:
	add.s32 	%r346, %r346, 16;
	setp.ne.s32 	%p23, %r346, 32;
	@%p23 bra 	$L__BB37_7;
	mad.lo.s32 	%r331, %r340, -31, %r14;
	add.s32 	%r340, %r331, 1;
	setp.ne.s32 	%p24, %r340, 5;
	@%p24 bra 	$L__BB37_6;
	st.global.u32 	[%rd1+4], %r351;
	st.global.u32 	[%rd1+8], %r350;
	st.global.u32 	[%rd1+12], %r349;
	st.global.u32 	[%rd1+16], %r348;
	st.global.u32 	[%rd1+20], %r347;
	add.s32 	%r334, %r334, 1;
	setp.lt.u32 	%p25, %r334, %r5;
	@%p25 bra 	$L__BB37_5;
$L__BB37_42:
	shr.u64 	%rd7, %rd18, 2;
	add.s32 	%r333, %r333, 1;
	setp.gt.u64 	%p26, %rd18, 3;
	mov.u64 	%rd18, %rd7;
	@%p26 bra 	$L__BB37_3;
$L__BB37_43:
	mov.b32 	%r332, 0;
	st.global.v2.u32 	[%rd1+24], {%r332, %r332};
	st.global.u32 	[%rd1+32], %r332;
	mov.b64 	%rd17, 0;
	st.global.u64 	[%rd1+40], %rd17;
$L__BB37_44:
	ret;

}
	// .globl	_Z26kernel_setup_randstates_2dP17curandStateXORWOWiiy
.visible .entry _Z26kernel_setup_randstates_2dP17curandStateXORWOWiiy(
	.param .u64 .ptr .align 1 _Z26kernel_setup_randstates_2dP17curandStateXORWOWiiy_param_0,
	.param .u32 _Z26kernel_setup_randstates_2dP17curandStateXORWOWiiy_param_1,
	.param .u32 _Z26kernel_setup_randstates_2dP17curandStateXORWOWiiy_param_2,
	.param .u64 _Z26kernel_setup_randstates_2dP17curandStateXORWOWiiy_param_3
)
{
	.reg .pred 	%p<27>;
	.reg .b32 	%r<420>;
	.reg .b64 	%rd<19>;

	ld.param.u64 	%rd8, [_Z26kernel_setup_randstates_2dP17curandStateXORWOWiiy_param_0];
	ld.param.u32 	%r184, [_Z26kernel_setup_randstates_2dP17curandStateXORWOWiiy_param_1];
	ld.param.u32 	%r185, [_Z26kernel_setup_randstates_2dP17curandStateXORWOWiiy_param_2];
	ld.param.u64 	%rd9, [_Z26kernel_setup_randstates_2dP17curandStateXORWOWiiy_param_3];
	mov.u32 	%r186, %ntid.y;
	mov.u32 	%r187, %ctaid.y;
	mov.u32 	%r188, %tid.y;
	mad.lo.s32 	%r1, %r186, %r187, %r188;
	mov.u32 	%r189, %ntid.x;
	mov.u32 	%r190, %ctaid.x;
	mov.u32 	%r191, %tid.x;
	mad.lo.s32 	%r2, %r189, %r190, %r191;
	setp.ge.s32 	%p1, %r1, %r185;
	setp.ge.s32 	%p2, %r2, %r184;
	or.pred  	%p3, %p2, %p1;
	@%p3 bra 	$L__BB38_44;
	cvta.to.global.u64 	%rd10, %rd8;
	mad.lo.s32 	%r192, %r184, %r1, %r2;
	cvt.s64.s32 	%rd18, %r192;
	mul.wide.s32 	%rd11, %r192, 48;
	add.s64 	%rd2, %rd10, %rd11;
	cvt.u32.u64 	%r193, %rd9;
	xor.b32  	%r194, %r193, -1429050551;
	mul.lo.s32 	%r195, %r194, 1099087573;
	{ .reg .b32 tmp; mov.b64 {tmp, %r196}, %rd9; }
	xor.b32  	%r197, %r196, -136515619;
	mul.lo.s32 	%r198, %r197, -1703105765;
	add.s32 	%r199, %r195, %r198;
	add.s32 	%r200, %r199, 6615241;
	add.s32 	%r201, %r195, 123456789;
	st.global.v2.u32 	[%rd2], {%r200, %r201};
	xor.b32  	%r202, %r195, 362436069;
	add.s32 	%r203, %r198, 521288629;
	st.global.v2.u32 	[%rd2+8], {%r202, %r203};
	xor.b32  	%r204, %r198, 88675123;
	add.s32 	%r205, %r195, 5783321;
	st.global.v2.u32 	[%rd2+16], {%r204, %r205};
	setp.eq.s32 	%p4, %r192, 0;
	@%p4 bra 	$L__BB38_43;
	mov.b32 	%r326, 0;
$L__BB38_3:
	and.b64  	%rd4, %rd18, 3;
	setp.eq.s64 	%p5, %rd4, 0;
	@%p5 bra 	$L__BB38_42;
	mul.wide.u32 	%rd12, %r326, 3200;
	mov.u64 	%rd13, precalc_xorwow_matrix;
	add.s64 	%rd5, %rd13, %rd12;
	cvt.u32.u64 	%r4, %rd4;
	mov.b32 	%r327, 0;
$L__BB38_5:
	mov.b32 	%r340, 0;
	mov.u32 	%r341, %r340;
	mov.u32 	%r342, %r340;
	mov.u32 	%r343, %r340;
	mov.u32 	%r344, %r340;
	mov.u32 	%r333, %r340;
$L__BB38_6:
	mul.wide.u32 	%rd14, %r333, 4;
	add.s64 	%rd15, %rd2, %rd14;
	ld.global.u32 	%r12, [%rd15+4];
	shl.b32 	%r13, %r333, 5;
	mov.b32 	%r339, 0;
$L__BB38_7:
	.pragma "nounroll";
	shr.u32 	%r210, %r12, %r339;
	and.b32  	%r211, %r210, 1;
	setp.eq.b32 	%p6, %r211, 1;
	not.pred 	%p7, %p6;
	add.s32 	%r212, %r13, %r339;
	mul.lo.s32 	%r213, %r212, 5;
	mul.wide.u32 	%rd16, %r213, 4;
	add.s64 	%rd6, %rd5, %rd16;
	@%p7 bra 	$L__BB38_9;
	ld.global.u32 	%r214, [%rd6];
	xor.b32  	%r344, %r344, %r214;
	ld.global.u32 	%r215, [%rd6+4];
	xor.b32  	%r343, %r343, %r215;
	ld.global.u32 	%r216, [%rd6+8];
	xor.b32  	%r342, %r342, %r216;
	ld.global.u32 	%r217, [%rd6+12];
	xor.b32  	%r341, %r341, %r217;
	ld.global.u32 	%r218, [%rd6+16];
	xor.b32  	%r340, %r340, %r218;
$L__BB38_9:
	and.b32  	%r220, %r210, 2;
	setp.eq.s32 	%p8, %r220, 0;
	@%p8 bra 	$L__BB38_11;
	ld.global.u32 	%r221, [%rd6+20];
	xor.b32  	%r344, %r344, %r221;
	ld.global.u32 	%r222, [%rd6+24];
	xor.b32  	%r343, %r343, %r222;
	ld.global.u32 	%r223, [%rd6+28];
	xor.b32  	%r342, %r342, %r223;
	ld.global.u32 	%r224, [%rd6+32];
	xor.b32  	%r341, %r341, %r224;
	ld.global.u32 	%r225, [%rd6+36];
	xor.b32  	%r340, %r340, %r225;
$L__BB38_11:
	and.b32  	%r227, %r210, 4;
	setp.eq.s32 	%p9, %r227, 0;
	@%p9 bra 	$L__BB38_13;
	ld.global.u32 	%r228, [%rd6+40];
	xor.b32  	%r344, %r344, %r228;
	ld.global.u32 	%r229, [%rd6+44];
	xor.b32  	%r343, %r343, %r229;
	ld.global.u32 	%r230, [%rd6+48];
	xor.b32  	%r342, %r342, %r230;
	ld.global.u32 	%r231, [%rd6+52];
	xor.b32  	%r341, %r341, %r231;
	ld.global.u32 	%r232, [%rd6+56];
	xor.b32  	%r340, %r340, %r232;
$L__BB38_13:
	and.b32  	%r234, %r210, 8;
	setp.eq.s32 	%p10, %r234, 0;
	@%p10 bra 	$L__BB38_15;
	ld.global.u32 	%r235, [%rd6+60];
	xor.b32  	%r344, %r344, %r235;
	ld.global.u32 	%r236, [%rd6+64];
	xor.b32  	%r343, %r343, %r236;
	ld.global.u32 	%r237, [%rd6+68];
	xor.b32  	%r342, %r342, %r237;
	ld.global.u32 	%r238, [%rd6+72];
	xor.b32  	%r341, %r341, %r238;
	ld.global.u32 	%r239, [%rd6+76];
	xor.b32  	%r340, %r340, %r239;
$L__BB38_15:
	and.b32  	%r241, %r210, 16;
	setp.eq.s32 	%p11, %r241, 0;
	@%p11 bra 	$L__BB38_17;
	ld.global.u32 	%r242, [%rd6+80];
	xor.b32  	%r344, %r344, %r242;
	ld.global.u32 	%r243, [%rd6+84];
	xor.b32  	%r343, %r343, %r243;
	ld.global.u32 	%r244, [%rd6+88];
	xor.b32  	%r342, %r342, %r244;
	ld.global.u32 	%r245, [%rd6+92];
	xor.b32  	%r341, %r341, %r245;
	ld.global.u32 	%r246, [%rd6+96];
	xor.b32  	%r340, %r340, %r246;
$L__BB38_17:
	and.b32  	%r248, %r210, 32;
	setp.eq.s32 	%p12, %r248, 0;
	@%p12 bra 	$L__BB38_19;
	ld.global.u32 	%r249, [%rd6+100];
	xor.b32  	%r344, %r344, %r249;
	ld.global.u32 	%r250, [%rd6+104];
	xor.b32  	%r343, %r343, %r250;
	ld.global.u32 	%r251, [%rd6+108];
	xor.b32  	%r342, %r342, %r251;
	ld.global.u32 	%r252, [%rd6+112];
	xor.b32  	%r341, %r341, %r252;
	ld.global.u32 	%r253, [%rd6+116];
	xor.b32  	%r340, %r340, %r253;
$L__BB38_19:
	and.b32  	%r255, %r210, 64;
	setp.eq.s32 	%p13, %r255, 0;
	@%p13 bra 	$L__BB38_21;
	ld.global.u32 	%r256, [%rd6+120];
	xor.b32  	%r344, %r344, %r256;
	ld.global.u32 	%r257, [%rd6+124];
	xor.b32  	%r343, %r343, %r257;
	ld.global.u32 	%r258, [%rd6+128];
	xor.b32  	%r342, %r342, %r258;
	ld.global.u32 	%r259, [%rd6+132];
	xor.b32  	%r341, %r341, %r259;
	ld.global.u32 	%r260, [%rd6+136];
	xor.b32  	%r340, %r340, %r260;
$L__BB38_21:
	and.b32  	%r262, %r210, 128;
	setp.eq.s32 	%p14, %r262, 0;
	@%p14 bra 	$L__BB38_23;
	ld.global.u32 	%r263, [%rd6+140];
	xor.b32  	%r344, %r344, %r263;
	ld.global.u32 	%r264, [%rd6+144];
	xor.b32  	%r343, %r343, %r264;
	ld.global.u32 	%r265, [%rd6+148];
	xor.b32  	%r342, %r342, %r265;
	ld.global.u32 	%r266, [%rd6+152];
	xor.b32  	%r341, %r341, %r266;
	ld.global.u32 	%r267, [%rd6+156];
	xor.b32  	%r340, %r340, %r267;
$L__BB38_23:
	and.b32  	%r269, %r210, 256;
	setp.eq.s32 	%p15, %r269, 0;
	@%p15 bra 	$L__BB38_25;
	ld.global.u32 	%r270, [%rd6+160];
	xor.b32  	%r344, %r344, %r270;
	ld.global.u32 	%r271, [%rd6+164];
	xor.b32  	%r343, %r343, %r271;
	ld.global.u32 	%r272, [%rd6+168];
	xor.b32  	%r342, %r342, %r272;
	ld.global.u32 	%r273, [%rd6+172];
	xor.b32  	%r341, %r341, %r273;
	ld.global.u32 	%r274, [%rd6+176];
	xor.b32  	%r340, %r340, %r274;
$L__BB38_25:
	and.b32  	%r276, %r210, 512;
	setp.eq.s32 	%p16, %r276, 0;
	@%p16 bra 	$L__BB38_27;
	ld.global.u32 	%r277, [%rd6+180];
	xor.b32  	%r344, %r344, %r277;
	ld.global.u32 	%r278, [%rd6+184];
	xor.b32  	%r343, %r343, %r278;
	ld.global.u32 	%r279, [%rd6+188];
	xor.b32  	%r342, %r342, %r279;
	ld.global.u32 	%r280, [%rd6+192];
	xor.b32  	%r341, %r341, %r280;
	ld.global.u32 	%r281, [%rd6+196];
	xor.b32  	%r340, %r340, %r281;
$L__BB38_27:
	and.b32  	%r283, %r210, 1024;
	setp.eq.s32 	%p17, %r283, 0;
	@%p17 bra 	$L__BB38_29;
	ld.global.u32 	%r284, [%rd6+200];
	xor.b32  	%r344, %r344, %r284;
	ld.global.u32 	%r285, [%rd6+204];
	xor.b32  	%r343, %r343, %r285;
	ld.global.u32 	%r286, [%rd6+208];
	xor.b32  	%r342, %r342, %r286;
	ld.global.u32 	%r287, [%rd6+212];
	xor.b32  	%r341, %r341, %r287;
	ld.global.u32 	%r288, [%rd6+216];
	xor.b32  	%r340, %r340, %r288;
$L__BB38_29:
	and.b32  	%r290, %r210, 2048;
	setp.eq.s32 	%p18, %r290, 0;
	@%p18 bra 	$L__BB38_31;
	ld.global.u32 	%r291, [%rd6+220];
	xor.b32  	%r344, %r344, %r291;
	ld.global.u32 	%r292, [%rd6+224];
	xor.b32  	%r343, %r343, %r292;
	ld.global.u32 	%r293, [%rd6+228];
	xor.b32  	%r342, %r342, %r293;
	ld.global.u32 	%r294, [%rd6+232];
	xor.b32  	%r341, %r341, %r294;
	ld.global.u32 	%r295, [%rd6+236];
	xor.b32  	%r340, %r340, %r295;
$L__BB38_31:
	and.b32  	%r297, %r210, 4096;
	setp.eq.s32 	%p19, %r297, 0;
	@%p19 bra 	$L__BB38_33;
	ld.global.u32 	%r298, [%rd6+240];
	xor.b32  	%r344, %r344, %r298;
	ld.global.u32 	%r299, [%rd6+244];
	xor.b32  	%r343, %r343, %r299;
	ld.global.u32 	%r300, [%rd6+248];
	xor.b32  	%r342, %r342, %r300;
	ld.global.u32 	%r301, [%rd6+252];
	xor.b32  	%r341, %r341, %r301;
	ld.global.u32 	%r302, [%rd6+256];
	xor.b32  	%r340, %r340, %r302;
$L__BB38_33:
	and.b32  	%r304, %r210, 8192;
	setp.eq.s32 	%p20, %r304, 0;
	@%p20 bra 	$L__BB38_35;
	ld.global.u32 	%r305, [%rd6+260];
	xor.b32  	%r344, %r344, %r305;
	ld.global.u32 	%r306, [%rd6+264];
	xor.b32  	%r343, %r343, %r306;
	ld.global.u32 	%r307, [%rd6+268];
	xor.b32  	%r342, %r342, %r307;
	ld.global.u32 	%r308, [%rd6+272];
	xor.b32  	%r341, %r341, %r308;
	ld.global.u32 	%r309, [%rd6+276];
	xor.b32  	%r340, %r340, %r309;
$L__BB38_35:
	and.b32  	%r311, %r210, 16384;
	setp.eq.s32 	%p21, %r311, 0;
	@%p21 bra 	$L__BB38_37;
	ld.global.u32 	%r312, [%rd6+280];
	xor.b32  	%r344, %r344, %r312;
	ld.global.u32 	%r313, [%rd6+284];
	xor.b32  	%r343, %r343, %r313;
	ld.global.u32 	%r314, [%rd6+288];
	xor.b32  	%r342, %r342, %r314;
	ld.global.u32 	%r315, [%rd6+292];
	xor.b32  	%r341, %r341, %r315;
	ld.global.u32 	%r316, [%rd6+296];
	xor.b32  	%r340, %r340, %r316;
$L__BB38_37:
	and.b32  	%r318, %r210, 32768;
	setp.eq.s32 	%p22, %r318, 0;
	@%p22 bra 	$L__BB38_39;
	ld.global.u32 	%r319, [%rd6+300];
	xor.b32  	%r344, %r344, %r319;
	ld.global.u32 	%r320, [%rd6+304];
	xor.b32  	%r343, %r343, %r320;
	ld.global.u32 	%r321, [%rd6+308];
	xor.b32  	%r342, %r342, %r321;
	ld.global.u32 	%r322, [%rd6+312];
	xor.b32  	%r341, %r341, %r322;
	ld.global.u32 	%r323, [%rd6+316];
	xor.b32  	%r340, %r340, %r323;
$L__BB38_39:
	add.s32 	%r339, %r339, 16;
	setp.ne.s32 	%p23, %r339, 32;
	@%p23 bra 	$L__BB38_7;
	mad.lo.s32 	%r324, %r333, -31, %r13;
	add.s32 	%r333, %r324, 1;
	setp.ne.s32 	%p24, %r333, 5;
	@%p24 bra 	$L__BB38_6;
	st.global.u32 	[%rd2+4], %r344;
	st.global.u32 	[%rd2+8], %r343;
	st.global.u32 	[%rd2+12], %r342;
	st.global.u32 	[%rd2+16], %r341;
	st.global.u32 	[%rd2+20], %r340;
	add.s32 	%r327, %r327, 1;
	setp.lt.u32 	%p25, %r327, %r4;
	@%p25 bra 	$L__BB38_5;
$L__BB38_42:
	shr.u64 	%rd7, %rd18, 2;
	add.s32 	%r326, %r326, 1;
	setp.gt.u64 	%p26, %rd18, 3;
	mov.u64 	%rd18, %rd7;
	@%p26 bra 	$L__BB38_3;
$L__BB38_43:
	mov.b32 	%r325, 0;
	st.global.v2.u32 	[%rd2+24], {%r325, %r325};
	st.global.u32 	[%rd2+32], %r325;
	mov.b64 	%rd17, 0;
	st.global.u64 	[%rd2+40], %rd17;
$L__BB38_44:
	ret;

}
	// .globl	_Z30kernel_randinit_uniform_doublePdP17curandStateXORWOWiidd
.visible .entry _Z30kernel_randinit_uniform_doublePdP17curandStateXORWOWiidd(
	.param .u64 .ptr .align 1 _Z30kernel_randinit_uniform_doublePdP17curandStateXORWOWiidd_param_0,
	.param .u64 .ptr .align 1 _Z30kernel_randinit_uniform_doublePdP17curandStateXORWOWiidd_param_1,
	.param .u32 _Z30kernel_randinit_uniform_doublePdP17curandStateXORWOWiidd_param_2,
	.param .u32 _Z30kernel_randinit_uniform_doublePdP17curandStateXORWOWiidd_param_3,
	.param .f64 _Z30kernel_randinit_uniform_doublePdP17curandStateXORWOWiidd_param_4,
	.param .f64 _Z30kernel_randinit_uniform_doublePdP17curandStateXORWOWiidd_param_5
)
{
	.reg .pred 	%p<4>;
	.reg .b32 	%r<38>;
	.reg .b32 	%f<2>;
	.reg .b64 	%rd<14>;
	.reg .b64 	%fd<9>;

	ld.param.u32 	%r3, [_Z30kernel_randinit_uniform_doublePdP17curandStateXORWOWiidd_param_2];
	ld.param.u32 	%r4, [_Z30kernel_randinit_uniform_doublePdP17curandStateXORWOWiidd_param_3];
	ld.param.f64 	%fd1, [_Z30kernel_randinit_uniform_doublePdP17curandStateXORWOWiidd_param_4];
	mov.u32 	%r5, %ntid.y;
	mov.u32 	%r6, %ctaid.y;
	mov.u32 	%r7, %tid.y;
	mad.lo.s32 	%r1, %r5, %r6, %r7;
	mov.u32 	%r8, %ntid.x;
	mov.u32 	%r9, %ctaid.x;
	mov.u32 	%r10, %tid.x;
	mad.lo.s32 	%r2, %r8, %r9, %r10;
	setp.ge.s32 	%p1, %r1, %r4;
	setp.ge.s32 	%p2, %r2, %r3;
	or.pred  	%p3, %p2, %p1;
	@%p3 bra 	$L__BB39_2;
	ld.param.f64 	%fd8, [_Z30kernel_randinit_uniform_doublePdP17curandStateXORWOWiidd_param_5];
	ld.param.u64 	%rd13, [_Z30kernel_randinit_uniform_doublePdP17curandStateXORWOWiidd_param_1];
	ld.param.u64 	%rd12, [_Z30kernel_randinit_uniform_doublePdP17curandStateXORWOWiidd_param_0];
	cvta.to.global.u64 	%rd3, %rd13;
	cvta.to.global.u64 	%rd4, %rd12;
	mad.lo.s32 	%r11, %r3, %r1, %r2;
	mul.wide.s32 	%rd5, %r11, 48;
	add.s64 	%rd6, %rd3, %rd5;
	ld.global.v2.u32 	{%r12, %r13}, [%rd6];
	ld.global.v2.u32 	{%r14, %r15}, [%rd6+8];
	ld.global.v2.u32 	{%r16, %r17}, [%rd6+16];
	ld.global.v2.u32 	{%r18, %r19}, [%rd6+24];
	ld.global.f32 	%f1, [%rd6+32];
	ld.global.f64 	%fd3, [%rd6+40];
	shr.u32 	%r20, %r13, 2;
	xor.b32  	%r21, %r20, %r13;
	shl.b32 	%r22, %r17, 4;
	shl.b32 	%r23, %r21, 1;
	xor.b32  	%r24, %r22, %r23;
	xor.b32  	%r25, %r24, %r17;
	xor.b32  	%r26, %r25, %r21;
	add.s32 	%r27, %r12, %r26;
	add.s32 	%r28, %r27, 362437;
	shr.u32 	%r29, %r14, 2;
	xor.b32  	%r30, %r29, %r14;
	shl.b32 	%r31, %r26, 4;
	shl.b32 	%r32, %r30, 1;
	xor.b32  	%r33, %r32, %r31;
	xor.b32  	%r34, %r33, %r30;
	xor.b32  	%r35, %r34, %r26;
	add.s32 	%r36, %r12, 724874;
	add.s32 	%r37, %r35, %r36;
	cvt.u64.u32 	%rd7, %r28;
	mul.wide.u32 	%rd8, %r37, 2097152;
	xor.b64  	%rd9, %rd8, %rd7;
	cvt.rn.f64.u64 	%fd4, %rd9;
	fma.rn.f64 	%fd5, %fd4, 0d3CA0000000000000, 0d3C90000000000000;
	sub.f64 	%fd6, %fd8, %fd1;
	fma.rn.f64 	%fd7, %fd6, %fd5, %fd1;
	mul.wide.s32 	%rd10, %r11, 8;
	add.s64 	%rd11, %rd4, %rd10;
	st.global.f64 	[%rd11], %fd7;
	st.global.v2.u32 	[%rd6], {%r36, %r15};
	st.global.v2.u32 	[%rd6+8], {%r16, %r17};
	st.global.v2.u32 	[%rd6+16], {%r26, %r35};
	st.global.v2.u32 	[%rd6+24], {%r18, %r19};
	st.global.f32 	[%rd6+32], %f1;
	st.global.f64 	[%rd6+40], %fd3;
$L__BB39_2:
	ret;

}
	// .globl	_Z26kernel_PatchMatch_randinitP17curandStateXORWOWPdS1_S1_iidddddd
.visible .entry _Z26kernel_PatchMatch_randinitP17curandStateXORWOWPdS1_S1_iidddddd(
	.param .u64 .ptr .align 1 _Z26kernel_PatchMatch_randinitP17curandStateXORWOWPdS1_S1_iidddddd_param_0,
	.param .u64 .ptr .align 1 _Z26kernel_PatchMatch_randinitP17curandStateXORWOWPdS1_S1_iidddddd_param_1,
	.param .u64 .ptr .align 1 _Z26kernel_PatchMatch_randinitP17curandStateXORWOWPdS1_S1_iidddddd_param_2,
	.param .u64 .ptr .align 1 _Z26kernel_PatchMatch_randinitP17curandStateXORWOWPdS1_S1_iidddddd_param_3,
	.param .u32 _Z26kernel_PatchMatch_randinitP17curandStateXORWOWPdS1_S1_iidddddd_param_4,
	.param .u32 _Z26kernel_PatchMatch_randinitP17curandStateXORWOWPdS1_S1_iidddddd_param_5,
	.param .f64 _Z26kernel_PatchMatch_randinitP17curandStateXORWOWPdS1_S1_iidddddd_param_6,
	.param .f64 _Z26kernel_PatchMatch_randinitP17curandStateXORWOWPdS1_S1_iidddddd_param_7,
	.param .f64 _Z26kernel_PatchMatch_randinitP17curandStateXORWOWPdS1_S1_iidddddd_param_8,
	.param .f64 _Z26kernel_PatchMatch_randinitP17curandStateXORWOWPdS1_S1_iidddddd_param_9,
	.param .f64 _Z26kernel_PatchMatch_randinitP17curandStateXORWOWPdS1_S1_iidddddd_param_10,
	.param .f64 _Z26kernel_PatchMatch_randinitP17curandStateXORWOWPdS1_S1_iidddddd_param_11
)
{
	.reg .pred 	%p<4>;
	.reg .b32 	%r<74>;
	.reg .b32 	%f<2>;
	.reg .b64 	%rd<27>;
	.reg .b64 	%fd<23>;

	ld.param.u64 	%rd4, [_Z26kernel_PatchMatch_randinitP17curandStateXORWOWPdS1_S1_iidddddd_param_3];
	ld.param.u32 	%r3, [_Z26kernel_PatchMatch_randinitP17curandStateXORWOWPdS1_S1_iidddddd_param_4];
	ld.param.u32 	%r4, [_Z26kernel_PatchMatch_randinitP17curandStateXORWOWPdS1_S1_iidddddd_param_5];
	ld.param.f64 	%fd3, [_Z26kernel_PatchMatch_randinitP17curandStateXORWOWPdS1_S1_iidddddd_param_8];
	ld.param.f64 	%fd4, [_Z26kernel_PatchMatch_randinitP17curandStateXORWOWPdS1_S1_iidddddd_param_9];
	ld.param.f64 	%fd5, [_Z26kernel_PatchMatch_randinitP17curandStateXORWOWPdS1_S1_iidddddd_param_10];
	mov.u32 	%r5, %ntid.y;
	mov.u32 	%r6, %ctaid.y;
	mov.u32 	%r7, %tid.y;
	mad.lo.s32 	%r1, %r5, %r6, %r7;
	mov.u32 	%r8, %ntid.x;
	mov.u32 	%r9, %ctaid.x;
	mov.u32 	%r10, %tid.x;
	mad.lo.s32 	%r2, %r8, %r9, %r10;
	setp.ge.s32 	%p1, %r1, %r4;
	setp.ge.s32 	%p2, %r2, %r3;
	or.pred  	%p3, %p2, %p1;
	@%p3 bra 	$L__BB40_2;
	ld.param.f64 	%fd22, [_Z26kernel_PatchMatch_randinitP17curandStateXORWOWPdS1_S1_iidddddd_param_11];
	ld.param.f64 	%fd21, [_Z26kernel_PatchMatch_randinitP17curandStateXORWOWPdS1_S1_iidddddd_param_7];
	ld.param.f64 	%fd20, [_Z26kernel_PatchMatch_randinitP17curandStateXORWOWPdS1_S1_iidddddd_param_6];
	ld.param.u64 	%rd26, [_Z26kernel_PatchMatch_randinitP17curandStateXORWOWPdS1_S1_iidddddd_param_2];
	ld.param.u64 	%rd25, [_Z26kernel_PatchMatch_randinitP17curandStateXORWOWPdS1_S1_iidddddd_param_1];
	ld.param.u64 	%rd24, [_Z26kernel_PatchMatch_randinitP17curandStateXORWOWPdS1_S1_iidddddd_param_0];
	cvta.to.global.u64 	%rd5, %rd24;
	cvta.to.global.u64 	%rd6, %rd25;
	cvta.to.global.u64 	%rd7, %rd26;
	cvta.to.global.u64 	%rd8, %rd4;
	mad.lo.s32 	%r11, %r3, %r1, %r2;
	mul.wide.s32 	%rd9, %r11, 48;
	add.s64 	%rd10, %rd5, %rd9;
	ld.global.v2.u32 	{%r12, %r13}, [%rd10];
	ld.global.v2.u32 	{%r14, %r15}, [%rd10+8];
	ld.global.v2.u32 	{%r16, %r17}, [%rd10+16];
	ld.global.v2.u32 	{%r18, %r19}, [%rd10+24];
	ld.global.f32 	%f1, [%rd10+32];
	ld.global.f64 	%fd7, [%rd10+40];
	shr.u32 	%r20, %r13, 2;
	xor.b32  	%r21, %r20, %r13;
	shl.b32 	%r22, %r17, 4;
	shl.b32 	%r23, %r21, 1;
	xor.b32  	%r24, %r22, %r23;
	xor.b32  	%r25, %r24, %r17;
	xor.b32  	%r26, %r25, %r21;
	add.s32 	%r27, %r12, %r26;
	add.s32 	%r28, %r27, 362437;
	shr.u32 	%r29, %r14, 2;
	xor.b32  	%r30, %r29, %r14;
	shl.b32 	%r31, %r26, 4;
	shl.b32 	%r32, %r30, 1;
	xor.b32  	%r33, %r32, %r31;
	xor.b32  	%r34, %r33, %r30;
	xor.b32  	%r35, %r34, %r26;
	add.s32 	%r36, %r12, %r35;
	add.s32 	%r37, %r36, 724874;
	cvt.u64.u32 	%rd11, %r28;
	mul.wide.u32 	%rd12, %r37, 2097152;
	xor.b64  	%rd13, %rd12, %rd11;
	cvt.rn.f64.u64 	%fd8, %rd13;
	fma.rn.f64 	%fd9, %fd8, 0d3CA0000000000000, 0d3C90000000000000;
	shr.u32 	%r38, %r15, 2;
	xor.b32  	%r39, %r38, %r15;
	shl.b32 	%r40, %r35, 4;
	shl.b32 	%r41, %r39, 1;
	xor.b32  	%r42, %r41, %r40;
	xor.b32  	%r43, %r42, %r39;
	xor.b32  	%r44, %r43, %r35;
	add.s32 	%r45, %r12, %r44;
	add.s32 	%r46, %r45, 1087311;
	shr.u32 	%r47, %r16, 2;
	xor.b32  	%r48, %r47, %r16;
	shl.b32 	%r49, %r44, 4;
	shl.b32 	%r50, %r48, 1;
	xor.b32  	%r51, %r50, %r49;
	xor.b32  	%r52, %r51, %r48;
	xor.b32  	%r53, %r52, %r44;
	add.s32 	%r54, %r12, %r53;
	add.s32 	%r55, %r54, 1449748;
	cvt.u64.u32 	%rd14, %r46;
	mul.wide.u32 	%rd15, %r55, 2097152;
	xor.b64  	%rd16, %rd15, %rd14;
	cvt.rn.f64.u64 	%fd10, %rd16;
	fma.rn.f64 	%fd11, %fd10, 0d3CA0000000000000, 0d3C90000000000000;
	shr.u32 	%r56, %r17, 2;
	xor.b32  	%r57, %r56, %r17;
	shl.b32 	%r58, %r53, 4;
	shl.b32 	%r59, %r57, 1;
	xor.b32  	%r60, %r59, %r58;
	xor.b32  	%r61, %r60, %r57;
	xor.b32  	%r62, %r61, %r53;
	add.s32 	%r63, %r12, %r62;
	add.s32 	%r64, %r63, 1812185;
	shr.u32 	%r65, %r26, 2;
	xor.b32  	%r66, %r65, %r26;
	shl.b32 	%r67, %r62, 4;
	shl.b32 	%r68, %r66, 1;
	xor.b32  	%r69, %r68, %r67;
	xor.b32  	%r70, %r69, %r66;
	xor.b32  	%r71, %r70, %r62;
	add.s32 	%r72, %r12, 2174622;
	add.s32 	%r73, %r71, %r72;
	cvt.u64.u32 	%rd17, %r64;
	mul.wide.u32 	%rd18, %r73, 2097152;
	xor.b64  	%rd19, %rd18, %rd17;
	cvt.rn.f64.u64 	%fd12, %rd19;
	fma.rn.f64 	%fd13, %fd12, 0d3CA0000000000000, 0d3C90000000000000;
	sub.f64 	%fd14, %fd21, %fd20;
	fma.rn.f64 	%fd15, %fd14, %fd9, %fd20;
	mul.wide.s32 	%rd20, %r11, 8;
	add.s64 	%rd21, %rd6, %rd20;
	st.global.f64 	[%rd21], %fd15;
	sub.f64 	%fd16, %fd4, %fd3;
	fma.rn.f64 	%fd17, %fd16, %fd11, %fd3;
	add.s64 	%rd22, %rd7, %rd20;
	st.global.f64 	[%rd22], %fd17;
	sub.f64 	%fd18, %fd22, %fd5;
	fma.rn.f64 	%fd19, %fd18, %fd13, %fd5;
	add.s64 	%rd23, %rd8, %rd20;
	st.global.f64 	[%rd23], %fd19;
	st.global.v2.u32 	[%rd10], {%r72, %r35};
	st.global.v2.u32 	[%rd10+8], {%r44, %r53};
	st.global.v2.u32 	[%rd10+16], {%r62, %r71};
	st.global.v2.u32 	[%rd10+24], {%r18, %r19};
	st.global.f32 	[%rd10+32], %f1;
	st.global.f64 	[%rd10+40], %fd7;
$L__BB40_2:
	ret;

}


// ===== COMPILED SASS (sm_100) =====

	.target	sm_100

	.elftype	@"ET_EXEC"


//--------------------- .note.nv.tkinfo           --------------------------
	.section	.note.nv.tkinfo,"",@"SHT_NOTE"
	.sectionflags	@"SHF_NOTE_NV_TKINFO"
	.tkinfo
        /*0018*/ 	.word	0x00000002
        /*0030*/ 	.string	""
        /*0030*/ 	.string	"ptxas"
        /*0030*/ 	.string	"Cuda compilation tools, release 13.0, V13.0.88"
        /*0030*/ 	.string	"Build cuda_13.0.r13.0/compiler.36424714_0"
        /*0030*/ 	.string	"-arch sm_100 -m 64 "



//--------------------- .note.nv.cuinfo           --------------------------
	.section	.note.nv.cuinfo,"",@"SHT_NOTE"
	.sectionflags	@"SHF_NOTE_NV_CUINFO"
        /*0018*/ 	.short	0x0002
        /*001a*/ 	.short	0x0064
        /*001c*/ 	.short	0x0082
	.zero		2


//--------------------- .nv.info                  --------------------------
	.section	.nv.info,"",@"SHT_CUDA_INFO"
	.align	4


	//----- nvinfo : EIATTR_REGCOUNT
	.align		4
        /*0000*/ 	.byte	0x04, 0x2f
        /*0002*/ 	.short	(.L_10 - .L_9)
	.align		4
.L_9:
        /*0004*/ 	.word	index@(_Z25kernel_GenerateDSI_l2r_BTiiPKhS0_iiPd)
        /*0008*/ 	.word	0x00000020


	//----- nvinfo : EIATTR_FRAME_SIZE
	.align		4
.L_10:
        /*000c*/ 	.byte	0x04, 0x11
        /*000e*/ 	.short	(.L_12 - .L_11)
	.align		4
.L_11:
        /*0010*/ 	.word	index@(_Z25kernel_GenerateDSI_l2r_BTiiPKhS0_iiPd)
        /*0014*/ 	.word	0x00000040


	//----- nvinfo : EIATTR_REGCOUNT
	.align		4
.L_12:
        /*0018*/ 	.byte	0x04, 0x2f
        /*001a*/ 	.short	(.L_14 - .L_13)
	.align		4
.L_13:
        /*001c*/ 	.word	index@(_Z25kernel_GenerateDSI_r2l_BTiiPKhS0_iiPd)
        /*0020*/ 	.word	0x00000020


	//----- nvinfo : EIATTR_FRAME_SIZE
	.align		4
.L_14:
        /*0024*/ 	.byte	0x04, 0x11
        /*0026*/ 	.short	(.L_16 - .L_15)
	.align		4
.L_15:
        /*0028*/ 	.word	index@(_Z25kernel_GenerateDSI_r2l_BTiiPKhS0_iiPd)
        /*002c*/ 	.word	0x00000040


	//----- nvinfo : EIATTR_REGCOUNT
	.align		4
.L_16:
        /*0030*/ 	.byte	0x04, 0x2f
        /*0032*/ 	.short	(.L_18 - .L_17)
	.align		4
.L_17:
        /*0034*/ 	.word	index@(_Z25kernel_GenerateDSI_u2b_BTiiPKhS0_iiPd)
        /*0038*/ 	.word	0x00000020


	//----- nvinfo : EIATTR_FRAME_SIZE
	.align		4
.L_18:
        /*003c*/ 	.byte	0x04, 0x11
        /*003e*/ 	.short	(.L_20 - .L_19)
	.align		4
.L_19:
        /*0040*/ 	.word	index@(_Z25kernel_GenerateDSI_u2b_BTiiPKhS0_iiPd)
        /*0044*/ 	.word	0x00000040


	//----- nvinfo : EIATTR_REGCOUNT
	.align		4
.L_20:
        /*0048*/ 	.byte	0x04, 0x2f
        /*004a*/ 	.short	(.L_22 - .L_21)
	.align		4
.L_21:
        /*004c*/ 	.word	index@(_Z25kernel_GenerateDSI_b2u_BTiiPKhS0_iiPd)
        /*0050*/ 	.word	0x00000020


	//----- nvinfo : EIATTR_FRAME_SIZE
	.align		4
.L_22:
        /*0054*/ 	.byte	0x04, 0x11
        /*0056*/ 	.short	(.L_24 - .L_23)
	.align		4
.L_23:
        /*0058*/ 	.word	index@(_Z25kernel_GenerateDSI_b2u_BTiiPKhS0_iiPd)
        /*005c*/ 	.word	0x00000040


	//----- nvinfo : EIATTR_REGCOUNT
	.align		4
.L_24:
        /*0060*/ 	.byte	0x04, 0x2f
        /*0062*/ 	.short	(.L_26 - .L_25)
	.align		4
.L_25:
        /*0064*/ 	.word	index@(_Z18kernel_GenerateDSIiiiiPKhS0_iiPdii)
        /*0068*/ 	.word	0x0000002c


	//----- nvinfo : EIATTR_FRAME_SIZE
	.align		4
.L_26:
        /*006c*/ 	.byte	0x04, 0x11
        /*006e*/ 	.short	(.L_28 - .L_27)
	.align		4
.L_27:
        /*0070*/ 	.word	index@($__internal_15_$__cuda_sm20_drsqrt_f64_slowpath_v2)
        /*0074*/ 	.word	0x00000040


	//----- nvinfo : EIATTR_FRAME_SIZE
	.align		4
.L_28:
        /*0078*/ 	.byte	0x04, 0x11
        /*007a*/ 	.short	(.L_30 - .L_29)
	.align		4
.L_29:
        /*007c*/ 	.word	index@($__internal_14_$__cuda_sm20_dblrcp_rn_slowpath_v3)
        /*0080*/ 	.word	0x00000040


	//----- nvinfo : EIATTR_FRAME_SIZE
	.align		4
.L_30:
        /*0084*/ 	.byte	0x04, 0x11
        /*0086*/ 	.short	(.L_32 - .L_31)
	.align		4
.L_31:
        /*0088*/ 	.word	index@(_Z18kernel_GenerateDSIiiiiPKhS0_iiPdii)
        /*008c*/ 	.word	0x00000040


	//----- nvinfo : EIATTR_REGCOUNT
	.align		4
.L_32:
        /*0090*/ 	.byte	0x04, 0x2f
        /*0092*/ 	.short	(.L_34 - .L_33)
	.align		4
.L_33:
        /*0094*/ 	.word	index@(_Z22kernel_GenerateDSI_newiiiiPKhS0_iiPdii)
        /*0098*/ 	.word	0x0000002c


	//----- nvinfo : EIATTR_FRAME_SIZE
	.align		4
.L_34:
        /*009c*/ 	.byte	0x04, 0x11
        /*009e*/ 	.short	(.L_36 - .L_35)
	.align		4
.L_35:
        /*00a0*/ 	.word	index@($__internal_13_$__cuda_sm20_drsqrt_f64_slowpath_v2)
        /*00a4*/ 	.word	0x00000040


	//----- nvinfo : EIATTR_FRAME_SIZE
	.align		4
.L_36:
        /*00a8*/ 	.byte	0x04, 0x11
        /*00aa*/ 	.short	(.L_38 - .L_37)
	.align		4
.L_37:
        /*00ac*/ 	.word	index@($__internal_12_$__cuda_sm20_dblrcp_rn_slowpath_v3)
        /*00b0*/ 	.word	0x00000040


	//----- nvinfo : EIATTR_FRAME_SIZE
	.align		4
.L_38:
        /*00b4*/ 	.byte	0x04, 0x11
        /*00b6*/ 	.short	(.L_40 - .L_39)
	.align		4
.L_39:
        /*00b8*/ 	.word	index@(_Z22kernel_GenerateDSI_newiiiiPKhS0_iiPdii)
        /*00bc*/ 	.word	0x00000040


	//----- nvinfo : EIATTR_REGCOUNT
	.align		4
.L_40:
        /*00c0*/ 	.byte	0x04, 0x2f
        /*00c2*/ 	.short	(.L_42 - .L_41)
	.align		4
.L_41:
        /*00c4*/ 	.word	index@(_Z25kernel_GenerateDSI_l2r_BTiiiPKhS0_iPd)
        /*00c8*/ 	.word	0x00000020


	//----- nvinfo : EIATTR_FRAME_SIZE
	.align		4
.L_42:
        /*00cc*/ 	.byte	0x04, 0x11
        /*00ce*/ 	.short	(.L_44 - .L_43)
	.align		4
.L_43:
        /*00d0*/ 	.word	index@(_Z25kernel_GenerateDSI_l2r_BTiiiPKhS0_iPd)
        /*00d4*/ 	.word	0x00000040


	//----- nvinfo : EIATTR_REGCOUNT
	.align		4
.L_44:
        /*00d8*/ 	.byte	0x04, 0x2f
        /*00da*/ 	.short	(.L_46 - .L_45)
	.align		4
.L_45:
        /*00dc*/ 	.word	index@(_Z26kernel_GenerateDSI_l2r_ncciiiiiPKhS0_iPd)
        /*00e0*/ 	.word	0x00000020


	//----- nvinfo : EIATTR_FRAME_SIZE
	.align		4
.L_46:
        /*00e4*/ 	.byte	0x04, 0x11
        /*00e6*/ 	.short	(.L_48 - .L_47)
	.align		4
.L_47:
        /*00e8*/ 	.word	index@($__internal_11_$__cuda_sm20_drsqrt_f64_slowpath_v2)
        /*00ec*/ 	.word	0x00000000


	//----- nvinfo : EIATTR_FRAME_SIZE
	.align		4
.L_48:
        /*00f0*/ 	.byte	0x04, 0x11
        /*00f2*/ 	.short	(.L_50 - .L_49)
	.align		4
.L_49:
        /*00f4*/ 	.word	index@($__internal_10_$__cuda_sm20_dblrcp_rn_slowpath_v3)
        /*00f8*/ 	.word	0x00000000


	//----- nvinfo : EIATTR_FRAME_SIZE
	.align		4
.L_50:
        /*00fc*/ 	.byte	0x04, 0x11
        /*00fe*/ 	.short	(.L_52 - .L_51)
	.align		4
.L_51:
        /*0100*/ 	.word	index@(_Z26kernel_GenerateDSI_l2r_ncciiiiiPKhS0_iPd)
        /*0104*/ 	.word	0x00000000


	//----- nvinfo : EIATTR_REGCOUNT
	.align		4
.L_52:
        /*0108*/ 	.byte	0x04, 0x2f
        /*010a*/ 	.short	(.L_54 - .L_53)
	.align		4
.L_53:
        /*010c*/ 	.word	index@(_Z32kernel_GenerateDSI_l2r_opencvncciiiiiPKhS0_iPd)
        /*0110*/ 	.word	0x00000020


	//----- nvinfo : EIATTR_FRAME_SIZE
	.align		4
.L_54:
        /*0114*/ 	.byte	0x04, 0x11
        /*0116*/ 	.short	(.L_56 - .L_55)
	.align		4
.L_55:
        /*0118*/ 	.word	index@($__internal_9_$__cuda_sm20_drsqrt_f64_slowpath_v2)
        /*011c*/ 	.word	0x00000000


	//----- nvinfo : EIATTR_FRAME_SIZE
	.align		4
.L_56:
        /*0120*/ 	.byte	0x04, 0x11
        /*0122*/ 	.short	(.L_58 - .L_57)
	.align		4
.L_57:
        /*0124*/ 	.word	index@(_Z32kernel_GenerateDSI_l2r_opencvncciiiiiPKhS0_iPd)
        /*0128*/ 	.word	0x00000000


	//----- nvinfo : EIATTR_REGCOUNT
	.align		4
.L_58:
        /*012c*/ 	.byte	0x04, 0x2f
        /*012e*/ 	.short	(.L_60 - .L_59)
	.align		4
.L_59:
        /*0130*/ 	.word	index@(_Z25kernel_GenerateDSI_r2l_BTiiiPKhS0_iPd)
        /*0134*/ 	.word	0x00000020


	//----- nvinfo : EIATTR_FRAME_SIZE
	.align		4
.L_60:
        /*0138*/ 	.byte	0x04, 0x11
        /*013a*/ 	.short	(.L_62 - .L_61)
	.align		4
.L_61:
        /*013c*/ 	.word	index@(_Z25kernel_GenerateDSI_r2l_BTiiiPKhS0_iPd)
        /*0140*/ 	.word	0x00000040


	//----- nvinfo : EIATTR_REGCOUNT
	.align		4
.L_62:
        /*0144*/ 	.byte	0x04, 0x2f
        /*0146*/ 	.short	(.L_64 - .L_63)
	.align		4
.L_63:
        /*0148*/ 	.word	index@(_Z26kernel_GenerateDSI_r2l_ncciiiiiPKhS0_iPd)
        /*014c*/ 	.word	0x00000020


	//----- nvinfo : EIATTR_FRAME_SIZE
	.align		4
.L_64:
        /*0150*/ 	.byte	0x04, 0x11
        /*0152*/ 	.short	(.L_66 - .L_65)
	.align		4
.L_65:
        /*0154*/ 	.word	index@($__internal_8_$__cuda_sm20_drsqrt_f64_slowpath_v2)
        /*0158*/ 	.word	0x00000000


	//----- nvinfo : EIATTR_FRAME_SIZE
	.align		4
.L_66:
        /*015c*/ 	.byte	0x04, 0x11
        /*015e*/ 	.short	(.L_68 - .L_67)
	.align		4
.L_67:
        /*0160*/ 	.word	index@($__internal_7_$__cuda_sm20_dblrcp_rn_slowpath_v3)
        /*0164*/ 	.word	0x00000000


	//----- nvinfo : EIATTR_FRAME_SIZE
	.align		4
.L_68:
        /*0168*/ 	.byte	0x04, 0x11
        /*016a*/ 	.short	(.L_70 - .L_69)
	.align		4
.L_69:
        /*016c*/ 	.word	index@(_Z26kernel_GenerateDSI_r2l_ncciiiiiPKhS0_iPd)
        /*0170*/ 	.word	0x00000000


	//----- nvinfo : EIATTR_REGCOUNT
	.align		4
.L_70:
        /*0174*/ 	.byte	0x04, 0x2f
        /*0176*/ 	.short	(.L_72 - .L_71)
	.align		4
.L_71:
        /*0178*/ 	.word	index@(_Z32kernel_GenerateDSI_r2l_opencvncciiiiiPKhS0_iPd)
        /*017c*/ 	.word	0x00000020


	//----- nvinfo : EIATTR_FRAME_SIZE
	.align		4
.L_72:
        /*0180*/ 	.byte	0x04, 0x11
        /*0182*/ 	.short	(.L_74 - .L_73)
	.align		4
.L_73:
        /*0184*/ 	.word	index@($__internal_6_$__cuda_sm20_drsqrt_f64_slowpath_v2)
        /*0188*/ 	.word	0x00000000


	//----- nvinfo : EIATTR_FRAME_SIZE
	.align		4
.L_74:
        /*018c*/ 	.byte	0x04, 0x11
        /*018e*/ 	.short	(.L_76 - .L_75)
	.align		4
.L_75:
        /*0190*/ 	.word	index@(_Z32kernel_GenerateDSI_r2l_opencvncciiiiiPKhS0_iPd)
        /*0194*/ 	.word	0x00000000


	//----- nvinfo : EIATTR_REGCOUNT
	.align		4
.L_76:
        /*0198*/ 	.byte	0x04, 0x2f
        /*019a*/ 	.short	(.L_78 - .L_77)
	.align		4
.L_77:
        /*019c*/ 	.word	index@(_Z36kernel_GenerateDSI_u2b_BT_transposediiiPKhS0_iPd)
        /*01a0*/ 	.word	0x00000020


	//----- nvinfo : EIATTR_FRAME_SIZE
	.align		4
.L_78:
        /*01a4*/ 	.byte	0x04, 0x11
        /*01a6*/ 	.short	(.L_80 - .L_79)
	.align		4
.L_79:
        /*01a8*/ 	.word	index@(_Z36kernel_GenerateDSI_u2b_BT_transposediiiPKhS0_iPd)
        /*01ac*/ 	.word	0x00000040


	//----- nvinfo : EIATTR_REGCOUNT
	.align		4
.L_80:
        /*01b0*/ 	.byte	0x04, 0x2f
        /*01b2*/ 	.short	(.L_82 - .L_81)
	.align		4
.L_81:
        /*01b4*/ 	.word	index@(_Z37kernel_GenerateDSI_u2b_ncc_transposediiiiiPKhS0_iPd)
        /*01b8*/ 	.word	0x00000020


	//----- nvinfo : EIATTR_FRAME_SIZE
	.align		4
.L_82:
        /*01bc*/ 	.byte	0x04, 0x11
        /*01be*/ 	.short	(.L_84 - .L_83)
	.align		4
.L_83:
        /*01c0*/ 	.word	index@($__internal_5_$__cuda_sm20_drsqrt_f64_slowpath_v2)
        /*01c4*/ 	.word	0x00000000


	//----- nvinfo : EIATTR_FRAME_SIZE
	.align		4
.L_84:
        /*01c8*/ 	.byte	0x04, 0x11
        /*01ca*/ 	.short	(.L_86 - .L_85)
	.align		4
.L_85:
        /*01cc*/ 	.word	index@($__internal_4_$__cuda_sm20_dblrcp_rn_slowpath_v3)
        /*01d0*/ 	.word	0x00000000


	//----- nvinfo : EIATTR_FRAME_SIZE
	.align		4
.L_86:
        /*01d4*/ 	.byte	0x04, 0x11
        /*01d6*/ 	.short	(.L_88 - .L_87)
	.align		4
.L_87:
        /*01d8*/ 	.word	index@(_Z37kernel_GenerateDSI_u2b_ncc_transposediiiiiPKhS0_iPd)
        /*01dc*/ 	.word	0x00000000


	//----- nvinfo : EIATTR_REGCOUNT
	.align		4
.L_88:
        /*01e0*/ 	.byte	0x04, 0x2f
        /*01e2*/ 	.short	(.L_90 - .L_89)
	.align		4
.L_89:
        /*01e4*/ 	.word	index@(_Z43kernel_GenerateDSI_u2b_opencvncc_transposediiiiiPKhS0_iPd)
        /*01e8*/ 	.word	0x00000020


	//----- nvinfo : EIATTR_FRAME_SIZE
	.align		4
.L_90:
        /*01ec*/ 	.byte	0x04, 0x11
        /*01ee*/ 	.short	(.L_92 - .L_91)
	.align		4
.L_91:
        /*01f0*/ 	.word	index@($__internal_3_$__cuda_sm20_drsqrt_f64_slowpath_v2)
        /*01f4*/ 	.word	0x00000000


	//----- nvinfo : EIATTR_FRAME_SIZE
	.align		4
.L_92:
        /*01f8*/ 	.byte	0x04, 0x11
        /*01fa*/ 	.short	(.L_94 - .L_93)
	.align		4
.L_93:
        /*01fc*/ 	.word	index@(_Z43kernel_GenerateDSI_u2b_opencvncc_transposediiiiiPKhS0_iPd)
        /*0200*/ 	.word	0x00000000


	//----- nvinfo : EIATTR_REGCOUNT
	.align		4
.L_94:
        /*0204*/ 	.byte	0x04, 0x2f
        /*0206*/ 	.short	(.L_96 - .L_95)
	.align		4
.L_95:
        /*0208*/ 	.word	index@(_Z36kernel_GenerateDSI_b2u_BT_transposediiiPKhS0_iPd)
        /*020c*/ 	.word	0x00000020


	//----- nvinfo : EIATTR_FRAME_SIZE
	.align		4
.L_96:
        /*0210*/ 	.byte	0x04, 0x11
        /*0212*/ 	.short	(.L_98 - .L_97)
	.align		4
.L_97:
        /*0214*/ 	.word	index@(_Z36kernel_GenerateDSI_b2u_BT_transposediiiPKhS0_iPd)
        /*0218*/ 	.word	0x00000040


	//----- nvinfo : EIATTR_REGCOUNT
	.align		4
.L_98:
        /*021c*/ 	.byte	0x04, 0x2f
        /*021e*/ 	.short	(.L_100 - .L_99)
	.align		4
.L_99:
        /*0220*/ 	.word	index@(_Z37kernel_GenerateDSI_b2u_ncc_transposediiiiiPKhS0_iPd)
        /*0224*/ 	.word	0x00000020


	//----- nvinfo : EIATTR_FRAME_SIZE
	.align		4
.L_100:
        /*0228*/ 	.byte	0x04, 0x11
        /*022a*/ 	.short	(.L_102 - .L_101)
	.align		4
.L_101:
        /*022c*/ 	.word	index@($__internal_2_$__cuda_sm20_drsqrt_f64_slowpath_v2)
        /*0230*/ 	.word	0x00000000


	//----- nvinfo : EIATTR_FRAME_SIZE
	.align		4
.L_102:
        /*0234*/ 	.byte	0x04, 0x11
        /*0236*/ 	.short	(.L_104 - .L_103)
	.align		4
.L_103:
        /*0238*/ 	.word	index@($__internal_1_$__cuda_sm20_dblrcp_rn_slowpath_v3)
        /*023c*/ 	.word	0x00000000


	//----- nvinfo : EIATTR_FRAME_SIZE
	.align		4
.L_104:
        /*0240*/ 	.byte	0x04, 0x11
        /*0242*/ 	.short	(.L_106 - .L_105)
	.align		4
.L_105:
        /*0244*/ 	.word	index@(_Z37kernel_GenerateDSI_b2u_ncc_transposediiiiiPKhS0_iPd)
        /*0248*/ 	.word	0x00000000


	//----- nvinfo : EIATTR_REGCOUNT
	.align		4
.L_106:
        /*024c*/ 	.byte	0x04, 0x2f
        /*024e*/ 	.short	(.L_108 - .L_107)
	.align		4
.L_107:
        /*0250*/ 	.word	index@(_Z43kernel_GenerateDSI_b2u_opencvncc_transposediiiiiPKhS0_iPd)
        /*0254*/ 	.word	0x00000020


	//----- nvinfo : EIATTR_FRAME_SIZE
	.align		4
.L_108:
        /*0258*/ 	.byte	0x04, 0x11
        /*025a*/ 	.short	(.L_110 - .L_109)
	.align		4
.L_109:
        /*025c*/ 	.word	index@($__internal_0_$__cuda_sm20_drsqrt_f64_slowpath_v2)
        /*0260*/ 	.word	0x00000000


	//----- nvinfo : EIATTR_FRAME_SIZE
	.align		4
.L_110:
        /*0264*/ 	.byte	0x04, 0x11
        /*0266*/ 	.short	(.L_112 - .L_111)
	.align		4
.L_111:
        /*0268*/ 	.word	index@(_Z43kernel_GenerateDSI_b2u_opencvncc_transposediiiiiPKhS0_iPd)
        /*026c*/ 	.word	0x00000000


	//----- nvinfo : EIATTR_REGCOUNT
	.align		4
.L_112:
        /*0270*/ 	.byte	0x04, 0x2f
        /*0272*/ 	.short	(.L_114 - .L_113)
	.align		4
.L_113:
        /*0274*/ 	.word	index@(_Z38kernel_CostAggregation_OneParallelLineiiiPdddibi)
        /*0278*/ 	.word	0x00000020


	//----- nvinfo : EIATTR_FRAME_SIZE
	.align		4
.L_114:
        /*027c*/ 	.byte	0x04, 0x11
        /*027e*/ 	.short	(.L_116 - .L_115)
	.align		4
.L_115:
        /*0280*/ 	.word	index@(_Z38kernel_CostAggregation_OneParallelLineiiiPdddibi)
        /*0284*/ 	.word	0x00000000


	//----- nvinfo : EIATTR_REGCOUNT
	.align		4
.L_116:
        /*0288*/ 	.byte	0x04, 0x2f
        /*028a*/ 	.short	(.L_118 - .L_117)
	.align		4
.L_117:
        /*028c*/ 	.word	index@(_Z40kernel_CostAggregation_OneParallelRow_UpiiiPdddi)
        /*0290*/ 	.word	0x0000001c


	//----- nvinfo : EIATTR_FRAME_SIZE
	.align		4
.L_118:
        /*0294*/ 	.byte	0x04, 0x11
        /*0296*/ 	.short	(.L_120 - .L_119)
	.align		4
.L_119:
        /*0298*/ 	.word	index@(_Z40kernel_CostAggregation_OneParallelRow_UpiiiPdddi)
        /*029c*/ 	.word	0x00000000


	//----- nvinfo : EIATTR_REGCOUNT
	.align		4
.L_120:
        /*02a0*/ 	.byte	0x04, 0x2f
        /*02a2*/ 	.short	(.L_122 - .L_121)
	.align		4
.L_121:
        /*02a4*/ 	.word	index@(_Z45kernel_CostAggregation_OneParallelRow_UpRightiiiPdddi)
        /*02a8*/ 	.word	0x0000001e


	//----- nvinfo : EIATTR_FRAME_SIZE
	.align		4
.L_122:
        /*02ac*/ 	.byte	0x04, 0x11
        /*02ae*/ 	.short	(.L_124 - .L_123)
	.align		4
.L_123:
        /*02b0*/ 	.word	index@(_Z45kernel_CostAggregation_OneParallelRow_UpRightiiiPdddi)
        /*02b4*/ 	.word	0x00000000


	//----- nvinfo : EIATTR_REGCOUNT
	.align		4
.L_124:
        /*02b8*/ 	.byte	0x04, 0x2f
        /*02ba*/ 	.short	(.L_126 - .L_125)
	.align		4
.L_125:
        /*02bc*/ 	.word	index@(_Z44kernel_CostAggregation_OneParallelRow_UpLeftiiiPdddi)
        /*02c0*/ 	.word	0x0000001c


	//----- nvinfo : EIATTR_FRAME_SIZE
	.align		4
.L_126:
        /*02c4*/ 	.byte	0x04, 0x11
        /*02c6*/ 	.short	(.L_128 - .L_127)
	.align		4
.L_127:
        /*02c8*/ 	.word	index@(_Z44kernel_CostAggregation_OneParallelRow_UpLeftiiiPdddi)
        /*02cc*/ 	.word	0x00000000


	//----- nvinfo : EIATTR_REGCOUNT
	.align		4
.L_128:
        /*02d0*/ 	.byte	0x04, 0x2f
        /*02d2*/ 	.short	(.L_130 - .L_129)
	.align		4
.L_129:
        /*02d4*/ 	.word	index@(_Z44kernel_CostAggregation_OneParallelRow_BottomiiiPdddi)
        /*02d8*/ 	.word	0x0000001c


	//----- nvinfo : EIATTR_FRAME_SIZE
	.align		4
.L_130:
        /*02dc*/ 	.byte	0x04, 0x11
        /*02de*/ 	.short	(.L_132 - .L_131)
	.align		4
.L_131:
        /*02e0*/ 	.word	index@(_Z44kernel_CostAggregation_OneParallelRow_BottomiiiPdddi)
        /*02e4*/ 	.word	0x00000000


	//----- nvinfo : EIATTR_REGCOUNT
	.align		4
.L_132:
        /*02e8*/ 	.byte	0x04, 0x2f
        /*02ea*/ 	.short	(.L_134 - .L_133)
	.align		4
.L_133:
        /*02ec*/ 	.word	index@(_Z49kernel_CostAggregation_OneParallelRow_BottomRightiiiPdddi)
        /*02f0*/ 	.word	0x0000001e


	//----- nvinfo : EIATTR_FRAME_SIZE
	.align		4
.L_134:
        /*02f4*/ 	.byte	0x04, 0x11
        /*02f6*/ 	.short	(.L_136 - .L_135)
	.align		4
.L_135:
        /*02f8*/ 	.word	index@(_Z49kernel_CostAggregation_OneParallelRow_BottomRightiiiPdddi)
        /*02fc*/ 	.word	0x00000000


	//----- nvinfo : EIATTR_REGCOUNT
	.align		4
.L_136:
        /*0300*/ 	.byte	0x04, 0x2f
        /*0302*/ 	.short	(.L_138 - .L_137)
	.align		4
.L_137:
        /*0304*/ 	.word	index@(_Z48kernel_CostAggregation_OneParallelRow_BottomLeftiiiPdddi)
        /*0308*/ 	.word	0x0000001c


	//----- nvinfo : EIATTR_FRAME_SIZE
	.align		4
.L_138:
        /*030c*/ 	.byte	0x04, 0x11
        /*030e*/ 	.short	(.L_140 - .L_139)
	.align		4
.L_139:
        /*0310*/ 	.word	index@(_Z48kernel_CostAggregation_OneParallelRow_BottomLeftiiiPdddi)
        /*0314*/ 	.word	0x00000000


	//----- nvinfo : EIATTR_REGCOUNT
	.align		4
.L_140:
        /*0318*/ 	.byte	0x04, 0x2f
        /*031a*/ 	.short	(.L_142 - .L_141)
	.align		4
.L_141:
        /*031c*/ 	.word	index@(_Z43kernel_CostAggregation_OneParallelCol_RightiiiPdddi)
        /*0320*/ 	.word	0x0000001e


	//----- nvinfo : EIATTR_FRAME_SIZE
	.align		4
.L_142:
        /*0324*/ 	.byte	0x04, 0x11
        /*0326*/ 	.short	(.L_144 - .L_143)
	.align		4
.L_143:
        /*0328*/ 	.word	index@(_Z43kernel_CostAggregation_OneParallelCol_RightiiiPdddi)
        /*032c*/ 	.word	0x00000000


	//----- nvinfo : EIATTR_REGCOUNT
	.align		4
.L_144:
        /*0330*/ 	.byte	0x04, 0x2f
        /*0332*/ 	.short	(.L_146 - .L_145)
	.align		4
.L_145:
        /*0334*/ 	.word	index@(_Z45kernel_CostAggregation_OneParallelCol_UpRightiiiPdddi)
        /*0338*/ 	.word	0x0000001e


	//----- nvinfo : EIATTR_FRAME_SIZE
	.align		4
.L_146:
        /*033c*/ 	.byte	0x04, 0x11
        /*033e*/ 	.short	(.L_148 - .L_147)
	.align		4
.L_147:
        /*0340*/ 	.word	index@(_Z45kernel_CostAggregation_OneParallelCol_UpRightiiiPdddi)
        /*0344*/ 	.word	0x00000000


	//----- nvinfo : EIATTR_REGCOUNT
	.align		4
.L_148:
        /*0348*/ 	.byte	0x04, 0x2f
        /*034a*/ 	.short	(.L_150 - .L_149)
	.align		4
.L_149:
        /*034c*/ 	.word	index@(_Z49kernel_CostAggregation_OneParallelCol_BottomRightiiiPdddi)
        /*0350*/ 	.word	0x0000001e


	//----- nvinfo : EIATTR_FRAME_SIZE
	.align		4
.L_150:
        /*0354*/ 	.byte	0x04, 0x11
        /*0356*/ 	.short	(.L_152 - .L_151)
	.align		4
.L_151:
        /*0358*/ 	.word	index@(_Z49kernel_CostAggregation_OneParallelCol_BottomRightiiiPdddi)
        /*035c*/ 	.word	0x00000000


	//----- nvinfo : EIATTR_REGCOUNT
	.align		4
.L_152:
        /*0360*/ 	.byte	0x04, 0x2f
        /*0362*/ 	.short	(.L_154 - .L_153)
	.align		4
.L_153:
        /*0364*/ 	.word	index@(_Z42kernel_CostAggregation_OneParallelCol_LeftiiiPdddi)
        /*0368*/ 	.word	0x0000001b


	//----- nvinfo : EIATTR_FRAME_SIZE
	.align		4
.L_154:
        /*036c*/ 	.byte	0x04, 0x11
        /*036e*/ 	.short	(.L_156 - .L_155)
	.align		4
.L_155:
        /*0370*/ 	.word	index@(_Z42kernel_CostAggregation_OneParallelCol_LeftiiiPdddi)
        /*0374*/ 	.word	0x00000000


	//----- nvinfo : EIATTR_REGCOUNT
	.align		4
.L_156:
        /*0378*/ 	.byte	0x04, 0x2f
        /*037a*/ 	.short	(.L_158 - .L_157)
	.align		4
.L_157:
        /*037c*/ 	.word	index@(_Z44kernel_CostAggregation_OneParallelCol_UpLeftiiiPdddi)
        /*0380*/ 	.word	0x0000001c


	//----- nvinfo : EIATTR_FRAME_SIZE
	.align		4
.L_158:
        /*0384*/ 	.byte	0x04, 0x11
        /*0386*/ 	.short	(.L_160 - .L_159)
	.align		4
.L_159:
        /*0388*/ 	.word	index@(_Z44kernel_CostAggregation_OneParallelCol_UpLeftiiiPdddi)
        /*038c*/ 	.word	0x00000000


	//----- nvinfo : EIATTR_REGCOUNT
	.align		4
.L_160:
        /*0390*/ 	.byte	0x04, 0x2f
        /*0392*/ 	.short	(.L_162 - .L_161)
	.align		4
.L_161:
        /*0394*/ 	.word	index@(_Z48kernel_CostAggregation_OneParallelCol_BottomLeftiiiPdddi)
        /*0398*/ 	.word	0x0000001c


	//----- nvinfo : EIATTR_FRAME_SIZE
	.align		4
.L_162:
        /*039c*/ 	.byte	0x04, 0x11
        /*039e*/ 	.short	(.L_164 - .L_163)
	.align		4
.L_163:
        /*03a0*/ 	.word	index@(_Z48kernel_CostAggregation_OneParallelCol_BottomLeftiiiPdddi)
        /*03a4*/ 	.word	0x00000000


	//----- nvinfo : EIATTR_REGCOUNT
	.align		4
.L_164:
        /*03a8*/ 	.byte	0x04, 0x2f
        /*03aa*/ 	.short	(.L_166 - .L_165)
	.align		4
.L_165:
        /*03ac*/ 	.word	index@(_Z20kernel_AddVec_doublePdPKdi)
        /*03b0*/ 	.word	0x0000000a


	//----- nvinfo : EIATTR_FRAME_SIZE
	.align		4
.L_166:
        /*03b4*/ 	.byte	0x04, 0x11
        /*03b6*/ 	.short	(.L_168 - .L_167)
	.align		4
.L_167:
        /*03b8*/ 	.word	index@(_Z20kernel_AddVec_doublePdPKdi)
        /*03bc*/ 	.word	0x00000000


	//----- nvinfo : EIATTR_REGCOUNT
	.align		4
.L_168:
        /*03c0*/ 	.byte	0x04, 0x2f
        /*03c2*/ 	.short	(.L_170 - .L_169)
	.align		4
.L_169:
        /*03c4*/ 	.word	index@(_Z23kernel_transpose_doubleiiPdPKd)
        /*03c8*/ 	.word	0x0000000a


	//----- nvinfo : EIATTR_FRAME_SIZE
	.align		4
.L_170:
        /*03cc*/ 	.byte	0x04, 0x11
        /*03ce*/ 	.short	(.L_172 - .L_171)
	.align		4
.L_171:
        /*03d0*/ 	.word	index@(_Z23kernel_transpose_doubleiiPdPKd)
        /*03d4*/ 	.word	0x00000000


	//----- nvinfo : EIATTR_REGCOUNT
	.align		4
.L_172:
        /*03d8*/ 	.byte	0x04, 0x2f
        /*03da*/ 	.short	(.L_174 - .L_173)
	.align		4
.L_173:
        /*03dc*/ 	.word	index@(_Z22kernel_transpose_uchariiPhPKh)
        /*03e0*/ 	.word	0x00000008


	//----- nvinfo : EIATTR_FRAME_SIZE
	.align		4
.L_174:
        /*03e4*/ 	.byte	0x04, 0x11
        /*03e6*/ 	.short	(.L_176 - .L_175)
	.align		4
.L_175:
        /*03e8*/ 	.word	index@(_Z22kernel_transpose_uchariiPhPKh)
        /*03ec*/ 	.word	0x00000000


	//----- nvinfo : EIATTR_REGCOUNT
	.align		4
.L_176:
        /*03f0*/ 	.byte	0x04, 0x2f
        /*03f2*/ 	.short	(.L_178 - .L_177)
	.align		4
.L_177:
        /*03f4*/ 	.word	index@(_Z28kernel_transpose_tile_doubleiiPdPKd)
        /*03f8*/ 	.word	0x0000000c


	//----- nvinfo : EIATTR_FRAME_SIZE
	.align		4
.L_178:
        /*03fc*/ 	.byte	0x04, 0x11
        /*03fe*/ 	.short	(.L_180 - .L_179)
	.align		4
.L_179:
        /*0400*/ 	.word	index@(_Z28kernel_transpose_tile_doubleiiPdPKd)
        /*0404*/ 	.word	0x00000000


	//----- nvinfo : EIATTR_REGCOUNT
	.align		4
.L_180:
        /*0408*/ 	.byte	0x04, 0x2f
        /*040a*/ 	.short	(.L_182 - .L_181)
	.align		4
.L_181:
        /*040c*/ 	.word	index@(_Z27kernel_transpose_tile_uchariiPhPKh)
        /*0410*/ 	.word	0x0000000c


	//----- nvinfo : EIATTR_FRAME_SIZE
	.align		4
.L_182:
        /*0414*/ 	.byte	0x04, 0x11
        /*0416*/ 	.short	(.L_184 - .L_183)
	.align		4
.L_183:
        /*0418*/ 	.word	index@(_Z27kernel_transpose_tile_uchariiPhPKh)
        /*041c*/ 	.word	0x00000000


	//----- nvinfo : EIATTR_REGCOUNT
	.align		4
.L_184:
        /*0420*/ 	.byte	0x04, 0x2f
        /*0422*/ 	.short	(.L_186 - .L_185)
	.align		4
.L_185:
        /*0424*/ 	.word	index@(_Z28kernel_setup_randstates_evenP17curandStateXORWOWiiiy)
        /*0428*/ 	.word	0x0000001f


	//----- nvinfo : EIATTR_FRAME_SIZE
	.align		4
.L_186:
        /*042c*/ 	.byte	0x04, 0x11
        /*042e*/ 	.short	(.L_188 - .L_187)
	.align		4
.L_187:
        /*0430*/ 	.word	index@(_Z28kernel_setup_randstates_evenP17curandStateXORWOWiiiy)
        /*0434*/ 	.word	0x00000000


	//----- nvinfo : EIATTR_REGCOUNT
	.align		4
.L_188:
        /*0438*/ 	.byte	0x04, 0x2f
        /*043a*/ 	.short	(.L_190 - .L_189)
	.align		4
.L_189:
        /*043c*/ 	.word	index@(_Z27kernel_setup_randstates_oddP17curandStateXORWOWiiiy)
        /*0440*/ 	.word	0x0000001f


	//----- nvinfo : EIATTR_FRAME_SIZE
	.align		4
.L_190:
        /*0444*/ 	.byte	0x04, 0x11
        /*0446*/ 	.short	(.L_192 - .L_191)
	.align		4
.L_191:
        /*0448*/ 	.word	index@(_Z27kernel_setup_randstates_oddP17curandStateXORWOWiiiy)
        /*044c*/ 	.word	0x00000000


	//----- nvinfo : EIATTR_REGCOUNT
	.align		4
.L_192:
        /*0450*/ 	.byte	0x04, 0x2f
        /*0452*/ 	.short	(.L_194 - .L_193)
	.align		4
.L_193:
        /*0454*/ 	.word	index@(_Z26kernel_setup_randstates_2dP17curandStateXORWOWiiy)
        /*0458*/ 	.word	0x0000001f


	//----- nvinfo : EIATTR_FRAME_SIZE
	.align		4
.L_194:
        /*045c*/ 	.byte	0x04, 0x11
        /*045e*/ 	.short	(.L_196 - .L_195)
	.align		4
.L_195:
        /*0460*/ 	.word	index@(_Z26kernel_setup_randstates_2dP17curandStateXORWOWiiy)
        /*0464*/ 	.word	0x00000000


	//----- nvinfo : EIATTR_REGCOUNT
	.align		4
.L_196:
        /*0468*/ 	.byte	0x04, 0x2f
        /*046a*/ 	.short	(.L_198 - .L_197)
	.align		4
.L_197:
        /*046c*/ 	.word	index@(_Z30kernel_randinit_uniform_doublePdP17curandStateXORWOWiidd)
        /*0470*/ 	.word	0x0000001c


	//----- nvinfo : EIATTR_FRAME_SIZE
	.align		4
.L_198:
        /*0474*/ 	.byte	0x04, 0x11
        /*0476*/ 	.short	(.L_200 - .L_199)
	.align		4
.L_199:
        /*0478*/ 	.word	index@(_Z30kernel_randinit_uniform_doublePdP17curandStateXORWOWiidd)
        /*047c*/ 	.word	0x00000000


	//----- nvinfo : EIATTR_REGCOUNT
	.align		4
.L_200:
        /*0480*/ 	.byte	0x04, 0x2f
        /*0482*/ 	.short	(.L_202 - .L_201)
	.align		4
.L_201:
        /*0484*/ 	.word	index@(_Z26kernel_PatchMatch_randinitP17curandStateXORWOWPdS1_S1_iidddddd)
        /*0488*/ 	.word	0x00000020


	//----- nvinfo : EIATTR_FRAME_SIZE
	.align		4
.L_202:
        /*048c*/ 	.byte	0x04, 0x11
        /*048e*/ 	.short	(.L_204 - .L_203)
	.align		4
.L_203:
        /*0490*/ 	.word	index@(_Z26kernel_PatchMatch_randinitP17curandStateXORWOWPdS1_S1_iidddddd)
        /*0494*/ 	.word	0x00000000


	//----- nvinfo : EIATTR_MIN_STACK_SIZE
	.align		4
.L_204:
        /*0498*/ 	.byte	0x04, 0x12
        /*049a*/ 	.short	(.L_206 - .L_205)
	.align		4
.L_205:
        /*049c*/ 	.word	index@(_Z26kernel_PatchMatch_randinitP17curandStateXORWOWPdS1_S1_iidddddd)
        /*04a0*/ 	.word	0x00000000


	//----- nvinfo : EIATTR_MIN_STACK_SIZE
	.align		4
.L_206:
        /*04a4*/ 	.byte	0x04, 0x12
        /*04a6*/ 	.short	(.L_208 - .L_207)
	.align		4
.L_207:
        /*04a8*/ 	.word	index@(_Z30kernel_randinit_uniform_doublePdP17curandStateXORWOWiidd)
        /*04ac*/ 	.word	0x00000000


	//----- nvinfo : EIATTR_MIN_STACK_SIZE
	.align		4
.L_208:
        /*04b0*/ 	.byte	0x04, 0x12
        /*04b2*/ 	.short	(.L_210 - .L_209)
	.align		4
.L_209:
        /*04b4*/ 	.word	index@(_Z26kernel_setup_randstates_2dP17curandStateXORWOWiiy)
        /*04b8*/ 	.word	0x00000000


	//----- nvinfo : EIATTR_MIN_STACK_SIZE
	.align		4
.L_210:
        /*04bc*/ 	.byte	0x04, 0x12
        /*04be*/ 	.short	(.L_212 - .L_211)
	.align		4
.L_211:
        /*04c0*/ 	.word	index@(_Z27kernel_setup_randstates_oddP17curandStateXORWOWiiiy)
        /*04c4*/ 	.word	0x00000000


	//----- nvinfo : EIATTR_MIN_STACK_SIZE
	.align		4
.L_212:
        /*04c8*/ 	.byte	0x04, 0x12
        /*04ca*/ 	.short	(.L_214 - .L_213)
	.align		4
.L_213:
        /*04cc*/ 	.word	index@(_Z28kernel_setup_randstates_evenP17curandStateXORWOWiiiy)
        /*04d0*/ 	.word	0x00000000


	//----- nvinfo : EIATTR_MIN_STACK_SIZE
	.align		4
.L_214:
        /*04d4*/ 	.byte	0x04, 0x12
        /*04d6*/ 	.short	(.L_216 - .L_215)
	.align		4
.L_215:
        /*04d8*/ 	.word	index@(_Z27kernel_transpose_tile_uchariiPhPKh)
        /*04dc*/ 	.word	0x00000000


	//----- nvinfo : EIATTR_MIN_STACK_SIZE
	.align		4
.L_216:
        /*04e0*/ 	.byte	0x04, 0x12
        /*04e2*/ 	.short	(.L_218 - .L_217)
	.align		4
.L_217:
        /*04e4*/ 	.word	index@(_Z28kernel_transpose_tile_doubleiiPdPKd)
        /*04e8*/ 	.word	0x00000000


	//----- nvinfo : EIATTR_MIN_STACK_SIZE
	.align		4
.L_218:
        /*04ec*/ 	.byte	0x04, 0x12
        /*04ee*/ 	.short	(.L_220 - .L_219)
	.align		4
.L_219:
        /*04f0*/ 	.word	index@(_Z22kernel_transpose_uchariiPhPKh)
        /*04f4*/ 	.word	0x00000000


	//----- nvinfo : EIATTR_MIN_STACK_SIZE
	.align		4
.L_220:
        /*04f8*/ 	.byte	0x04, 0x12
        /*04fa*/ 	.short	(.L_222 - .L_221)
	.align		4
.L_221:
        /*04fc*/ 	.word	index@(_Z23kernel_transpose_doubleiiPdPKd)
        /*0500*/ 	.word	0x00000000


	//----- nvinfo : EIATTR_MIN_STACK_SIZE
	.align		4
.L_222:
        /*0504*/ 	.byte	0x04, 0x12
        /*0506*/ 	.short	(.L_224 - .L_223)
	.align		4
.L_223:
        /*0508*/ 	.word	index@(_Z20kernel_AddVec_doublePdPKdi)
        /*050c*/ 	.word	0x00000000


	//----- nvinfo : EIATTR_MIN_STACK_SIZE
	.align		4
.L_224:
        /*0510*/ 	.byte	0x04, 0x12
        /*0512*/ 	.short	(.L_226 - .L_225)
	.align		4
.L_225:
        /*0514*/ 	.word	index@(_Z48kernel_CostAggregation_OneParallelCol_BottomLeftiiiPdddi)
        /*0518*/ 	.word	0x00000000


	//----- nvinfo : EIATTR_MIN_STACK_SIZE
	.align		4
.L_226:
        /*051c*/ 	.byte	0x04, 0x12
        /*051e*/ 	.short	(.L_228 - .L_227)
	.align		4
.L_227:
        /*0520*/ 	.word	index@(_Z44kernel_CostAggregation_OneParallelCol_UpLeftiiiPdddi)
        /*0524*/ 	.word	0x00000000


	//----- nvinfo : EIATTR_MIN_STACK_SIZE
	.align		4
.L_228:
        /*0528*/ 	.byte	0x04, 0x12
        /*052a*/ 	.short	(.L_230 - .L_229)
	.align		4
.L_229:
        /*052c*/ 	.word	index@(_Z42kernel_CostAggregation_OneParallelCol_LeftiiiPdddi)
        /*0530*/ 	.word	0x00000000


	//----- nvinfo : EIATTR_MIN_STACK_SIZE
	.align		4
.L_230:
        /*0534*/ 	.byte	0x04, 0x12
        /*0536*/ 	.short	(.L_232 - .L_231)
	.align		4
.L_231:
        /*0538*/ 	.word	index@(_Z49kernel_CostAggregation_OneParallelCol_BottomRightiiiPdddi)
        /*053c*/ 	.word	0x00000000


	//----- nvinfo : EIATTR_MIN_STACK_SIZE
	.align		4
.L_232:
        /*0540*/ 	.byte	0x04, 0x12
        /*0542*/ 	.short	(.L_234 - .L_233)
	.align		4
.L_233:
        /*0544*/ 	.word	index@(_Z45kernel_CostAggregation_OneParallelCol_UpRightiiiPdddi)
        /*0548*/ 	.word	0x00000000


	//----- nvinfo : EIATTR_MIN_STACK_SIZE
	.align		4
.L_234:
        /*054c*/ 	.byte	0x04, 0x12
        /*054e*/ 	.short	(.L_236 - .L_235)
	.align		4
.L_235:
        /*0550*/ 	.word	index@(_Z43kernel_CostAggregation_OneParallelCol_RightiiiPdddi)
        /*0554*/ 	.word	0x00000000


	//----- nvinfo : EIATTR_MIN_STACK_SIZE
	.align		4
.L_236:
        /*0558*/ 	.byte	0x04, 0x12
        /*055a*/ 	.short	(.L_238 - .L_237)
	.align		4
.L_237:
        /*055c*/ 	.word	index@(_Z48kernel_CostAggregation_OneParallelRow_BottomLeftiiiPdddi)
        /*0560*/ 	.word	0x00000000


	//----- nvinfo : EIATTR_MIN_STACK_SIZE
	.align		4
.L_238:
        /*0564*/ 	.byte	0x04, 0x12
        /*0566*/ 	.short	(.L_240 - .L_239)
	.align		4
.L_239:
        /*0568*/ 	.word	index@(_Z49kernel_CostAggregation_OneParallelRow_BottomRightiiiPdddi)
        /*056c*/ 	.word	0x00000000


	//----- nvinfo : EIATTR_MIN_STACK_SIZE
	.align		4
.L_240:
        /*0570*/ 	.byte	0x04, 0x12
        /*0572*/ 	.short	(.L_242 - .L_241)
	.align		4
.L_241:
        /*0574*/ 	.word	index@(_Z44kernel_CostAggregation_OneParallelRow_BottomiiiPdddi)
        /*0578*/ 	.word	0x00000000


	//----- nvinfo : EIATTR_MIN_STACK_SIZE
	.align		4
.L_242:
        /*057c*/ 	.byte	0x04, 0x12
        /*057e*/ 	.short	(.L_244 - .L_243)
	.align		4
.L_243:
        /*0580*/ 	.word	index@(_Z44kernel_CostAggregation_OneParallelRow_UpLeftiiiPdddi)
        /*0584*/ 	.word	0x00000000


	//----- nvinfo : EIATTR_MIN_STACK_SIZE
	.align		4
.L_244:
        /*0588*/ 	.byte	0x04, 0x12
        /*058a*/ 	.short	(.L_246 - .L_245)
	.align		4
.L_245:
        /*058c*/ 	.word	index@(_Z45kernel_CostAggregation_OneParallelRow_UpRightiiiPdddi)
        /*0590*/ 	.word	0x00000000


	//----- nvinfo : EIATTR_MIN_STACK_SIZE
	.align		4
.L_246:
        /*0594*/ 	.byte	0x04, 0x12
        /*0596*/ 	.short	(.L_248 - .L_247)
	.align		4
.L_247:
        /*0598*/ 	.word	index@(_Z40kernel_CostAggregation_OneParallelRow_UpiiiPdddi)
        /*059c*/ 	.word	0x00000000


	//----- nvinfo : EIATTR_MIN_STACK_SIZE
	.align		4
.L_248:
        /*05a0*/ 	.byte	0x04, 0x12
        /*05a2*/ 	.short	(.L_250 - .L_249)
	.align		4
.L_249:
        /*05a4*/ 	.word	index@(_Z38kernel_CostAggregation_OneParallelLineiiiPdddibi)
        /*05a8*/ 	.word	0x00000000


	//----- nvinfo : EIATTR_MIN_STACK_SIZE
	.align		4
.L_250:
        /*05ac*/ 	.byte	0x04, 0x12
        /*05ae*/ 	.short	(.L_252 - .L_251)
	.align		4
.L_251:
        /*05b0*/ 	.word	index@(_Z43kernel_GenerateDSI_b2u_opencvncc_transposediiiiiPKhS0_iPd)
        /*05b4*/ 	.word	0x00000000


	//----- nvinfo : EIATTR_MIN_STACK_SIZE
	.align		4
.L_252:
        /*05b8*/ 	.byte	0x04, 0x12
        /*05ba*/ 	.short	(.L_254 - .L_253)
	.align		4
.L_253:
        /*05bc*/ 	.word	index@(_Z37kernel_GenerateDSI_b2u_ncc_transposediiiiiPKhS0_iPd)
        /*05c0*/ 	.word	0x00000000


	//----- nvinfo : EIATTR_MIN_STACK_SIZE
	.align		4
.L_254:
        /*05c4*/ 	.byte	0x04, 0x12
        /*05c6*/ 	.short	(.L_256 - .L_255)
	.align		4
.L_255:
        /*05c8*/ 	.word	index@(_Z36kernel_GenerateDSI_b2u_BT_transposediiiPKhS0_iPd)
        /*05cc*/ 	.word	0x00000040


	//----- nvinfo : EIATTR_MIN_STACK_SIZE
	.align		4
.L_256:
        /*05d0*/ 	.byte	0x04, 0x12
        /*05d2*/ 	.short	(.L_258 - .L_257)
	.align		4
.L_257:
        /*05d4*/ 	.word	index@(_Z43kernel_GenerateDSI_u2b_opencvncc_transposediiiiiPKhS0_iPd)
        /*05d8*/ 	.word	0x00000000


	//----- nvinfo : EIATTR_MIN_STACK_SIZE
	.align		4
.L_258:
        /*05dc*/ 	.byte	0x04, 0x12
        /*05de*/ 	.short	(.L_260 - .L_259)
	.align		4
.L_259:
        /*05e0*/ 	.word	index@(_Z37kernel_GenerateDSI_u2b_ncc_transposediiiiiPKhS0_iPd)
        /*05e4*/ 	.word	0x00000000


	//----- nvinfo : EIATTR_MIN_STACK_SIZE
	.align		4
.L_260:
        /*05e8*/ 	.byte	0x04, 0x12
        /*05ea*/ 	.short	(.L_262 - .L_261)
	.align		4
.L_261:
        /*05ec*/ 	.word	index@(_Z36kernel_GenerateDSI_u2b_BT_transposediiiPKhS0_iPd)
        /*05f0*/ 	.word	0x00000040


	//----- nvinfo : EIATTR_MIN_STACK_SIZE
	.align		4
.L_262:
        /*05f4*/ 	.byte	0x04, 0x12
        /*05f6*/ 	.short	(.L_264 - .L_263)
	.align		4
.L_263:
        /*05f8*/ 	.word	index@(_Z32kernel_GenerateDSI_r2l_opencvncciiiiiPKhS0_iPd)
        /*05fc*/ 	.word	0x00000000


	//----- nvinfo : EIATTR_MIN_STACK_SIZE
	.align		4
.L_264:
        /*0600*/ 	.byte	0x04, 0x12
        /*0602*/ 	.short	(.L_266 - .L_265)
	.align		4
.L_265:
        /*0604*/ 	.word	index@(_Z26kernel_GenerateDSI_r2l_ncciiiiiPKhS0_iPd)
        /*0608*/ 	.word	0x00000000


	//----- nvinfo : EIATTR_MIN_STACK_SIZE
	.align		4
.L_266:
        /*060c*/ 	.byte	0x04, 0x12
        /*060e*/ 	.short	(.L_268 - .L_267)
	.align		4
.L_267:
        /*0610*/ 	.word	index@(_Z25kernel_GenerateDSI_r2l_BTiiiPKhS0_iPd)
        /*0614*/ 	.word	0x00000040


	//----- nvinfo : EIATTR_MIN_STACK_SIZE
	.align		4
.L_268:
        /*0618*/ 	.byte	0x04, 0x12
        /*061a*/ 	.short	(.L_270 - .L_269)
	.align		4
.L_269:
        /*061c*/ 	.word	index@(_Z32kernel_GenerateDSI_l2r_opencvncciiiiiPKhS0_iPd)
        /*0620*/ 	.word	0x00000000


	//----- nvinfo : EIATTR_MIN_STACK_SIZE
	.align		4
.L_270:
        /*0624*/ 	.byte	0x04, 0x12
        /*0626*/ 	.short	(.L_272 - .L_271)
	.align		4
.L_271:
        /*0628*/ 	.word	index@(_Z26kernel_GenerateDSI_l2r_ncciiiiiPKhS0_iPd)
        /*062c*/ 	.word	0x00000000


	//----- nvinfo : EIATTR_MIN_STACK_SIZE
	.align		4
.L_272:
        /*0630*/ 	.byte	0x04, 0x12
        /*0632*/ 	.short	(.L_274 - .L_273)
	.align		4
.L_273:
        /*0634*/ 	.word	index@(_Z25kernel_GenerateDSI_l2r_BTiiiPKhS0_iPd)
        /*0638*/ 	.word	0x00000040


	//----- nvinfo : EIATTR_MIN_STACK_SIZE
	.align		4
.L_274:
        /*063c*/ 	.byte	0x04, 0x12
        /*063e*/ 	.short	(.L_276 - .L_275)
	.align		4
.L_275:
        /*0640*/ 	.word	index@(_Z22kernel_GenerateDSI_newiiiiPKhS0_iiPdii)
        /*0644*/ 	.word	0x00000040


	//----- nvinfo : EIATTR_MIN_STACK_SIZE
	.align		4
.L_276:
        /*0648*/ 	.byte	0x04, 0x12
        /*064a*/ 	.short	(.L_278 - .L_277)
	.align		4
.L_277:
        /*064c*/ 	.word	index@(_Z18kernel_GenerateDSIiiiiPKhS0_iiPdii)
        /*0650*/ 	.word	0x00000040


	//----- nvinfo : EIATTR_MIN_STACK_SIZE
	.align		4
.L_278:
        /*0654*/ 	.byte	0x04, 0x12
        /*0656*/ 	.short	(.L_280 - .L_279)
	.align		4
.L_279:
        /*0658*/ 	.word	index@(_Z25kernel_GenerateDSI_b2u_BTiiPKhS0_iiPd)
        /*065c*/ 	.word	0x00000040


	//----- nvinfo : EIATTR_MIN_STACK_SIZE
	.align		4
.L_280:
        /*0660*/ 	.byte	0x04, 0x12
        /*0662*/ 	.short	(.L_282 - .L_281)
	.align		4
.L_281:
        /*0664*/ 	.word	index@(_Z25kernel_GenerateDSI_u2b_BTiiPKhS0_iiPd)
        /*0668*/ 	.word	0x00000040


	//----- nvinfo : EIATTR_MIN_STACK_SIZE
	.align		4
.L_282:
        /*066c*/ 	.byte	0x04, 0x12
        /*066e*/ 	.short	(.L_284 - .L_283)
	.align		4
.L_283:
        /*0670*/ 	.word	index@(_Z25kernel_GenerateDSI_r2l_BTiiPKhS0_iiPd)
        /*0674*/ 	.word	0x00000040


	//----- nvinfo : EIATTR_MIN_STACK_SIZE
	.align		4
.L_284:
        /*0678*/ 	.byte	0x04, 0x12
        /*067a*/ 	.short	(.L_286 - .L_285)
	.align		4
.L_285:
        /*067c*/ 	.word	index@(_Z25kernel_GenerateDSI_l2r_BTiiPKhS0_iiPd)
        /*0680*/ 	.word	0x00000040
.L_286:


//--------------------- .nv.compat                --------------------------
	.section	.nv.compat,"",@"SHT_CUDA_COMPAT_INFO"
	.align	4
        /*0000*/ 	.byte	0x02, 0x09, 0x00, 0x00, 0x02, 0x02, 0x01, 0x00, 0x02, 0x05, 0x05, 0x00, 0x03, 0x07, 0x01, 0x01
        /*0010*/ 	.byte	0x02, 0x03, 0x00, 0x00, 0x02, 0x06, 0x01, 0x00, 0x04, 0x0b, 0x08, 0x00, 0x01, 0x00, 0x00, 0x00
        /*0020*/ 	.byte	0x00, 0x00, 0x00, 0x00


//--------------------- .nv.info._Z26kernel_PatchMatch_randinitP17curandStateXORWOWPdS1_S1_iidddddd --------------------------
	.section	.nv.info._Z26kernel_PatchMatch_randinitP17curandStateXORWOWPdS1_S1_iidddddd,"",@"SHT_CUDA_INFO"
	.sectionflags	@""
	.align	4


	//----- nvinfo : EIATTR_CUDA_API_VERSION
	.align		4
        /*0000*/ 	.byte	0x04, 0x37
        /*0002*/ 	.short	(.L_288 - .L_287)
.L_287:
        /*0004*/ 	.word	0x00000082


	//----- nvinfo : EIATTR_KPARAM_INFO
	.align		4
.L_288:
        /*0008*/ 	.byte	0x04, 0x17
        /*000a*/ 	.short	(.L_290 - .L_289)
.L_289:
        /*000c*/ 	.word	0x00000000
        /*0010*/ 	.short	0x000b
        /*0012*/ 	.short	0x0050
        /*0014*/ 	.byte	0x00, 0xf0, 0x21, 0x00


	//----- nvinfo : EIATTR_KPARAM_INFO
	.align		4
.L_290:
        /*0018*/ 	.byte	0x04, 0x17
        /*001a*/ 	.short	(.L_292 - .L_291)
.L_291:
        /*001c*/ 	.word	0x00000000
        /*0020*/ 	.short	0x000a
        /*0022*/ 	.short	0x0048
        /*0024*/ 	.byte	0x00, 0xf0, 0x21, 0x00


	//----- nvinfo : EIATTR_KPARAM_INFO
	.align		4
.L_292:
        /*0028*/ 	.byte	0x04, 0x17
        /*002a*/ 	.short	(.L_294 - .L_293)
.L_293:
        /*002c*/ 	.word	0x00000000
        /*0030*/ 	.short	0x0009
        /*0032*/ 	.short	0x0040
        /*0034*/ 	.byte	0x00, 0xf0, 0x21, 0x00


	//----- nvinfo : EIATTR_KPARAM_INFO
	.align		4
.L_294:
        /*0038*/ 	.byte	0x04, 0x17
        /*003a*/ 	.short	(.L_296 - .L_295)
.L_295:
        /*003c*/ 	.word	0x00000000
        /*0040*/ 	.short	0x0008
        /*0042*/ 	.short	0x0038
        /*0044*/ 	.byte	0x00, 0xf0, 0x21, 0x00


	//----- nvinfo : EIATTR_KPARAM_INFO
	.align		4
.L_296:
        /*0048*/ 	.byte	0x04, 0x17
        /*004a*/ 	.short	(.L_298 - .L_297)
.L_297:
        /*004c*/ 	.word	0x00000000
        /*0050*/ 	.short	0x0007
        /*0052*/ 	.short	0x0030
        /*0054*/ 	.byte	0x00, 0xf0, 0x21, 0x00


	//----- nvinfo : EIATTR_KPARAM_INFO
	.align		4
.L_298:
        /*0058*/ 	.byte	0x04, 0x17
        /*005a*/ 	.short	(.L_300 - .L_299)
.L_299:
        /*005c*/ 	.word	0x00000000
        /*0060*/ 	.short	0x0006
        /*0062*/ 	.short	0x0028
        /*0064*/ 	.byte	0x00, 0xf0, 0x21, 0x00


	//----- nvinfo : EIATTR_KPARAM_INFO
	.align		4
.L_300:
        /*0068*/ 	.byte	0x04, 0x17
        /*006a*/ 	.short	(.L_302 - .L_301)
.L_301:
        /*006c*/ 	.word	0x00000000
        /*0070*/ 	.short	0x0005
        /*0072*/ 	.short	0x0024
        /*0074*/ 	.byte	0x00, 0xf0, 0x11, 0x00


	//----- nvinfo : EIATTR_KPARAM_INFO
	.align		4
.L_302:
        /*0078*/ 	.byte	0x04, 0x17
        /*007a*/ 	.short	(.L_304 - .L_303)
.L_303:
        /*007c*/ 	.word	0x00000000
        /*0080*/ 	.short	0x0004
        /*0082*/ 	.short	0x0020
        /*0084*/ 	.byte	0x00, 0xf0, 0x11, 0x00


	//----- nvinfo : EIATTR_KPARAM_INFO
	.align		4
.L_304:
        /*0088*/ 	.byte	0x04, 0x17
        /*008a*/ 	.short	(.L_306 - .L_305)
.L_305:
        /*008c*/ 	.word	0x00000000
        /*0090*/ 	.short	0x0003
        /*0092*/ 	.short	0x0018
        /*0094*/ 	.byte	0x00, 0xf5, 0x21, 0x00


	//----- nvinfo : EIATTR_KPARAM_INFO
	.align		4
.L_306:
        /*0098*/ 	.byte	0x04, 0x17
        /*009a*/ 	.short	(.L_308 - .L_307)
.L_307:
        /*009c*/ 	.word	0x00000000
        /*00a0*/ 	.short	0x0002
        /*00a2*/ 	.short	0x0010
        /*00a4*/ 	.byte	0x00, 0xf5, 0x21, 0x00


	//----- nvinfo : EIATTR_KPARAM_INFO
	.align		4
.L_308:
        /*00a8*/ 	.byte	0x04, 0x17
        /*00aa*/ 	.short	(.L_310 - .L_309)
.L_309:
        /*00ac*/ 	.word	0x00000000
        /*00b0*/ 	.short	0x0001
        /*00b2*/ 	.short	0x0008
        /*00b4*/ 	.byte	0x00, 0xf5, 0x21, 0x00


	//----- nvinfo : EIATTR_KPARAM_INFO
	.align		4
.L_310:
        /*00b8*/ 	.byte	0x04, 0x17
        /*00ba*/ 	.short	(.L_312 - .L_311)
.L_311:
        /*00bc*/ 	.word	0x00000000
        /*00c0*/ 	.short	0x0000
        /*00c2*/ 	.short	0x0000
        /*00c4*/ 	.byte	0x00, 0xf5, 0x21, 0x00


	//----- nvinfo : EIATTR_SPARSE_MMA_MASK
	.align		4
.L_312:
        /*00c8*/ 	.byte	0x03, 0x50
        /*00ca*/ 	.short	0x0000


	//----- nvinfo : EIATTR_MAXREG_COUNT
	.align		4
        /*00cc*/ 	.byte	0x03, 0x1b
        /*00ce*/ 	.short	0x00ff


	//----- nvinfo : EIATTR_MERCURY_ISA_VERSION
	.align		4
        /*00d0*/ 	.byte	0x03, 0x5f
        /*00d2*/ 	.short	0x0101


	//----- nvinfo : EIATTR_VRC_CTA_INIT_COUNT
	.align		4
        /*00d4*/ 	.byte	0x02, 0x4a
	.zero		1
	.zero		1


	//----- nvinfo : EIATTR_EXIT_INSTR_OFFSETS
	.align		4
        /*00d8*/ 	.byte	0x04, 0x1c
        /*00da*/ 	.short	(.L_314 - .L_313)


	//   ....[0]....
.L_313:
        /*00dc*/ 	.word	0x000000c0


	//   ....[1]....
        /*00e0*/ 	.word	0x000006c0


	//----- nvinfo : EIATTR_CBANK_PARAM_SIZE
	.align		4
.L_314:
        /*00e4*/ 	.byte	0x03, 0x19
        /*00e6*/ 	.short	0x0058


	//----- nvinfo : EIATTR_PARAM_CBANK
	.align		4
        /*00e8*/ 	.byte	0x04, 0x0a
        /*00ea*/ 	.short	(.L_316 - .L_315)
	.align		4
.L_315:
        /*00ec*/ 	.word	index@(.nv.constant0._Z26kernel_PatchMatch_randinitP17curandStateXORWOWPdS1_S1_iidddddd)
        /*00f0*/ 	.short	0x0380
        /*00f2*/ 	.short	0x0058


	//----- nvinfo : EIATTR_SW_WAR
	.align		4
.L_316:
        /*00f4*/ 	.byte	0x04, 0x36
        /*00f6*/ 	.short	(.L_318 - .L_317)
.L_317:
        /*00f8*/ 	.word	0x00000008
.L_318:


//--------------------- .nv.info._Z30kernel_randinit_uniform_doublePdP17curandStateXORWOWiidd --------------------------
	.section	.nv.info._Z30kernel_randinit_uniform_doublePdP17curandStateXORWOWiidd,"",@"SHT_CUDA_INFO"
	.sectionflags	@""
	.align	4


	//----- nvinfo : EIATTR_CUDA_API_VERSION
	.align		4
        /*0000*/ 	.byte	0x04, 0x37
        /*0002*/ 	.short	(.L_320 - .L_319)
.L_319:
        /*0004*/ 	.word	0x00000082


	//----- nvinfo : EIATTR_KPARAM_INFO
	.align		4
.L_320:
        /*0008*/ 	.byte	0x04, 0x17
        /*000a*/ 	.short	(.L_322 - .L_321)
.L_321:
        /*000c*/ 	.word	0x00000000
        /*0010*/ 	.short	0x0005
        /*0012*/ 	.short	0x0020
        /*0014*/ 	.byte	0x00, 0xf0, 0x21, 0x00


	//----- nvinfo : EIATTR_KPARAM_INFO
	.align		4
.L_322:
        /*0018*/ 	.byte	0x04, 0x17
        /*001a*/ 	.short	(.L_324 - .L_323)
.L_323:
        /*001c*/ 	.word	0x00000000
        /*0020*/ 	.short	0x0004
        /*0022*/ 	.short	0x0018
        /*0024*/ 	.byte	0x00, 0xf0, 0x21, 0x00


	//----- nvinfo : EIATTR_KPARAM_INFO
	.align		4
.L_324:
        /*0028*/ 	.byte	0x04, 0x17
        /*002a*/ 	.short	(.L_326 - .L_325)
.L_325:
        /*002c*/ 	.word	0x00000000
        /*0030*/ 	.short	0x0003
        /*0032*/ 	.short	0x0014
        /*0034*/ 	.byte	0x00, 0xf0, 0x11, 0x00


	//----- nvinfo : EIATTR_KPARAM_INFO
	.align		4
.L_326:
        /*0038*/ 	.byte	0x04, 0x17
        /*003a*/ 	.short	(.L_328 - .L_327)
.L_327:
        /*003c*/ 	.word	0x00000000
        /*0040*/ 	.short	0x0002
        /*0042*/ 	.short	0x0010
        /*0044*/ 	.byte	0x00, 0xf0, 0x11, 0x00


	//----- nvinfo : EIATTR_KPARAM_INFO
	.align		4
.L_328:
        /*0048*/ 	.byte	0x04, 0x17
        /*004a*/ 	.short	(.L_330 - .L_329)
.L_329:
        /*004c*/ 	.word	0x00000000
        /*0050*/ 	.short	0x0001
        /*0052*/ 	.short	0x0008
        /*0054*/ 	.byte	0x00, 0xf5, 0x21, 0x00


	//----- nvinfo : EIATTR_KPARAM_INFO
	.align		4
.L_330:
        /*0058*/ 	.byte	0x04, 0x17
        /*005a*/ 	.short	(.L_332 - .L_331)
.L_331:
        /*005c*/ 	.word	0x00000000
        /*0060*/ 	.short	0x0000
        /*0062*/ 	.short	0x0000
        /*0064*/ 	.byte	0x00, 0xf5, 0x21, 0x00


	//----- nvinfo : EIATTR_SPARSE_MMA_MASK
	.align		4
.L_332:
        /*0068*/ 	.byte	0x03, 0x50
        /*006a*/ 	.short	0x0000


	//----- nvinfo : EIATTR_MAXREG_COUNT
	.align		4
        /*006c*/ 	.byte	0x03, 0x1b
        /*006e*/ 	.short	0x00ff


	//----- nvinfo : EIATTR_MERCURY_ISA_VERSION
	.align		4
        /*0070*/ 	.byte	0x03, 0x5f
        /*0072*/ 	.short	0x0101


	//----- nvinfo : EIATTR_VRC_CTA_INIT_COUNT
	.align		4
        /*0074*/ 	.byte	0x02, 0x4a
	.zero		1
	.zero		1


	//----- nvinfo : EIATTR_EXIT_INSTR_OFFSETS
	.align		4
        /*0078*/ 	.byte	0x04, 0x1c
        /*007a*/ 	.short	(.L_334 - .L_333)


	//   ....[0]....
.L_333:
        /*007c*/ 	.word	0x000000c0


	//   ....[1]....
        /*0080*/ 	.word	0x000003a0


	//----- nvinfo : EIATTR_CBANK_PARAM_SIZE
	.align		4
.L_334:
        /*0084*/ 	.byte	0x03, 0x19
        /*0086*/ 	.short	0x0028


	//----- nvinfo : EIATTR_PARAM_CBANK
	.align		4
        /*0088*/ 	.byte	0x04, 0x0a
        /*008a*/ 	.short	(.L_336 - .L_335)
	.align		4
.L_335:
        /*008c*/ 	.word	index@(.nv.constant0._Z30kernel_randinit_uniform_doublePdP17curandStateXORWOWiidd)
        /*0090*/ 	.short	0x0380
        /*0092*/ 	.short	0x0028


	//----- nvinfo : EIATTR_SW_WAR
	.align		4
.L_336:
        /*0094*/ 	.byte	0x04, 0x36
        /*0096*/ 	.short	(.L_338 - .L_337)
.L_337:
        /*0098*/ 	.word	0x00000008
.L_338:


//--------------------- .nv.info._Z26kernel_setup_randstates_2dP17curandStateXORWOWiiy --------------------------
	.section	.nv.info._Z26kernel_setup_randstates_2dP17curandStateXORWOWiiy,"",@"SHT_CUDA_INFO"
	.sectionflags	@""
	.align	4


	//----- nvinfo : EIATTR_CUDA_API_VERSION
	.align		4
        /*0000*/ 	.byte	0x04, 0x37
        /*0002*/ 	.short	(.L_340 - .L_339)
.L_339:
        /*0004*/ 	.word	0x00000082


	//----- nvinfo : EIATTR_KPARAM_INFO
	.align		4
.L_340:
        /*0008*/ 	.byte	0x04, 0x17
        /*000a*/ 	.short	(.L_342 - .L_341)
.L_341:
        /*000c*/ 	.word	0x00000000
        /*0010*/ 	.short	0x0003
        /*0012*/ 	.short	0x0010
        /*0014*/ 	.byte	0x00, 0xf0, 0x21, 0x00


	//----- nvinfo : EIATTR_KPARAM_INFO
	.align		4
.L_342:
        /*0018*/ 	.byte	0x04, 0x17
        /*001a*/ 	.short	(.L_344 - .L_343)
.L_343:
        /*001c*/ 	.word	0x00000000
        /*0020*/ 	.short	0x0002
        /*0022*/ 	.short	0x000c
        /*0024*/ 	.byte	0x00, 0xf0, 0x11, 0x00


	//----- nvinfo : EIATTR_KPARAM_INFO
	.align		4
.L_344:
        /*0028*/ 	.byte	0x04, 0x17
        /*002a*/ 	.short	(.L_346 - .L_345)
.L_345:
        /*002c*/ 	.word	0x00000000
        /*0030*/ 	.short	0x0001
        /*0032*/ 	.short	0x0008
        /*0034*/ 	.byte	0x00, 0xf0, 0x11, 0x00


	//----- nvinfo : EIATTR_KPARAM_INFO
	.align		4
.L_346:
        /*0038*/ 	.byte	0x04, 0x17
        /*003a*/ 	.short	(.L_348 - .L_347)
.L_347:
        /*003c*/ 	.word	0x00000000
        /*0040*/ 	.short	0x0000
        /*0042*/ 	.short	0x0000
        /*0044*/ 	.byte	0x00, 0xf5, 0x21, 0x00


	//----- nvinfo : EIATTR_SPARSE_MMA_MASK
	.align		4
.L_348:
        /*0048*/ 	.byte	0x03, 0x50
        /*004a*/ 	.short	0x0000


	//----- nvinfo : EIATTR_MAXREG_COUNT
	.align		4
        /*004c*/ 	.byte	0x03, 0x1b
        /*004e*/ 	.short	0x00ff


	//----- nvinfo : EIATTR_MERCURY_ISA_VERSION
	.align		4
        /*0050*/ 	.byte	0x03, 0x5f
        /*0052*/ 	.short	0x0101


	//----- nvinfo : EIATTR_VRC_CTA_INIT_COUNT
	.align		4
        /*0054*/ 	.byte	0x02, 0x4a
	.zero		1
	.zero		1


	//----- nvinfo : EIATTR_EXIT_INSTR_OFFSETS
	.align		4
        /*0058*/ 	.byte	0x04, 0x1c
        /*005a*/ 	.short	(.L_350 - .L_349)


	//   ....[0]....
.L_349:
        /*005c*/ 	.word	0x000000c0


	//   ....[1]....
        /*0060*/ 	.word	0x00000f60


	//----- nvinfo : EIATTR_CRS_STACK_SIZE
	.align		4
.L_350:
        /*0064*/ 	.byte	0x04, 0x1e
        /*0066*/ 	.short	(.L_352 - .L_351)
.L_351:
        /*0068*/ 	.word	0x00000000


	//----- nvinfo : EIATTR_CBANK_PARAM_SIZE
	.align		4
.L_352:
        /*006c*/ 	.byte	0x03, 0x19
        /*006e*/ 	.short	0x0018


	//----- nvinfo : EIATTR_PARAM_CBANK
	.align		4
        /*0070*/ 	.byte	0x04, 0x0a
        /*0072*/ 	.short	(.L_354 - .L_353)
	.align		4
.L_353:
        /*0074*/ 	.word	index@(.nv.constant0._Z26kernel_setup_randstates_2dP17curandStateXORWOWiiy)
        /*0078*/ 	.short	0x0380
        /*007a*/ 	.short	0x0018


	//----- nvinfo : EIATTR_SW_WAR
	.align		4
.L_354:
        /*007c*/ 	.byte	0x04, 0x36
        /*007e*/ 	.short	(.L_356 - .L_355)
.L_355:
        /*0080*/ 	.word	0x00000008
.L_356:


//--------------------- .nv.info._Z27kernel_setup_randstates_oddP17curandStateXORWOWiiiy --------------------------
	.section	.nv.info._Z27kernel_setup_randstates_oddP17curandStateXORWOWiiiy,"",@"SHT_CUDA_INFO"
	.sectionflags	@""
	.align	4


	//----- nvinfo : EIATTR_CUDA_API_VERSION
	.align		4
        /*0000*/ 	.byte	0x04, 0x37
        /*0002*/ 	.short	(.L_358 - .L_357)
.L_357:
        /*0004*/ 	.word	0x00000082


	//----- nvinfo : EIATTR_KPARAM_INFO
	.align		4
.L_358:
        /*0008*/ 	.byte	0x04, 0x17
        /*000a*/ 	.short	(.L_360 - .L_359)
.L_359:
        /*000c*/ 	.word	0x00000000
        /*0010*/ 	.short	0x0004
        /*0012*/ 	.short	0x0018
        /*0014*/ 	.byte	0x00, 0xf0, 0x21, 0x00


	//----- nvinfo : EIATTR_KPARAM_INFO
	.align		4
.L_360:
        /*0018*/ 	.byte	0x04, 0x17
        /*001a*/ 	.short	(.L_362 - .L_361)
.L_361:
        /*001c*/ 	.word	0x00000000
        /*0020*/ 	.short	0x0003
        /*0022*/ 	.short	0x0010
        /*0024*/ 	.byte	0x00, 0xf0, 0x11, 0x00


	//----- nvinfo : EIATTR_KPARAM_INFO
	.align		4
.L_362:
        /*0028*/ 	.byte	0x04, 0x17
        /*002a*/ 	.short	(.L_364 - .L_363)
.L_363:
        /*002c*/ 	.word	0x00000000
        /*0030*/ 	.short	0x0002
        /*0032*/ 	.short	0x000c
        /*0034*/ 	.byte	0x00, 0xf0, 0x11, 0x00


	//----- nvinfo : EIATTR_KPARAM_INFO
	.align		4
.L_364:
        /*0038*/ 	.byte	0x04, 0x17
        /*003a*/ 	.short	(.L_366 - .L_365)
.L_365:
        /*003c*/ 	.word	0x00000000
        /*0040*/ 	.short	0x0001
        /*0042*/ 	.short	0x0008
        /*0044*/ 	.byte	0x00, 0xf0, 0x11, 0x00


	//----- nvinfo : EIATTR_KPARAM_INFO
	.align		4
.L_366:
        /*0048*/ 	.byte	0x04, 0x17
        /*004a*/ 	.short	(.L_368 - .L_367)
.L_367:
        /*004c*/ 	.word	0x00000000
        /*0050*/ 	.short	0x0000
        /*0052*/ 	.short	0x0000
        /*0054*/ 	.byte	0x00, 0xf5, 0x21, 0x00


	//----- nvinfo : EIATTR_SPARSE_MMA_MASK
	.align		4
.L_368:
        /*0058*/ 	.byte	0x03, 0x50
        /*005a*/ 	.short	0x0000


	//----- nvinfo : EIATTR_MAXREG_COUNT
	.align		4
        /*005c*/ 	.byte	0x03, 0x1b
        /*005e*/ 	.short	0x00ff


	//----- nvinfo : EIATTR_MERCURY_ISA_VERSION
	.align		4
        /*0060*/ 	.byte	0x03, 0x5f
        /*0062*/ 	.short	0x0101


	//----- nvinfo : EIATTR_VRC_CTA_INIT_COUNT
	.align		4
        /*0064*/ 	.byte	0x02, 0x4a
	.zero		1
	.zero		1


	//----- nvinfo : EIATTR_EXIT_INSTR_OFFSETS
	.align		4
        /*0068*/ 	.byte	0x04, 0x1c
        /*006a*/ 	.short	(.L_370 - .L_369)


	//   ....[0]....
.L_369:
        /*006c*/ 	.word	0x000000c0


	//   ....[1]....
        /*0070*/ 	.word	0x00000fb0


	//----- nvinfo : EIATTR_CRS_STACK_SIZE
	.align		4
.L_370:
        /*0074*/ 	.byte	0x04, 0x1e
        /*0076*/ 	.short	(.L_372 - .L_371)
.L_371:
        /*0078*/ 	.word	0x00000000


	//----- nvinfo : EIATTR_CBANK_PARAM_SIZE
	.align		4
.L_372:
        /*007c*/ 	.byte	0x03, 0x19
        /*007e*/ 	.short	0x0020


	//----- nvinfo : EIATTR_PARAM_CBANK
	.align		4
        /*0080*/ 	.byte	0x04, 0x0a
        /*0082*/ 	.short	(.L_374 - .L_373)
	.align		4
.L_373:
        /*0084*/ 	.word	index@(.nv.constant0._Z27kernel_setup_randstates_oddP17curandStateXORWOWiiiy)
        /*0088*/ 	.short	0x0380
        /*008a*/ 	.short	0x0020


	//----- nvinfo : EIATTR_SW_WAR
	.align		4
.L_374:
        /*008c*/ 	.byte	0x04, 0x36
        /*008e*/ 	.short	(.L_376 - .L_375)
.L_375:
        /*0090*/ 	.word	0x00000008
.L_376:


//--------------------- .nv.info._Z28kernel_setup_randstates_evenP17curandStateXORWOWiiiy --------------------------
	.section	.nv.info._Z28kernel_setup_randstates_evenP17curandStateXORWOWiiiy,"",@"SHT_CUDA_INFO"
	.sectionflags	@""
	.align	4


	//----- nvinfo : EIATTR_CUDA_API_VERSION
	.align		4
        /*0000*/ 	.byte	0x04, 0x37
        /*0002*/ 	.short	(.L_378 - .L_377)
.L_377:
        /*0004*/ 	.word	0x00000082


	//----- nvinfo : EIATTR_KPARAM_INFO
	.align		4
.L_378:
        /*0008*/ 	.byte	0x04, 0x17
        /*000a*/ 	.short	(.L_380 - .L_379)
.L_379:
        /*000c*/ 	.word	0x00000000
        /*0010*/ 	.short	0x0004
        /*0012*/ 	.short	0x0018
        /*0014*/ 	.byte	0x00, 0xf0, 0x21, 0x00


	//----- nvinfo : EIATTR_KPARAM_INFO
	.align		4
.L_380:
        /*0018*/ 	.byte	0x04, 0x17
        /*001a*/ 	.short	(.L_382 - .L_381)
.L_381:
        /*001c*/ 	.word	0x00000000
        /*0020*/ 	.short	0x0003
        /*0022*/ 	.short	0x0010
        /*0024*/ 	.byte	0x00, 0xf0, 0x11, 0x00


	//----- nvinfo : EIATTR_KPARAM_INFO
	.align		4
.L_382:
        /*0028*/ 	.byte	0x04, 0x17
        /*002a*/ 	.short	(.L_384 - .L_383)
.L_383:
        /*002c*/ 	.word	0x00000000
        /*0030*/ 	.short	0x0002
        /*0032*/ 	.short	0x000c
        /*0034*/ 	.byte	0x00, 0xf0, 0x11, 0x00


	//----- nvinfo : EIATTR_KPARAM_INFO
	.align		4
.L_384:
        /*0038*/ 	.byte	0x04, 0x17
        /*003a*/ 	.short	(.L_386 - .L_385)
.L_385:
        /*003c*/ 	.word	0x00000000
        /*0040*/ 	.short	0x0001
        /*0042*/ 	.short	0x0008
        /*0044*/ 	.byte	0x00, 0xf0, 0x11, 0x00


	//----- nvinfo : EIATTR_KPARAM_INFO
	.align		4
.L_386:
        /*0048*/ 	.byte	0x04, 0x17
        /*004a*/ 	.short	(.L_388 - .L_387)
.L_387:
        /*004c*/ 	.word	0x00000000
        /*0050*/ 	.short	0x0000
        /*0052*/ 	.short	0x0000
        /*0054*/ 	.byte	0x00, 0xf5, 0x21, 0x00


	//----- nvinfo : EIATTR_SPARSE_MMA_MASK
	.align		4
.L_388:
        /*0058*/ 	.byte	0x03, 0x50
        /*005a*/ 	.short	0x0000


	//----- nvinfo : EIATTR_MAXREG_COUNT
	.align		4
        /*005c*/ 	.byte	0x03, 0x1b
        /*005e*/ 	.short	0x00ff


	//----- nvinfo : EIATTR_MERCURY_ISA_VERSION
	.align		4
        /*0060*/ 	.byte	0x03, 0x5f
        /*0062*/ 	.short	0x0101


	//----- nvinfo : EIATTR_VRC_CTA_INIT_COUNT
	.align		4
        /*0064*/ 	.byte	0x02, 0x4a
	.zero		1
	.zero		1


	//----- nvinfo : EIATTR_EXIT_INSTR_OFFSETS
	.align		4
        /*0068*/ 	.byte	0x04, 0x1c
        /*006a*/ 	.short	(.L_390 - .L_389)


	//   ....[0]....
.L_389:
        /*006c*/ 	.word	0x000000c0


	//   ....[1]....
        /*0070*/ 	.word	0x00000f90


	//----- nvinfo : EIATTR_CRS_STACK_SIZE
	.align		4
.L_390:
        /*0074*/ 	.byte	0x04, 0x1e
        /*0076*/ 	.short	(.L_392 - .L_391)
.L_391:
        /*0078*/ 	.word	0x00000000


	//----- nvinfo : EIATTR_CBANK_PARAM_SIZE
	.align		4
.L_392:
        /*007c*/ 	.byte	0x03, 0x19
        /*007e*/ 	.short	0x0020


	//----- nvinfo : EIATTR_PARAM_CBANK
	.align		4
        /*0080*/ 	.byte	0x04, 0x0a
        /*0082*/ 	.short	(.L_394 - .L_393)
	.align		4
.L_393:
        /*0084*/ 	.word	index@(.nv.constant0._Z28kernel_setup_randstates_evenP17curandStateXORWOWiiiy)
        /*0088*/ 	.short	0x0380
        /*008a*/ 	.short	0x0020


	//----- nvinfo : EIATTR_SW_WAR
	.align		4
.L_394:
        /*008c*/ 	.byte	0x04, 0x36
        /*008e*/ 	.short	(.L_396 - .L_395)
.L_395:
        /*0090*/ 	.word	0x00000008
.L_396:


//--------------------- .nv.info._Z27kernel_transpose_tile_uchariiPhPKh --------------------------
	.section	.nv.info._Z27kernel_transpose_tile_uchariiPhPKh,"",@"SHT_CUDA_INFO"
	.sectionflags	@""
	.align	4


	//----- nvinfo : EIATTR_CUDA_API_VERSION
	.align		4
        /*0000*/ 	.byte	0x04, 0x37
        /*0002*/ 	.short	(.L_398 - .L_397)
.L_397:
        /*0004*/ 	.word	0x00000082


	//----- nvinfo : EIATTR_KPARAM_INFO
	.align		4
.L_398:
        /*0008*/ 	.byte	0x04, 0x17
        /*000a*/ 	.short	(.L_400 - .L_399)
.L_399:
        /*000c*/ 	.word	0x00000000
        /*0010*/ 	.short	0x0003
        /*0012*/ 	.short	0x0010
        /*0014*/ 	.byte	0x00, 0xf5, 0x21, 0x00


	//----- nvinfo : EIATTR_KPARAM_INFO
	.align		4
.L_400:
        /*0018*/ 	.byte	0x04, 0x17
        /*001a*/ 	.short	(.L_402 - .L_401)
.L_401:
        /*001c*/ 	.word	0x00000000
        /*0020*/ 	.short	0x0002
        /*0022*/ 	.short	0x0008
        /*0024*/ 	.byte	0x00, 0xf5, 0x21, 0x00


	//----- nvinfo : EIATTR_KPARAM_INFO
	.align		4
.L_402:
        /*0028*/ 	.byte	0x04, 0x17
        /*002a*/ 	.short	(.L_404 - .L_403)
.L_403:
        /*002c*/ 	.word	0x00000000
        /*0030*/ 	.short	0x0001
        /*0032*/ 	.short	0x0004
        /*0034*/ 	.byte	0x00, 0xf0, 0x11, 0x00


	//----- nvinfo : EIATTR_KPARAM_INFO
	.align		4
.L_404:
        /*0038*/ 	.byte	0x04, 0x17
        /*003a*/ 	.short	(.L_406 - .L_405)
.L_405:
        /*003c*/ 	.word	0x00000000
        /*0040*/ 	.short	0x0000
        /*0042*/ 	.short	0x0000
        /*0044*/ 	.byte	0x00, 0xf0, 0x11, 0x00


	//----- nvinfo : EIATTR_SPARSE_MMA_MASK
	.align		4
.L_406:
        /*0048*/ 	.byte	0x03, 0x50
        /*004a*/ 	.short	0x0000


	//----- nvinfo : EIATTR_MAXREG_COUNT
	.align		4
        /*004c*/ 	.byte	0x03, 0x1b
        /*004e*/ 	.short	0x00ff


	//----- nvinfo : EIATTR_NUM_BARRIERS
	.align		4
        /*0050*/ 	.byte	0x02, 0x4c
        /*0052*/ 	.byte	0x01
	.zero		1


	//----- nvinfo : EIATTR_MERCURY_ISA_VERSION
	.align		4
        /*0054*/ 	.byte	0x03, 0x5f
        /*0056*/ 	.short	0x0101


	//----- nvinfo : EIATTR_VRC_CTA_INIT_COUNT
	.align		4
        /*0058*/ 	.byte	0x02, 0x4a
	.zero		1
	.zero		1


	//----- nvinfo : EIATTR_EXIT_INSTR_OFFSETS
	.align		4
        /*005c*/ 	.byte	0x04, 0x1c
        /*005e*/ 	.short	(.L_408 - .L_407)


	//   ....[0]....
.L_407:
        /*0060*/ 	.word	0x000001f0


	//   ....[1]....
        /*0064*/ 	.word	0x000002a0


	//----- nvinfo : EIATTR_CBANK_PARAM_SIZE
	.align		4
.L_408:
        /*0068*/ 	.byte	0x03, 0x19
        /*006a*/ 	.short	0x0018


	//----- nvinfo : EIATTR_PARAM_CBANK
	.align		4
        /*006c*/ 	.byte	0x04, 0x0a
        /*006e*/ 	.short	(.L_410 - .L_409)
	.align		4
.L_409:
        /*0070*/ 	.word	index@(.nv.constant0._Z27kernel_transpose_tile_uchariiPhPKh)
        /*0074*/ 	.short	0x0380
        /*0076*/ 	.short	0x0018


	//----- nvinfo : EIATTR_SW_WAR
	.align		4
.L_410:
        /*0078*/ 	.byte	0x04, 0x36
        /*007a*/ 	.short	(.L_412 - .L_411)
.L_411:
        /*007c*/ 	.word	0x00000008
.L_412:


//--------------------- .nv.info._Z28kernel_transpose_tile_doubleiiPdPKd --------------------------
	.section	.nv.info._Z28kernel_transpose_tile_doubleiiPdPKd,"",@"SHT_CUDA_INFO"
	.sectionflags	@""
	.align	4


	//----- nvinfo : EIATTR_CUDA_API_VERSION
	.align		4
        /*0000*/ 	.byte	0x04, 0x37
        /*0002*/ 	.short	(.L_414 - .L_413)
.L_413:
        /*0004*/ 	.word	0x00000082


	//----- nvinfo : EIATTR_KPARAM_INFO
	.align		4
.L_414:
        /*0008*/ 	.byte	0x04, 0x17
        /*000a*/ 	.short	(.L_416 - .L_415)
.L_415:
        /*000c*/ 	.word	0x00000000
        /*0010*/ 	.short	0x0003
        /*0012*/ 	.short	0x0010
        /*0014*/ 	.byte	0x00, 0xf5, 0x21, 0x00


	//----- nvinfo : EIATTR_KPARAM_INFO
	.align		4
.L_416:
        /*0018*/ 	.byte	0x04, 0x17
        /*001a*/ 	.short	(.L_418 - .L_417)
.L_417:
        /*001c*/ 	.word	0x00000000
        /*0020*/ 	.short	0x0002
        /*0022*/ 	.short	0x0008
        /*0024*/ 	.byte	0x00, 0xf5, 0x21, 0x00


	//----- nvinfo : EIATTR_KPARAM_INFO
	.align		4
.L_418:
        /*0028*/ 	.byte	0x04, 0x17
        /*002a*/ 	.short	(.L_420 - .L_419)
.L_419:
        /*002c*/ 	.word	0x00000000
        /*0030*/ 	.short	0x0001
        /*0032*/ 	.short	0x0004
        /*0034*/ 	.byte	0x00, 0xf0, 0x11, 0x00


	//----- nvinfo : EIATTR_KPARAM_INFO
	.align		4
.L_420:
        /*0038*/ 	.byte	0x04, 0x17
        /*003a*/ 	.short	(.L_422 - .L_421)
.L_421:
        /*003c*/ 	.word	0x00000000
        /*0040*/ 	.short	0x0000
        /*0042*/ 	.short	0x0000
        /*0044*/ 	.byte	0x00, 0xf0, 0x11, 0x00


	//----- nvinfo : EIATTR_SPARSE_MMA_MASK
	.align		4
.L_422:
        /*0048*/ 	.byte	0x03, 0x50
        /*004a*/ 	.short	0x0000


	//----- nvinfo : EIATTR_MAXREG_COUNT
	.align		4
        /*004c*/ 	.byte	0x03, 0x1b
        /*004e*/ 	.short	0x00ff


	//----- nvinfo : EIATTR_NUM_BARRIERS
	.align		4
        /*0050*/ 	.byte	0x02, 0x4c
        /*0052*/ 	.byte	0x01
	.zero		1


	//----- nvinfo : EIATTR_MERCURY_ISA_VERSION
	.align		4
        /*0054*/ 	.byte	0x03, 0x5f
        /*0056*/ 	.short	0x0101


	//----- nvinfo : EIATTR_VRC_CTA_INIT_COUNT
	.align		4
        /*0058*/ 	.byte	0x02, 0x4a
	.zero		1
	.zero		1


	//----- nvinfo : EIATTR_EXIT_INSTR_OFFSETS
	.align		4
        /*005c*/ 	.byte	0x04, 0x1c
        /*005e*/ 	.short	(.L_424 - .L_423)


	//   ....[0]....
.L_423:
        /*0060*/ 	.word	0x000001e0


	//   ....[1]....
        /*0064*/ 	.word	0x00000290


	//----- nvinfo : EIATTR_CBANK_PARAM_SIZE
	.align		4
.L_424:
        /*0068*/ 	.byte	0x03, 0x19
        /*006a*/ 	.short	0x0018


	//----- nvinfo : EIATTR_PARAM_CBANK
	.align		4
        /*006c*/ 	.byte	0x04, 0x0a
        /*006e*/ 	.short	(.L_426 - .L_425)
	.align		4
.L_425:
        /*0070*/ 	.word	index@(.nv.constant0._Z28kernel_transpose_tile_doubleiiPdPKd)
        /*0074*/ 	.short	0x0380
        /*0076*/ 	.short	0x0018


	//----- nvinfo : EIATTR_SW_WAR
	.align		4
.L_426:
        /*0078*/ 	.byte	0x04, 0x36
        /*007a*/ 	.short	(.L_428 - .L_427)
.L_427:
        /*007c*/ 	.word	0x00000008
.L_428:


//--------------------- .nv.info._Z22kernel_transpose_uchariiPhPKh --------------------------
	.section	.nv.info._Z22kernel_transpose_uchariiPhPKh,"",@"SHT_CUDA_INFO"
	.sectionflags	@""
	.align	4


	//----- nvinfo : EIATTR_CUDA_API_VERSION
	.align		4
        /*0000*/ 	.byte	0x04, 0x37
        /*0002*/ 	.short	(.L_430 - .L_429)
.L_429:
        /*0004*/ 	.word	0x00000082


	//----- nvinfo : EIATTR_KPARAM_INFO
	.align		4
.L_430:
        /*0008*/ 	.byte	0x04, 0x17
        /*000a*/ 	.short	(.L_432 - .L_431)
.L_431:
        /*000c*/ 	.word	0x00000000
        /*0010*/ 	.short	0x0003
        /*0012*/ 	.short	0x0010
        /*0014*/ 	.byte	0x00, 0xf5, 0x21, 0x00


	//----- nvinfo : EIATTR_KPARAM_INFO
	.align		4
.L_432:
        /*0018*/ 	.byte	0x04, 0x17
        /*001a*/ 	.short	(.L_434 - .L_433)
.L_433:
        /*001c*/ 	.word	0x00000000
        /*0020*/ 	.short	0x0002
        /*0022*/ 	.short	0x0008
        /*0024*/ 	.byte	0x00, 0xf5, 0x21, 0x00


	//----- nvinfo : EIATTR_KPARAM_INFO
	.align		4
.L_434:
        /*0028*/ 	.byte	0x04, 0x17
        /*002a*/ 	.short	(.L_436 - .L_435)
.L_435:
        /*002c*/ 	.word	0x00000000
        /*0030*/ 	.short	0x0001
        /*0032*/ 	.short	0x0004
        /*0034*/ 	.byte	0x00, 0xf0, 0x11, 0x00


	//----- nvinfo : EIATTR_KPARAM_INFO
	.align		4
.L_436:
        /*0038*/ 	.byte	0x04, 0x17
        /*003a*/ 	.short	(.L_438 - .L_437)
.L_437:
        /*003c*/ 	.word	0x00000000
        /*0040*/ 	.short	0x0000
        /*0042*/ 	.short	0x0000
        /*0044*/ 	.byte	0x00, 0xf0, 0x11, 0x00


	//----- nvinfo : EIATTR_SPARSE_MMA_MASK
	.align		4
.L_438:
        /*0048*/ 	.byte	0x03, 0x50
        /*004a*/ 	.short	0x0000


	//----- nvinfo : EIATTR_MAXREG_COUNT
	.align		4
        /*004c*/ 	.byte	0x03, 0x1b
        /*004e*/ 	.short	0x00ff


	//----- nvinfo : EIATTR_MERCURY_ISA_VERSION
	.align		4
        /*0050*/ 	.byte	0x03, 0x5f
        /*0052*/ 	.short	0x0101


	//----- nvinfo : EIATTR_VRC_CTA_INIT_COUNT
	.align		4
        /*0054*/ 	.byte	0x02, 0x4a
	.zero		1
	.zero		1


	//----- nvinfo : EIATTR_EXIT_INSTR_OFFSETS
	.align		4
        /*0058*/ 	.byte	0x04, 0x1c
        /*005a*/ 	.short	(.L_440 - .L_439)


	//   ....[0]....
.L_439:
        /*005c*/ 	.word	0x000000c0


	//   ....[1]....
        /*0060*/ 	.word	0x00000180


	//----- nvinfo : EIATTR_CBANK_PARAM_SIZE
	.align		4
.L_440:
        /*0064*/ 	.byte	0x03, 0x19
        /*0066*/ 	.short	0x0018


	//----- nvinfo : EIATTR_PARAM_CBANK
	.align		4
        /*0068*/ 	.byte	0x04, 0x0a
        /*006a*/ 	.short	(.L_442 - .L_441)
	.align		4
.L_441:
        /*006c*/ 	.word	index@(.nv.constant0._Z22kernel_transpose_uchariiPhPKh)
        /*0070*/ 	.short	0x0380
        /*0072*/ 	.short	0x0018


	//----- nvinfo : EIATTR_SW_WAR
	.align		4
.L_442:
        /*0074*/ 	.byte	0x04, 0x36
        /*0076*/ 	.short	(.L_444 - .L_443)
.L_443:
        /*0078*/ 	.word	0x00000008
.L_444:


//--------------------- .nv.info._Z23kernel_transpose_doubleiiPdPKd --------------------------
	.section	.nv.info._Z23kernel_transpose_doubleiiPdPKd,"",@"SHT_CUDA_INFO"
	.sectionflags	@""
	.align	4


	//----- nvinfo : EIATTR_CUDA_API_VERSION
	.align		4
        /*0000*/ 	.byte	0x04, 0x37
        /*0002*/ 	.short	(.L_446 - .L_445)
.L_445:
        /*0004*/ 	.word	0x00000082


	//----- nvinfo : EIATTR_KPARAM_INFO
	.align		4
.L_446:
        /*0008*/ 	.byte	0x04, 0x17
        /*000a*/ 	.short	(.L_448 - .L_447)
.L_447:
        /*000c*/ 	.word	0x00000000
        /*0010*/ 	.short	0x0003
        /*0012*/ 	.short	0x0010
        /*0014*/ 	.byte	0x00, 0xf5, 0x21, 0x00


	//----- nvinfo : EIATTR_KPARAM_INFO
	.align		4
.L_448:
        /*0018*/ 	.byte	0x04, 0x17
        /*001a*/ 	.short	(.L_450 - .L_449)
.L_449:
        /*001c*/ 	.word	0x00000000
        /*0020*/ 	.short	0x0002
        /*0022*/ 	.short	0x0008
        /*0024*/ 	.byte	0x00, 0xf5, 0x21, 0x00


	//----- nvinfo : EIATTR_KPARAM_INFO
	.align		4
.L_450:
        /*0028*/ 	.byte	0x04, 0x17
        /*002a*/ 	.short	(.L_452 - .L_451)
.L_451:
        /*002c*/ 	.word	0x00000000
        /*0030*/ 	.short	0x0001
        /*0032*/ 	.short	0x0004
        /*0034*/ 	.byte	0x00, 0xf0, 0x11, 0x00


	//----- nvinfo : EIATTR_KPARAM_INFO
	.align		4
.L_452:
        /*0038*/ 	.byte	0x04, 0x17
        /*003a*/ 	.short	(.L_454 - .L_453)
.L_453:
        /*003c*/ 	.word	0x00000000
        /*0040*/ 	.short	0x0000
        /*0042*/ 	.short	0x0000
        /*0044*/ 	.byte	0x00, 0xf0, 0x11, 0x00


	//----- nvinfo : EIATTR_SPARSE_MMA_MASK
	.align		4
.L_454:
        /*0048*/ 	.byte	0x03, 0x50
        /*004a*/ 	.short	0x0000


	//----- nvinfo : EIATTR_MAXREG_COUNT
	.align		4
        /*004c*/ 	.byte	0x03, 0x1b
        /*004e*/ 	.short	0x00ff


	//----- nvinfo : EIATTR_MERCURY_ISA_VERSION
	.align		4
        /*0050*/ 	.byte	0x03, 0x5f
        /*0052*/ 	.short	0x0101


	//----- nvinfo : EIATTR_VRC_CTA_INIT_COUNT
	.align		4
        /*0054*/ 	.byte	0x02, 0x4a
	.zero		1
	.zero		1


	//----- nvinfo : EIATTR_EXIT_INSTR_OFFSETS
	.align		4
        /*0058*/ 	.byte	0x04, 0x1c
        /*005a*/ 	.short	(.L_456 - .L_455)


	//   ....[0]....
.L_455:
        /*005c*/ 	.word	0x000000c0


	//   ....[1]....
        /*0060*/ 	.word	0x00000160


	//----- nvinfo : EIATTR_CBANK_PARAM_SIZE
	.align		4
.L_456:
        /*0064*/ 	.byte	0x03, 0x19
        /*0066*/ 	.short	0x0018


	//----- nvinfo : EIATTR_PARAM_CBANK
	.align		4
        /*0068*/ 	.byte	0x04, 0x0a
        /*006a*/ 	.short	(.L_458 - .L_457)
	.align		4
.L_457:
        /*006c*/ 	.word	index@(.nv.constant0._Z23kernel_transpose_doubleiiPdPKd)
        /*0070*/ 	.short	0x0380
        /*0072*/ 	.short	0x0018


	//----- nvinfo : EIATTR_SW_WAR
	.align		4
.L_458:
        /*0074*/ 	.byte	0x04, 0x36
        /*0076*/ 	.short	(.L_460 - .L_459)
.L_459:
        /*0078*/ 	.word	0x00000008
.L_460:


//--------------------- .nv.info._Z20kernel_AddVec_doublePdPKdi --------------------------
	.section	.nv.info._Z20kernel_AddVec_doublePdPKdi,"",@"SHT_CUDA_INFO"
	.sectionflags	@""
	.align	4


	//----- nvinfo : EIATTR_CUDA_API_VERSION
	.align		4
        /*0000*/ 	.byte	0x04, 0x37
        /*0002*/ 	.short	(.L_462 - .L_461)
.L_461:
        /*0004*/ 	.word	0x00000082


	//----- nvinfo : EIATTR_KPARAM_INFO
	.align		4
.L_462:
        /*0008*/ 	.byte	0x04, 0x17
        /*000a*/ 	.short	(.L_464 - .L_463)
.L_463:
        /*000c*/ 	.word	0x00000000
        /*0010*/ 	.short	0x0002
        /*0012*/ 	.short	0x0010
        /*0014*/ 	.byte	0x00, 0xf0, 0x11, 0x00


	//----- nvinfo : EIATTR_KPARAM_INFO
	.align		4
.L_464:
        /*0018*/ 	.byte	0x04, 0x17
        /*001a*/ 	.short	(.L_466 - .L_465)
.L_465:
        /*001c*/ 	.word	0x00000000
        /*0020*/ 	.short	0x0001
        /*0022*/ 	.short	0x0008
        /*0024*/ 	.byte	0x00, 0xf5, 0x21, 0x00


	//----- nvinfo : EIATTR_KPARAM_INFO
	.align		4
.L_466:
        /*0028*/ 	.byte	0x04, 0x17
        /*002a*/ 	.short	(.L_468 - .L_467)
.L_467:
        /*002c*/ 	.word	0x00000000
        /*0030*/ 	.short	0x0000
        /*0032*/ 	.short	0x0000
        /*0034*/ 	.byte	0x00, 0xf5, 0x21, 0x00


	//----- nvinfo : EIATTR_SPARSE_MMA_MASK
	.align		4
.L_468:
        /*0038*/ 	.byte	0x03, 0x50
        /*003a*/ 	.short	0x0000


	//----- nvinfo : EIATTR_MAXREG_COUNT
	.align		4
        /*003c*/ 	.byte	0x03, 0x1b
        /*003e*/ 	.short	0x00ff


	//----- nvinfo : EIATTR_MERCURY_ISA_VERSION
	.align		4
        /*0040*/ 	.byte	0x03, 0x5f
        /*0042*/ 	.short	0x0101


	//----- nvinfo : EIATTR_VRC_CTA_INIT_COUNT
	.align		4
        /*0044*/ 	.byte	0x02, 0x4a
	.zero		1
	.zero		1


	//----- nvinfo : EIATTR_EXIT_INSTR_OFFSETS
	.align		4
        /*0048*/ 	.byte	0x04, 0x1c
        /*004a*/ 	.short	(.L_470 - .L_469)


	//   ....[0]....
.L_469:
        /*004c*/ 	.word	0x00000070


	//   ....[1]....
        /*0050*/ 	.word	0x00000110


	//----- nvinfo : EIATTR_CBANK_PARAM_SIZE
	.align		4
.L_470:
        /*0054*/ 	.byte	0x03, 0x19
        /*0056*/ 	.short	0x0014


	//----- nvinfo : EIATTR_PARAM_CBANK
	.align		4
        /*0058*/ 	.byte	0x04, 0x0a
        /*005a*/ 	.short	(.L_472 - .L_471)
	.align		4
.L_471:
        /*005c*/ 	.word	index@(.nv.constant0._Z20kernel_AddVec_doublePdPKdi)
        /*0060*/ 	.short	0x0380
        /*0062*/ 	.short	0x0014


	//----- nvinfo : EIATTR_SW_WAR
	.align		4
.L_472:
        /*0064*/ 	.byte	0x04, 0x36
        /*0066*/ 	.short	(.L_474 - .L_473)
.L_473:
        /*0068*/ 	.word	0x00000008
.L_474:


//--------------------- .nv.info._Z48kernel_CostAggregation_OneParallelCol_BottomLeftiiiPdddi --------------------------
	.section	.nv.info._Z48kernel_CostAggregation_OneParallelCol_BottomLeftiiiPdddi,"",@"SHT_CUDA_INFO"
	.sectionflags	@""
	.align	4


	//----- nvinfo : EIATTR_CUDA_API_VERSION
	.align		4
        /*0000*/ 	.byte	0x04, 0x37
        /*0002*/ 	.short	(.L_476 - .L_475)
.L_475:
        /*0004*/ 	.word	0x00000082


	//----- nvinfo : EIATTR_KPARAM_INFO
	.align		4
.L_476:
        /*0008*/ 	.byte	0x04, 0x17
        /*000a*/ 	.short	(.L_478 - .L_477)
.L_477:
        /*000c*/ 	.word	0x00000000
        /*0010*/ 	.short	0x0006
        /*0012*/ 	.short	0x0028
        /*0014*/ 	.byte	0x00, 0xf0, 0x11, 0x00


	//----- nvinfo : EIATTR_KPARAM_INFO
	.align		4
.L_478:
        /*0018*/ 	.byte	0x04, 0x17
        /*001a*/ 	.short	(.L_480 - .L_479)
.L_479:
        /*001c*/ 	.word	0x00000000
        /*0020*/ 	.short	0x0005
        /*0022*/ 	.short	0x0020
        /*0024*/ 	.byte	0x00, 0xf0, 0x21, 0x00


	//----- nvinfo : EIATTR_KPARAM_INFO
	.align		4
.L_480:
        /*0028*/ 	.byte	0x04, 0x17
        /*002a*/ 	.short	(.L_482 - .L_481)
.L_481:
        /*002c*/ 	.word	0x00000000
        /*0030*/ 	.short	0x0004
        /*0032*/ 	.short	0x0018
        /*0034*/ 	.byte	0x00, 0xf0, 0x21, 0x00


	//----- nvinfo : EIATTR_KPARAM_INFO
	.align		4
.L_482:
        /*0038*/ 	.byte	0x04, 0x17
        /*003a*/ 	.short	(.L_484 - .L_483)
.L_483:
        /*003c*/ 	.word	0x00000000
        /*0040*/ 	.short	0x0003
        /*0042*/ 	.short	0x0010
        /*0044*/ 	.byte	0x00, 0xf5, 0x21, 0x00


	//----- nvinfo : EIATTR_KPARAM_INFO
	.align		4
.L_484:
        /*0048*/ 	.byte	0x04, 0x17
        /*004a*/ 	.short	(.L_486 - .L_485)
.L_485:
        /*004c*/ 	.word	0x00000000
        /*0050*/ 	.short	0x0002
        /*0052*/ 	.short	0x0008
        /*0054*/ 	.byte	0x00, 0xf0, 0x11, 0x00


	//----- nvinfo : EIATTR_KPARAM_INFO
	.align		4
.L_486:
        /*0058*/ 	.byte	0x04, 0x17
        /*005a*/ 	.short	(.L_488 - .L_487)
.L_487:
        /*005c*/ 	.word	0x00000000
        /*0060*/ 	.short	0x0001
        /*0062*/ 	.short	0x0004
        /*0064*/ 	.byte	0x00, 0xf0, 0x11, 0x00


	//----- nvinfo : EIATTR_KPARAM_INFO
	.align		4
.L_488:
        /*0068*/ 	.byte	0x04, 0x17
        /*006a*/ 	.short	(.L_490 - .L_489)
.L_489:
        /*006c*/ 	.word	0x00000000
        /*0070*/ 	.short	0x0000
        /*0072*/ 	.short	0x0000
        /*0074*/ 	.byte	0x00, 0xf0, 0x11, 0x00


	//----- nvinfo : EIATTR_SPARSE_MMA_MASK
	.align		4
.L_490:
        /*0078*/ 	.byte	0x03, 0x50
        /*007a*/ 	.short	0x0000


	//----- nvinfo : EIATTR_MAXREG_COUNT
	.align		4
        /*007c*/ 	.byte	0x03, 0x1b
        /*007e*/ 	.short	0x00ff


	//----- nvinfo : EIATTR_MERCURY_ISA_VERSION
	.align		4
        /*0080*/ 	.byte	0x03, 0x5f
        /*0082*/ 	.short	0x0101


	//----- nvinfo : EIATTR_VRC_CTA_INIT_COUNT
	.align		4
        /*0084*/ 	.byte	0x02, 0x4a
	.zero		1
	.zero		1


	//----- nvinfo : EIATTR_EXIT_INSTR_OFFSETS
	.align		4
        /*0088*/ 	.byte	0x04, 0x1c
        /*008a*/ 	.short	(.L_492 - .L_491)


	//   ....[0]....
.L_491:
        /*008c*/ 	.word	0x000000f0


	//   ....[1]....
        /*0090*/ 	.word	0x00000190


	//   ....[2]....
        /*0094*/ 	.word	0x00000e40


	//   ....[3]....
        /*0098*/ 	.word	0x00000e80


	//----- nvinfo : EIATTR_CRS_STACK_SIZE
	.align		4
.L_492:
        /*009c*/ 	.byte	0x04, 0x1e
        /*009e*/ 	.short	(.L_494 - .L_493)
.L_493:
        /*00a0*/ 	.word	0x00000000


	//----- nvinfo : EIATTR_CBANK_PARAM_SIZE
	.align		4
.L_494:
        /*00a4*/ 	.byte	0x03, 0x19
        /*00a6*/ 	.short	0x002c


	//----- nvinfo : EIATTR_PARAM_CBANK
	.align		4
        /*00a8*/ 	.byte	0x04, 0x0a
        /*00aa*/ 	.short	(.L_496 - .L_495)
	.align		4
.L_495:
        /*00ac*/ 	.word	index@(.nv.constant0._Z48kernel_CostAggregation_OneParallelCol_BottomLeftiiiPdddi)
        /*00b0*/ 	.short	0x0380
        /*00b2*/ 	.short	0x002c


	//----- nvinfo : EIATTR_SW_WAR
	.align		4
.L_496:
        /*00b4*/ 	.byte	0x04, 0x36
        /*00b6*/ 	.short	(.L_498 - .L_497)
.L_497:
        /*00b8*/ 	.word	0x00000008
.L_498:


//--------------------- .nv.info._Z44kernel_CostAggregation_OneParallelCol_UpLeftiiiPdddi --------------------------
	.section	.nv.info._Z44kernel_CostAggregation_OneParallelCol_UpLeftiiiPdddi,"",@"SHT_CUDA_INFO"
	.sectionflags	@""
	.align	4


	//----- nvinfo : EIATTR_CUDA_API_VERSION
	.align		4
        /*0000*/ 	.byte	0x04, 0x37
        /*0002*/ 	.short	(.L_500 - .L_499)
.L_499:
        /*0004*/ 	.word	0x00000082


	//----- nvinfo : EIATTR_KPARAM_INFO
	.align		4
.L_500:
        /*0008*/ 	.byte	0x04, 0x17
        /*000a*/ 	.short	(.L_502 - .L_501)
.L_501:
        /*000c*/ 	.word	0x00000000
        /*0010*/ 	.short	0x0006
        /*0012*/ 	.short	0x0028
        /*0014*/ 	.byte	0x00, 0xf0, 0x11, 0x00


	//----- nvinfo : EIATTR_KPARAM_INFO
	.align		4
.L_502:
        /*0018*/ 	.byte	0x04, 0x17
        /*001a*/ 	.short	(.L_504 - .L_503)
.L_503:
        /*001c*/ 	.word	0x00000000
        /*0020*/ 	.short	0x0005
        /*0022*/ 	.short	0x0020
        /*0024*/ 	.byte	0x00, 0xf0, 0x21, 0x00


	//----- nvinfo : EIATTR_KPARAM_INFO
	.align		4
.L_504:
        /*0028*/ 	.byte	0x04, 0x17
        /*002a*/ 	.short	(.L_506 - .L_505)
.L_505:
        /*002c*/ 	.word	0x00000000
        /*0030*/ 	.short	0x0004
        /*0032*/ 	.short	0x0018
        /*0034*/ 	.byte	0x00, 0xf0, 0x21, 0x00


	//----- nvinfo : EIATTR_KPARAM_INFO
	.align		4
.L_506:
        /*0038*/ 	.byte	0x04, 0x17
        /*003a*/ 	.short	(.L_508 - .L_507)
.L_507:
        /*003c*/ 	.word	0x00000000
        /*0040*/ 	.short	0x0003
        /*0042*/ 	.short	0x0010
        /*0044*/ 	.byte	0x00, 0xf5, 0x21, 0x00


	//----- nvinfo : EIATTR_KPARAM_INFO
	.align		4
.L_508:
        /*0048*/ 	.byte	0x04, 0x17
        /*004a*/ 	.short	(.L_510 - .L_509)
.L_509:
        /*004c*/ 	.word	0x00000000
        /*0050*/ 	.short	0x0002
        /*0052*/ 	.short	0x0008
        /*0054*/ 	.byte	0x00, 0xf0, 0x11, 0x00


	//----- nvinfo : EIATTR_KPARAM_INFO
	.align		4
.L_510:
        /*0058*/ 	.byte	0x04, 0x17
        /*005a*/ 	.short	(.L_512 - .L_511)
.L_511:
        /*005c*/ 	.word	0x00000000
        /*0060*/ 	.short	0x0001
        /*0062*/ 	.short	0x0004
        /*0064*/ 	.byte	0x00, 0xf0, 0x11, 0x00


	//----- nvinfo : EIATTR_KPARAM_INFO
	.align		4
.L_512:
        /*0068*/ 	.byte	0x04, 0x17
        /*006a*/ 	.short	(.L_514 - .L_513)
.L_513:
        /*006c*/ 	.word	0x00000000
        /*0070*/ 	.short	0x0000
        /*0072*/ 	.short	0x0000
        /*0074*/ 	.byte	0x00, 0xf0, 0x11, 0x00


	//----- nvinfo : EIATTR_SPARSE_MMA_MASK
	.align		4
.L_514:
        /*0078*/ 	.byte	0x03, 0x50
        /*007a*/ 	.short	0x0000


	//----- nvinfo : EIATTR_MAXREG_COUNT
	.align		4
        /*007c*/ 	.byte	0x03, 0x1b
        /*007e*/ 	.short	0x00ff


	//----- nvinfo : EIATTR_MERCURY_ISA_VERSION
	.align		4
        /*0080*/ 	.byte	0x03, 0x5f
        /*0082*/ 	.short	0x0101


	//----- nvinfo : EIATTR_VRC_CTA_INIT_COUNT
	.align		4
        /*0084*/ 	.byte	0x02, 0x4a
	.zero		1
	.zero		1


	//----- nvinfo : EIATTR_EXIT_INSTR_OFFSETS
	.align		4
        /*0088*/ 	.byte	0x04, 0x1c
        /*008a*/ 	.short	(.L_516 - .L_515)


	//   ....[0]....
.L_515:
        /*008c*/ 	.word	0x000000f0


	//   ....[1]....
        /*0090*/ 	.word	0x000001b0


	//   ....[2]....
        /*0094*/ 	.word	0x00000e40


	//   ....[3]....
        /*0098*/ 	.word	0x00000e80


	//----- nvinfo : EIATTR_CRS_STACK_SIZE
	.align		4
.L_516:
        /*009c*/ 	.byte	0x04, 0x1e
        /*009e*/ 	.short	(.L_518 - .L_517)
.L_517:
        /*00a0*/ 	.word	0x00000000


	//----- nvinfo : EIATTR_CBANK_PARAM_SIZE
	.align		4
.L_518:
        /*00a4*/ 	.byte	0x03, 0x19
        /*00a6*/ 	.short	0x002c


	//----- nvinfo : EIATTR_PARAM_CBANK
	.align		4
        /*00a8*/ 	.byte	0x04, 0x0a
        /*00aa*/ 	.short	(.L_520 - .L_519)
	.align		4
.L_519:
        /*00ac*/ 	.word	index@(.nv.constant0._Z44kernel_CostAggregation_OneParallelCol_UpLeftiiiPdddi)
        /*00b0*/ 	.short	0x0380
        /*00b2*/ 	.short	0x002c


	//----- nvinfo : EIATTR_SW_WAR
	.align		4
.L_520:
        /*00b4*/ 	.byte	0x04, 0x36
        /*00b6*/ 	.short	(.L_522 - .L_521)
.L_521:
        /*00b8*/ 	.word	0x00000008
.L_522:


//--------------------- .nv.info._Z42kernel_CostAggregation_OneParallelCol_LeftiiiPdddi --------------------------
	.section	.nv.info._Z42kernel_CostAggregation_OneParallelCol_LeftiiiPdddi,"",@"SHT_CUDA_INFO"
	.sectionflags	@""
	.align	4


	//----- nvinfo : EIATTR_CUDA_API_VERSION
	.align		4
        /*0000*/ 	.byte	0x04, 0x37
        /*0002*/ 	.short	(.L_524 - .L_523)
.L_523:
        /*0004*/ 	.word	0x00000082


	//----- nvinfo : EIATTR_KPARAM_INFO
	.align		4
.L_524:
        /*0008*/ 	.byte	0x04, 0x17
        /*000a*/ 	.short	(.L_526 - .L_525)
.L_525:
        /*000c*/ 	.word	0x00000000
        /*0010*/ 	.short	0x0006
        /*0012*/ 	.short	0x0028
        /*0014*/ 	.byte	0x00, 0xf0, 0x11, 0x00


	//----- nvinfo : EIATTR_KPARAM_INFO
	.align		4
.L_526:
        /*0018*/ 	.byte	0x04, 0x17
        /*001a*/ 	.short	(.L_528 - .L_527)
.L_527:
        /*001c*/ 	.word	0x00000000
        /*0020*/ 	.short	0x0005
        /*0022*/ 	.short	0x0020
        /*0024*/ 	.byte	0x00, 0xf0, 0x21, 0x00


	//----- nvinfo : EIATTR_KPARAM_INFO
	.align		4
.L_528:
        /*0028*/ 	.byte	0x04, 0x17
        /*002a*/ 	.short	(.L_530 - .L_529)
.L_529:
        /*002c*/ 	.word	0x00000000
        /*0030*/ 	.short	0x0004
        /*0032*/ 	.short	0x0018
        /*0034*/ 	.byte	0x00, 0xf0, 0x21, 0x00


	//----- nvinfo : EIATTR_KPARAM_INFO
	.align		4
.L_530:
        /*0038*/ 	.byte	0x04, 0x17
        /*003a*/ 	.short	(.L_532 - .L_531)
.L_531:
        /*003c*/ 	.word	0x00000000
        /*0040*/ 	.short	0x0003
        /*0042*/ 	.short	0x0010
        /*0044*/ 	.byte	0x00, 0xf5, 0x21, 0x00


	//----- nvinfo : EIATTR_KPARAM_INFO
	.align		4
.L_532:
        /*0048*/ 	.byte	0x04, 0x17
        /*004a*/ 	.short	(.L_534 - .L_533)
.L_533:
        /*004c*/ 	.word	0x00000000
        /*0050*/ 	.short	0x0002
        /*0052*/ 	.short	0x0008
        /*0054*/ 	.byte	0x00, 0xf0, 0x11, 0x00


	//----- nvinfo : EIATTR_KPARAM_INFO
	.align		4
.L_534:
        /*0058*/ 	.byte	0x04, 0x17
        /*005a*/ 	.short	(.L_536 - .L_535)
.L_535:
        /*005c*/ 	.word	0x00000000
        /*0060*/ 	.short	0x0001
        /*0062*/ 	.short	0x0004
        /*0064*/ 	.byte	0x00, 0xf0, 0x11, 0x00


	//----- nvinfo : EIATTR_KPARAM_INFO
	.align		4
.L_536:
        /*0068*/ 	.byte	0x04, 0x17
        /*006a*/ 	.short	(.L_538 - .L_537)
.L_537:
        /*006c*/ 	.word	0x00000000
        /*0070*/ 	.short	0x0000
        /*0072*/ 	.short	0x0000
        /*0074*/ 	.byte	0x00, 0xf0, 0x11, 0x00


	//----- nvinfo : EIATTR_SPARSE_MMA_MASK
	.align		4
.L_538:
        /*0078*/ 	.byte	0x03, 0x50
        /*007a*/ 	.short	0x0000


	//----- nvinfo : EIATTR_MAXREG_COUNT
	.align		4
        /*007c*/ 	.byte	0x03, 0x1b
        /*007e*/ 	.short	0x00ff


	//----- nvinfo : EIATTR_MERCURY_ISA_VERSION
	.align		4
        /*0080*/ 	.byte	0x03, 0x5f
        /*0082*/ 	.short	0x0101


	//----- nvinfo : EIATTR_VRC_CTA_INIT_COUNT
	.align		4
        /*0084*/ 	.byte	0x02, 0x4a
	.zero		1
	.zero		1


	//----- nvinfo : EIATTR_EXIT_INSTR_OFFSETS
	.align		4
        /*0088*/ 	.byte	0x04, 0x1c
        /*008a*/ 	.short	(.L_540 - .L_539)


	//   ....[0]....
.L_539:
        /*008c*/ 	.word	0x000000e0


	//   ....[1]....
        /*0090*/ 	.word	0x00000180


	//   ....[2]....
        /*0094*/ 	.word	0x00000e20


	//   ....[3]....
        /*0098*/ 	.word	0x00000e60


	//----- nvinfo : EIATTR_CRS_STACK_SIZE
	.align		4
.L_540:
        /*009c*/ 	.byte	0x04, 0x1e
        /*009e*/ 	.short	(.L_542 - .L_541)
.L_541:
        /*00a0*/ 	.word	0x00000000


	//----- nvinfo : EIATTR_CBANK_PARAM_SIZE
	.align		4
.L_542:
        /*00a4*/ 	.byte	0x03, 0x19
        /*00a6*/ 	.short	0x002c


	//----- nvinfo : EIATTR_PARAM_CBANK
	.align		4
        /*00a8*/ 	.byte	0x04, 0x0a
        /*00aa*/ 	.short	(.L_544 - .L_543)
	.align		4
.L_543:
        /*00ac*/ 	.word	index@(.nv.constant0._Z42kernel_CostAggregation_OneParallelCol_LeftiiiPdddi)
        /*00b0*/ 	.short	0x0380
        /*00b2*/ 	.short	0x002c


	//----- nvinfo : EIATTR_SW_WAR
	.align		4
.L_544:
        /*00b4*/ 	.byte	0x04, 0x36
        /*00b6*/ 	.short	(.L_546 - .L_545)
.L_545:
        /*00b8*/ 	.word	0x00000008
.L_546:


//--------------------- .nv.info._Z49kernel_CostAggregation_OneParallelCol_BottomRightiiiPdddi --------------------------
	.section	.nv.info._Z49kernel_CostAggregation_OneParallelCol_BottomRightiiiPdddi,"",@"SHT_CUDA_INFO"
	.sectionflags	@""
	.align	4


	//----- nvinfo : EIATTR_CUDA_API_VERSION
	.align		4
        /*0000*/ 	.byte	0x04, 0x37
        /*0002*/ 	.short	(.L_548 - .L_547)
.L_547:
        /*0004*/ 	.word	0x00000082


	//----- nvinfo : EIATTR_KPARAM_INFO
	.align		4
.L_548:
        /*0008*/ 	.byte	0x04, 0x17
        /*000a*/ 	.short	(.L_550 - .L_549)
.L_549:
        /*000c*/ 	.word	0x00000000
        /*0010*/ 	.short	0x0006
        /*0012*/ 	.short	0x0028
        /*0014*/ 	.byte	0x00, 0xf0, 0x11, 0x00


	//----- nvinfo : EIATTR_KPARAM_INFO
	.align		4
.L_550:
        /*0018*/ 	.byte	0x04, 0x17
        /*001a*/ 	.short	(.L_552 - .L_551)
.L_551:
        /*001c*/ 	.word	0x00000000
        /*0020*/ 	.short	0x0005
        /*0022*/ 	.short	0x0020
        /*0024*/ 	.byte	0x00, 0xf0, 0x21, 0x00


	//----- nvinfo : EIATTR_KPARAM_INFO
	.align		4
.L_552:
        /*0028*/ 	.byte	0x04, 0x17
        /*002a*/ 	.short	(.L_554 - .L_553)
.L_553:
        /*002c*/ 	.word	0x00000000
        /*0030*/ 	.short	0x0004
        /*0032*/ 	.short	0x0018
        /*0034*/ 	.byte	0x00, 0xf0, 0x21, 0x00


	//----- nvinfo : EIATTR_KPARAM_INFO
	.align		4
.L_554:
        /*0038*/ 	.byte	0x04, 0x17
        /*003a*/ 	.short	(.L_556 - .L_555)
.L_555:
        /*003c*/ 	.word	0x00000000
        /*0040*/ 	.short	0x0003
        /*0042*/ 	.short	0x0010
        /*0044*/ 	.byte	0x00, 0xf5, 0x21, 0x00


	//----- nvinfo : EIATTR_KPARAM_INFO
	.align		4
.L_556:
        /*0048*/ 	.byte	0x04, 0x17
        /*004a*/ 	.short	(.L_558 - .L_557)
.L_557:
        /*004c*/ 	.word	0x00000000
        /*0050*/ 	.short	0x0002
        /*0052*/ 	.short	0x0008
        /*0054*/ 	.byte	0x00, 0xf0, 0x11, 0x00


	//----- nvinfo : EIATTR_KPARAM_INFO
	.align		4
.L_558:
        /*0058*/ 	.byte	0x04, 0x17
        /*005a*/ 	.short	(.L_560 - .L_559)
.L_559:
        /*005c*/ 	.word	0x00000000
        /*0060*/ 	.short	0x0001
        /*0062*/ 	.short	0x0004
        /*0064*/ 	.byte	0x00, 0xf0, 0x11, 0x00


	//----- nvinfo : EIATTR_KPARAM_INFO
	.align		4
.L_560:
        /*0068*/ 	.byte	0x04, 0x17
        /*006a*/ 	.short	(.L_562 - .L_561)
.L_561:
        /*006c*/ 	.word	0x00000000
        /*0070*/ 	.short	0x0000
        /*0072*/ 	.short	0x0000
        /*0074*/ 	.byte	0x00, 0xf0, 0x11, 0x00


	//----- nvinfo : EIATTR_SPARSE_MMA_MASK
	.align		4
.L_562:
        /*0078*/ 	.byte	0x03, 0x50
        /*007a*/ 	.short	0x0000


	//----- nvinfo : EIATTR_MAXREG_COUNT
	.align		4
        /*007c*/ 	.byte	0x03, 0x1b
        /*007e*/ 	.short	0x00ff


	//----- nvinfo : EIATTR_MERCURY_ISA_VERSION
	.align		4
        /*0080*/ 	.byte	0x03, 0x5f
        /*0082*/ 	.short	0x0101


	//----- nvinfo : EIATTR_VRC_CTA_INIT_COUNT
	.align		4
        /*0084*/ 	.byte	0x02, 0x4a
	.zero		1
	.zero		1


	//----- nvinfo : EIATTR_EXIT_INSTR_OFFSETS
	.align		4
        /*0088*/ 	.byte	0x04, 0x1c
        /*008a*/ 	.short	(.L_564 - .L_563)


	//   ....[0]....
.L_563:
        /*008c*/ 	.word	0x000000f0


	//   ....[1]....
        /*0090*/ 	.word	0x000001b0


	//   ....[2]....
        /*0094*/ 	.word	0x00000e70


	//   ....[3]....
        /*0098*/ 	.word	0x00000eb0


	//----- nvinfo : EIATTR_CRS_STACK_SIZE
	.align		4
.L_564:
        /*009c*/ 	.byte	0x04, 0x1e
        /*009e*/ 	.short	(.L_566 - .L_565)
.L_565:
        /*00a0*/ 	.word	0x00000000


	//----- nvinfo : EIATTR_CBANK_PARAM_SIZE
	.align		4
.L_566:
        /*00a4*/ 	.byte	0x03, 0x19
        /*00a6*/ 	.short	0x002c


	//----- nvinfo : EIATTR_PARAM_CBANK
	.align		4
        /*00a8*/ 	.byte	0x04, 0x0a
        /*00aa*/ 	.short	(.L_568 - .L_567)
	.align		4
.L_567:
        /*00ac*/ 	.word	index@(.nv.constant0._Z49kernel_CostAggregation_OneParallelCol_BottomRightiiiPdddi)
        /*00b0*/ 	.short	0x0380
        /*00b2*/ 	.short	0x002c


	//----- nvinfo : EIATTR_SW_WAR
	.align		4
.L_568:
        /*00b4*/ 	.byte	0x04, 0x36
        /*00b6*/ 	.short	(.L_570 - .L_569)
.L_569:
        /*00b8*/ 	.word	0x00000008
.L_570:


//--------------------- .nv.info._Z45kernel_CostAggregation_OneParallelCol_UpRightiiiPdddi --------------------------
	.section	.nv.info._Z45kernel_CostAggregation_OneParallelCol_UpRightiiiPdddi,"",@"SHT_CUDA_INFO"
	.sectionflags	@""
	.align	4


	//----- nvinfo : EIATTR_CUDA_API_VERSION
	.align		4
        /*0000*/ 	.byte	0x04, 0x37
        /*0002*/ 	.short	(.L_572 - .L_571)
.L_571:
        /*0004*/ 	.word	0x00000082


	//----- nvinfo : EIATTR_KPARAM_INFO
	.align		4
.L_572:
        /*0008*/ 	.byte	0x04, 0x17
        /*000a*/ 	.short	(.L_574 - .L_573)
.L_573:
        /*000c*/ 	.word	0x00000000
        /*0010*/ 	.short	0x0006
        /*0012*/ 	.short	0x0028
        /*0014*/ 	.byte	0x00, 0xf0, 0x11, 0x00


	//----- nvinfo : EIATTR_KPARAM_INFO
	.align		4
.L_574:
        /*0018*/ 	.byte	0x04, 0x17
        /*001a*/ 	.short	(.L_576 - .L_575)
.L_575:
        /*001c*/ 	.word	0x00000000
        /*0020*/ 	.short	0x0005
        /*0022*/ 	.short	0x0020
        /*0024*/ 	.byte	0x00, 0xf0, 0x21, 0x00


	//----- nvinfo : EIATTR_KPARAM_INFO
	.align		4
.L_576:
        /*0028*/ 	.byte	0x04, 0x17
        /*002a*/ 	.short	(.L_578 - .L_577)
.L_577:
        /*002c*/ 	.word	0x00000000
        /*0030*/ 	.short	0x0004
        /*0032*/ 	.short	0x0018
        /*0034*/ 	.byte	0x00, 0xf0, 0x21, 0x00


	//----- nvinfo : EIATTR_KPARAM_INFO
	.align		4
.L_578:
        /*0038*/ 	.byte	0x04, 0x17
        /*003a*/ 	.short	(.L_580 - .L_579)
.L_579:
        /*003c*/ 	.word	0x00000000
        /*0040*/ 	.short	0x0003
        /*0042*/ 	.short	0x0010
        /*0044*/ 	.byte	0x00, 0xf5, 0x21, 0x00


	//----- nvinfo : EIATTR_KPARAM_INFO
	.align		4
.L_580:
        /*0048*/ 	.byte	0x04, 0x17
        /*004a*/ 	.short	(.L_582 - .L_581)
.L_581:
        /*004c*/ 	.word	0x00000000
        /*0050*/ 	.short	0x0002
        /*0052*/ 	.short	0x0008
        /*0054*/ 	.byte	0x00, 0xf0, 0x11, 0x00


	//----- nvinfo : EIATTR_KPARAM_INFO
	.align		4
.L_582:
        /*0058*/ 	.byte	0x04, 0x17
        /*005a*/ 	.short	(.L_584 - .L_583)
.L_583:
        /*005c*/ 	.word	0x00000000
        /*0060*/ 	.short	0x0001
        /*0062*/ 	.short	0x0004
        /*0064*/ 	.byte	0x00, 0xf0, 0x11, 0x00


	//----- nvinfo : EIATTR_KPARAM_INFO
	.align		4
.L_584:
        /*0068*/ 	.byte	0x04, 0x17
        /*006a*/ 	.short	(.L_586 - .L_585)
.L_585:
        /*006c*/ 	.word	0x00000000
        /*0070*/ 	.short	0x0000
        /*0072*/ 	.short	0x0000
        /*0074*/ 	.byte	0x00, 0xf0, 0x11, 0x00


	//----- nvinfo : EIATTR_SPARSE_MMA_MASK
	.align		4
.L_586:
        /*0078*/ 	.byte	0x03, 0x50
        /*007a*/ 	.short	0x0000


	//----- nvinfo : EIATTR_MAXREG_COUNT
	.align		4
        /*007c*/ 	.byte	0x03, 0x1b
        /*007e*/ 	.short	0x00ff


	//----- nvinfo : EIATTR_MERCURY_ISA_VERSION
	.align		4
        /*0080*/ 	.byte	0x03, 0x5f
        /*0082*/ 	.short	0x0101


	//----- nvinfo : EIATTR_VRC_CTA_INIT_COUNT
	.align		4
        /*0084*/ 	.byte	0x02, 0x4a
	.zero		1
	.zero		1


	//----- nvinfo : EIATTR_EXIT_INSTR_OFFSETS
	.align		4
        /*0088*/ 	.byte	0x04, 0x1c
        /*008a*/ 	.short	(.L_588 - .L_587)


	//   ....[0]....
.L_587:
        /*008c*/ 	.word	0x000000f0


	//   ....[1]....
        /*0090*/ 	.word	0x000001b0


	//   ....[2]....
        /*0094*/ 	.word	0x00000e70


	//   ....[3]....
        /*0098*/ 	.word	0x00000eb0


	//----- nvinfo : EIATTR_CRS_STACK_SIZE
	.align		4
.L_588:
        /*009c*/ 	.byte	0x04, 0x1e
        /*009e*/ 	.short	(.L_590 - .L_589)
.L_589:
        /*00a0*/ 	.word	0x00000000


	//----- nvinfo : EIATTR_CBANK_PARAM_SIZE
	.align		4
.L_590:
        /*00a4*/ 	.byte	0x03, 0x19
        /*00a6*/ 	.short	0x002c


	//----- nvinfo : EIATTR_PARAM_CBANK
	.align		4
        /*00a8*/ 	.byte	0x04, 0x0a
        /*00aa*/ 	.short	(.L_592 - .L_591)
	.align		4
.L_591:
        /*00ac*/ 	.word	index@(.nv.constant0._Z45kernel_CostAggregation_OneParallelCol_UpRightiiiPdddi)
        /*00b0*/ 	.short	0x0380
        /*00b2*/ 	.short	0x002c


	//----- nvinfo : EIATTR_SW_WAR
	.align		4
.L_592:
        /*00b4*/ 	.byte	0x04, 0x36
        /*00b6*/ 	.short	(.L_594 - .L_593)
.L_593:
        /*00b8*/ 	.word	0x00000008
.L_594:


//--------------------- .nv.info._Z43kernel_CostAggregation_OneParallelCol_RightiiiPdddi --------------------------
	.section	.nv.info._Z43kernel_CostAggregation_OneParallelCol_RightiiiPdddi,"",@"SHT_CUDA_INFO"
	.sectionflags	@""
	.align	4


	//----- nvinfo : EIATTR_CUDA_API_VERSION
	.align		4
        /*0000*/ 	.byte	0x04, 0x37
        /*0002*/ 	.short	(.L_596 - .L_595)
.L_595:
        /*0004*/ 	.word	0x00000082


	//----- nvinfo : EIATTR_KPARAM_INFO
	.align		4
.L_596:
        /*0008*/ 	.byte	0x04, 0x17
        /*000a*/ 	.short	(.L_598 - .L_597)
.L_597:
        /*000c*/ 	.word	0x00000000
        /*0010*/ 	.short	0x0006
        /*0012*/ 	.short	0x0028
        /*0014*/ 	.byte	0x00, 0xf0, 0x11, 0x00


	//----- nvinfo : EIATTR_KPARAM_INFO
	.align		4
.L_598:
        /*0018*/ 	.byte	0x04, 0x17
        /*001a*/ 	.short	(.L_600 - .L_599)
.L_599:
        /*001c*/ 	.word	0x00000000
        /*0020*/ 	.short	0x0005
        /*0022*/ 	.short	0x0020
        /*0024*/ 	.byte	0x00, 0xf0, 0x21, 0x00


	//----- nvinfo : EIATTR_KPARAM_INFO
	.align		4
.L_600:
        /*0028*/ 	.byte	0x04, 0x17
        /*002a*/ 	.short	(.L_602 - .L_601)
.L_601:
        /*002c*/ 	.word	0x00000000
        /*0030*/ 	.short	0x0004
        /*0032*/ 	.short	0x0018
        /*0034*/ 	.byte	0x00, 0xf0, 0x21, 0x00


	//----- nvinfo : EIATTR_KPARAM_INFO
	.align		4
.L_602:
        /*0038*/ 	.byte	0x04, 0x17
        /*003a*/ 	.short	(.L_604 - .L_603)
.L_603:
        /*003c*/ 	.word	0x00000000
        /*0040*/ 	.short	0x0003
        /*0042*/ 	.short	0x0010
        /*0044*/ 	.byte	0x00, 0xf5, 0x21, 0x00


	//----- nvinfo : EIATTR_KPARAM_INFO
	.align		4
.L_604:
        /*0048*/ 	.byte	0x04, 0x17
        /*004a*/ 	.short	(.L_606 - .L_605)
.L_605:
        /*004c*/ 	.word	0x00000000
        /*0050*/ 	.short	0x0002
        /*0052*/ 	.short	0x0008
        /*0054*/ 	.byte	0x00, 0xf0, 0x11, 0x00


	//----- nvinfo : EIATTR_KPARAM_INFO
	.align		4
.L_606:
        /*0058*/ 	.byte	0x04, 0x17
        /*005a*/ 	.short	(.L_608 - .L_607)
.L_607:
        /*005c*/ 	.word	0x00000000
        /*0060*/ 	.short	0x0001
        /*0062*/ 	.short	0x0004
        /*0064*/ 	.byte	0x00, 0xf0, 0x11, 0x00


	//----- nvinfo : EIATTR_KPARAM_INFO
	.align		4
.L_608:
        /*0068*/ 	.byte	0x04, 0x17
        /*006a*/ 	.short	(.L_610 - .L_609)
.L_609:
        /*006c*/ 	.word	0x00000000
        /*0070*/ 	.short	0x0000
        /*0072*/ 	.short	0x0000
        /*0074*/ 	.byte	0x00, 0xf0, 0x11, 0x00


	//----- nvinfo : EIATTR_SPARSE_MMA_MASK
	.align		4
.L_610:
        /*0078*/ 	.byte	0x03, 0x50
        /*007a*/ 	.short	0x0000


	//----- nvinfo : EIATTR_MAXREG_COUNT
	.align		4
        /*007c*/ 	.byte	0x03, 0x1b
        /*007e*/ 	.short	0x00ff


	//----- nvinfo : EIATTR_MERCURY_ISA_VERSION
	.align		4
        /*0080*/ 	.byte	0x03, 0x5f
        /*0082*/ 	.short	0x0101


	//----- nvinfo : EIATTR_VRC_CTA_INIT_COUNT
	.align		4
        /*0084*/ 	.byte	0x02, 0x4a
	.zero		1
	.zero		1


	//----- nvinfo : EIATTR_EXIT_INSTR_OFFSETS
	.align		4
        /*0088*/ 	.byte	0x04, 0x1c
        /*008a*/ 	.short	(.L_612 - .L_611)


	//   ....[0]....
.L_611:
        /*008c*/ 	.word	0x000000e0


	//   ....[1]....
        /*0090*/ 	.word	0x00000180


	//   ....[2]....
        /*0094*/ 	.word	0x00000e40


	//   ....[3]....
        /*0098*/ 	.word	0x00000e80


	//----- nvinfo : EIATTR_CRS_STACK_SIZE
	.align		4
.L_612:
        /*009c*/ 	.byte	0x04, 0x1e
        /*009e*/ 	.short	(.L_614 - .L_613)
.L_613:
        /*00a0*/ 	.word	0x00000000


	//----- nvinfo : EIATTR_CBANK_PARAM_SIZE
	.align		4
.L_614:
        /*00a4*/ 	.byte	0x03, 0x19
        /*00a6*/ 	.short	0x002c


	//----- nvinfo : EIATTR_PARAM_CBANK
	.align		4
        /*00a8*/ 	.byte	0x04, 0x0a
        /*00aa*/ 	.short	(.L_616 - .L_615)
	.align		4
.L_615:
        /*00ac*/ 	.word	index@(.nv.constant0._Z43kernel_CostAggregation_OneParallelCol_RightiiiPdddi)
        /*00b0*/ 	.short	0x0380
        /*00b2*/ 	.short	0x002c


	//----- nvinfo : EIATTR_SW_WAR
	.align		4
.L_616:
        /*00b4*/ 	.byte	0x04, 0x36
        /*00b6*/ 	.short	(.L_618 - .L_617)
.L_617:
        /*00b8*/ 	.word	0x00000008
.L_618:


//--------------------- .nv.info._Z48kernel_CostAggregation_OneParallelRow_BottomLeftiiiPdddi --------------------------
	.section	.nv.info._Z48kernel_CostAggregation_OneParallelRow_BottomLeftiiiPdddi,"",@"SHT_CUDA_INFO"
	.sectionflags	@""
	.align	4


	//----- nvinfo : EIATTR_CUDA_API_VERSION
	.align		4
        /*0000*/ 	.byte	0x04, 0x37
        /*0002*/ 	.short	(.L_620 - .L_619)
.L_619:
        /*0004*/ 	.word	0x00000082


	//----- nvinfo : EIATTR_KPARAM_INFO
	.align		4
.L_620:
        /*0008*/ 	.byte	0x04, 0x17
        /*000a*/ 	.short	(.L_622 - .L_621)
.L_621:
        /*000c*/ 	.word	0x00000000
        /*0010*/ 	.short	0x0006
        /*0012*/ 	.short	0x0028
        /*0014*/ 	.byte	0x00, 0xf0, 0x11, 0x00


	//----- nvinfo : EIATTR_KPARAM_INFO
	.align		4
.L_622:
        /*0018*/ 	.byte	0x04, 0x17
        /*001a*/ 	.short	(.L_624 - .L_623)
.L_623:
        /*001c*/ 	.word	0x00000000
        /*0020*/ 	.short	0x0005
        /*0022*/ 	.short	0x0020
        /*0024*/ 	.byte	0x00, 0xf0, 0x21, 0x00


	//----- nvinfo : EIATTR_KPARAM_INFO
	.align		4
.L_624:
        /*0028*/ 	.byte	0x04, 0x17
        /*002a*/ 	.short	(.L_626 - .L_625)
.L_625:
        /*002c*/ 	.word	0x00000000
        /*0030*/ 	.short	0x0004
        /*0032*/ 	.short	0x0018
        /*0034*/ 	.byte	0x00, 0xf0, 0x21, 0x00


	//----- nvinfo : EIATTR_KPARAM_INFO
	.align		4
.L_626:
        /*0038*/ 	.byte	0x04, 0x17
        /*003a*/ 	.short	(.L_628 - .L_627)
.L_627:
        /*003c*/ 	.word	0x00000000
        /*0040*/ 	.short	0x0003
        /*0042*/ 	.short	0x0010
        /*0044*/ 	.byte	0x00, 0xf5, 0x21, 0x00


	//----- nvinfo : EIATTR_KPARAM_INFO
	.align		4
.L_628:
        /*0048*/ 	.byte	0x04, 0x17
        /*004a*/ 	.short	(.L_630 - .L_629)
.L_629:
        /*004c*/ 	.word	0x00000000
        /*0050*/ 	.short	0x0002
        /*0052*/ 	.short	0x0008
        /*0054*/ 	.byte	0x00, 0xf0, 0x11, 0x00


	//----- nvinfo : EIATTR_KPARAM_INFO
	.align		4
.L_630:
        /*0058*/ 	.byte	0x04, 0x17
        /*005a*/ 	.short	(.L_632 - .L_631)
.L_631:
        /*005c*/ 	.word	0x00000000
        /*0060*/ 	.short	0x0001
        /*0062*/ 	.short	0x0004
        /*0064*/ 	.byte	0x00, 0xf0, 0x11, 0x00


	//----- nvinfo : EIATTR_KPARAM_INFO
	.align		4
.L_632:
        /*0068*/ 	.byte	0x04, 0x17
        /*006a*/ 	.short	(.L_634 - .L_633)
.L_633:
        /*006c*/ 	.word	0x00000000
        /*0070*/ 	.short	0x0000
        /*0072*/ 	.short	0x0000
        /*0074*/ 	.byte	0x00, 0xf0, 0x11, 0x00


	//----- nvinfo : EIATTR_SPARSE_MMA_MASK
	.align		4
.L_634:
        /*0078*/ 	.byte	0x03, 0x50
        /*007a*/ 	.short	0x0000


	//----- nvinfo : EIATTR_MAXREG_COUNT
	.align		4
        /*007c*/ 	.byte	0x03, 0x1b
        /*007e*/ 	.short	0x00ff


	//----- nvinfo : EIATTR_MERCURY_ISA_VERSION
	.align		4
        /*0080*/ 	.byte	0x03, 0x5f
        /*0082*/ 	.short	0x0101


	//----- nvinfo : EIATTR_VRC_CTA_INIT_COUNT
	.align		4
        /*0084*/ 	.byte	0x02, 0x4a
	.zero		1
	.zero		1


	//----- nvinfo : EIATTR_EXIT_INSTR_OFFSETS
	.align		4
        /*0088*/ 	.byte	0x04, 0x1c
        /*008a*/ 	.short	(.L_636 - .L_635)


	//   ....[0]....
.L_635:
        /*008c*/ 	.word	0x000000f0


	//   ....[1]....
        /*0090*/ 	.word	0x00000180


	//   ....[2]....
        /*0094*/ 	.word	0x00000e20


	//   ....[3]....
        /*0098*/ 	.word	0x00000e60


	//----- nvinfo : EIATTR_CRS_STACK_SIZE
	.align		4
.L_636:
        /*009c*/ 	.byte	0x04, 0x1e
        /*009e*/ 	.short	(.L_638 - .L_637)
.L_637:
        /*00a0*/ 	.word	0x00000000


	//----- nvinfo : EIATTR_CBANK_PARAM_SIZE
	.align		4
.L_638:
        /*00a4*/ 	.byte	0x03, 0x19
        /*00a6*/ 	.short	0x002c


	//----- nvinfo : EIATTR_PARAM_CBANK
	.align		4
        /*00a8*/ 	.byte	0x04, 0x0a
        /*00aa*/ 	.short	(.L_640 - .L_639)
	.align		4
.L_639:
        /*00ac*/ 	.word	index@(.nv.constant0._Z48kernel_CostAggregation_OneParallelRow_BottomLeftiiiPdddi)
        /*00b0*/ 	.short	0x0380
        /*00b2*/ 	.short	0x002c


	//----- nvinfo : EIATTR_SW_WAR
	.align		4
.L_640:
        /*00b4*/ 	.byte	0x04, 0x36
        /*00b6*/ 	.short	(.L_642 - .L_641)
.L_641:
        /*00b8*/ 	.word	0x00000008
.L_642:


//--------------------- .nv.info._Z49kernel_CostAggregation_OneParallelRow_BottomRightiiiPdddi --------------------------
	.section	.nv.info._Z49kernel_CostAggregation_OneParallelRow_BottomRightiiiPdddi,"",@"SHT_CUDA_INFO"
	.sectionflags	@""
	.align	4


	//----- nvinfo : EIATTR_CUDA_API_VERSION
	.align		4
        /*0000*/ 	.byte	0x04, 0x37
        /*0002*/ 	.short	(.L_644 - .L_643)
.L_643:
        /*0004*/ 	.word	0x00000082


	//----- nvinfo : EIATTR_KPARAM_INFO
	.align		4
.L_644:
        /*0008*/ 	.byte	0x04, 0x17
        /*000a*/ 	.short	(.L_646 - .L_645)
.L_645:
        /*000c*/ 	.word	0x00000000
        /*0010*/ 	.short	0x0006
        /*0012*/ 	.short	0x0028
        /*0014*/ 	.byte	0x00, 0xf0, 0x11, 0x00


	//----- nvinfo : EIATTR_KPARAM_INFO
	.align		4
.L_646:
        /*0018*/ 	.byte	0x04, 0x17
        /*001a*/ 	.short	(.L_648 - .L_647)
.L_647:
        /*001c*/ 	.word	0x00000000
        /*0020*/ 	.short	0x0005
        /*0022*/ 	.short	0x0020
        /*0024*/ 	.byte	0x00, 0xf0, 0x21, 0x00


	//----- nvinfo : EIATTR_KPARAM_INFO
	.align		4
.L_648:
        /*0028*/ 	.byte	0x04, 0x17
        /*002a*/ 	.short	(.L_650 - .L_649)
.L_649:
        /*002c*/ 	.word	0x00000000
        /*0030*/ 	.short	0x0004
        /*0032*/ 	.short	0x0018
        /*0034*/ 	.byte	0x00, 0xf0, 0x21, 0x00


	//----- nvinfo : EIATTR_KPARAM_INFO
	.align		4
.L_650:
        /*0038*/ 	.byte	0x04, 0x17
        /*003a*/ 	.short	(.L_652 - .L_651)
.L_651:
        /*003c*/ 	.word	0x00000000
        /*0040*/ 	.short	0x0003
        /*0042*/ 	.short	0x0010
        /*0044*/ 	.byte	0x00, 0xf5, 0x21, 0x00


	//----- nvinfo : EIATTR_KPARAM_INFO
	.align		4
.L_652:
        /*0048*/ 	.byte	0x04, 0x17
        /*004a*/ 	.short	(.L_654 - .L_653)
.L_653:
        /*004c*/ 	.word	0x00000000
        /*0050*/ 	.short	0x0002
        /*0052*/ 	.short	0x0008
        /*0054*/ 	.byte	0x00, 0xf0, 0x11, 0x00


	//----- nvinfo : EIATTR_KPARAM_INFO
	.align		4
.L_654:
        /*0058*/ 	.byte	0x04, 0x17
        /*005a*/ 	.short	(.L_656 - .L_655)
.L_655:
        /*005c*/ 	.word	0x00000000
        /*0060*/ 	.short	0x0001
        /*0062*/ 	.short	0x0004
        /*0064*/ 	.byte	0x00, 0xf0, 0x11, 0x00


	//----- nvinfo : EIATTR_KPARAM_INFO
	.align		4
.L_656:
        /*0068*/ 	.byte	0x04, 0x17
        /*006a*/ 	.short	(.L_658 - .L_657)
.L_657:
        /*006c*/ 	.word	0x00000000
        /*0070*/ 	.short	0x0000
        /*0072*/ 	.short	0x0000
        /*0074*/ 	.byte	0x00, 0xf0, 0x11, 0x00


	//----- nvinfo : EIATTR_SPARSE_MMA_MASK
	.align		4
.L_658:
        /*0078*/ 	.byte	0x03, 0x50
        /*007a*/ 	.short	0x0000


	//----- nvinfo : EIATTR_MAXREG_COUNT
	.align		4
        /*007c*/ 	.byte	0x03, 0x1b
        /*007e*/ 	.short	0x00ff


	//----- nvinfo : EIATTR_MERCURY_ISA_VERSION
	.align		4
        /*0080*/ 	.byte	0x03, 0x5f
        /*0082*/ 	.short	0x0101


	//----- nvinfo : EIATTR_VRC_CTA_INIT_COUNT
	.align		4
        /*0084*/ 	.byte	0x02, 0x4a
	.zero		1
	.zero		1


	//----- nvinfo : EIATTR_EXIT_INSTR_OFFSETS
	.align		4
        /*0088*/ 	.byte	0x04, 0x1c
        /*008a*/ 	.short	(.L_660 - .L_659)


	//   ....[0]....
.L_659:
        /*008c*/ 	.word	0x000000f0


	//   ....[1]....
        /*0090*/ 	.word	0x00000190


	//   ....[2]....
        /*0094*/ 	.word	0x00000e50


	//   ....[3]....
        /*0098*/ 	.word	0x00000e90


	//----- nvinfo : EIATTR_CRS_STACK_SIZE
	.align		4
.L_660:
        /*009c*/ 	.byte	0x04, 0x1e
        /*009e*/ 	.short	(.L_662 - .L_661)
.L_661:
        /*00a0*/ 	.word	0x00000000


	//----- nvinfo : EIATTR_CBANK_PARAM_SIZE
	.align		4
.L_662:
        /*00a4*/ 	.byte	0x03, 0x19
        /*00a6*/ 	.short	0x002c


	//----- nvinfo : EIATTR_PARAM_CBANK
	.align		4
        /*00a8*/ 	.byte	0x04, 0x0a
        /*00aa*/ 	.short	(.L_664 - .L_663)
	.align		4
.L_663:
        /*00ac*/ 	.word	index@(.nv.constant0._Z49kernel_CostAggregation_OneParallelRow_BottomRightiiiPdddi)
        /*00b0*/ 	.short	0x0380
        /*00b2*/ 	.short	0x002c


	//----- nvinfo : EIATTR_SW_WAR
	.align		4
.L_664:
        /*00b4*/ 	.byte	0x04, 0x36
        /*00b6*/ 	.short	(.L_666 - .L_665)
.L_665:
        /*00b8*/ 	.word	0x00000008
.L_666:


//--------------------- .nv.info._Z44kernel_CostAggregation_OneParallelRow_BottomiiiPdddi --------------------------
	.section	.nv.info._Z44kernel_CostAggregation_OneParallelRow_BottomiiiPdddi,"",@"SHT_CUDA_INFO"
	.sectionflags	@""
	.align	4


	//----- nvinfo : EIATTR_CUDA_API_VERSION
	.align		4
        /*0000*/ 	.byte	0x04, 0x37
        /*0002*/ 	.short	(.L_668 - .L_667)
.L_667:
        /*0004*/ 	.word	0x00000082


	//----- nvinfo : EIATTR_KPARAM_INFO
	.align		4
.L_668:
        /*0008*/ 	.byte	0x04, 0x17
        /*000a*/ 	.short	(.L_670 - .L_669)
.L_669:
        /*000c*/ 	.word	0x00000000
        /*0010*/ 	.short	0x0006
        /*0012*/ 	.short	0x0028
        /*0014*/ 	.byte	0x00, 0xf0, 0x11, 0x00


	//----- nvinfo : EIATTR_KPARAM_INFO
	.align		4
.L_670:
        /*0018*/ 	.byte	0x04, 0x17
        /*001a*/ 	.short	(.L_672 - .L_671)
.L_671:
        /*001c*/ 	.word	0x00000000
        /*0020*/ 	.short	0x0005
        /*0022*/ 	.short	0x0020
        /*0024*/ 	.byte	0x00, 0xf0, 0x21, 0x00


	//----- nvinfo : EIATTR_KPARAM_INFO
	.align		4
.L_672:
        /*0028*/ 	.byte	0x04, 0x17
        /*002a*/ 	.short	(.L_674 - .L_673)
.L_673:
        /*002c*/ 	.word	0x00000000
        /*0030*/ 	.short	0x0004
        /*0032*/ 	.short	0x0018
        /*0034*/ 	.byte	0x00, 0xf0, 0x21, 0x00


	//----- nvinfo : EIATTR_KPARAM_INFO
	.align		4
.L_674:
        /*0038*/ 	.byte	0x04, 0x17
        /*003a*/ 	.short	(.L_676 - .L_675)
.L_675:
        /*003c*/ 	.word	0x00000000
        /*0040*/ 	.short	0x0003
        /*0042*/ 	.short	0x0010
        /*0044*/ 	.byte	0x00, 0xf5, 0x21, 0x00


	//----- nvinfo : EIATTR_KPARAM_INFO
	.align		4
.L_676:
        /*0048*/ 	.byte	0x04, 0x17
        /*004a*/ 	.short	(.L_678 - .L_677)
.L_677:
        /*004c*/ 	.word	0x00000000
        /*0050*/ 	.short	0x0002
        /*0052*/ 	.short	0x0008
        /*0054*/ 	.byte	0x00, 0xf0, 0x11, 0x00


	//----- nvinfo : EIATTR_KPARAM_INFO
	.align		4
.L_678:
        /*0058*/ 	.byte	0x04, 0x17
        /*005a*/ 	.short	(.L_680 - .L_679)
.L_679:
        /*005c*/ 	.word	0x00000000
        /*0060*/ 	.short	0x0001
        /*0062*/ 	.short	0x0004
        /*0064*/ 	.byte	0x00, 0xf0, 0x11, 0x00


	//----- nvinfo : EIATTR_KPARAM_INFO
	.align		4
.L_680:
        /*0068*/ 	.byte	0x04, 0x17
        /*006a*/ 	.short	(.L_682 - .L_681)
.L_681:
        /*006c*/ 	.word	0x00000000
        /*0070*/ 	.short	0x0000
        /*0072*/ 	.short	0x0000
        /*0074*/ 	.byte	0x00, 0xf0, 0x11, 0x00


	//----- nvinfo : EIATTR_SPARSE_MMA_MASK
	.align		4
.L_682:
        /*0078*/ 	.byte	0x03, 0x50
        /*007a*/ 	.short	0x0000


	//----- nvinfo : EIATTR_MAXREG_COUNT
	.align		4
        /*007c*/ 	.byte	0x03, 0x1b
        /*007e*/ 	.short	0x00ff


	//----- nvinfo : EIATTR_MERCURY_ISA_VERSION
	.align		4
        /*0080*/ 	.byte	0x03, 0x5f
        /*0082*/ 	.short	0x0101


	//----- nvinfo : EIATTR_VRC_CTA_INIT_COUNT
	.align		4
        /*0084*/ 	.byte	0x02, 0x4a
	.zero		1
	.zero		1


	//----- nvinfo : EIATTR_EXIT_INSTR_OFFSETS
	.align		4
        /*0088*/ 	.byte	0x04, 0x1c
        /*008a*/ 	.short	(.L_684 - .L_683)


	//   ....[0]....
.L_683:
        /*008c*/ 	.word	0x000000e0


	//   ....[1]....
        /*0090*/ 	.word	0x00000180


	//   ....[2]....
        /*0094*/ 	.word	0x00000e10


	//   ....[3]....
        /*0098*/ 	.word	0x00000e50


	//----- nvinfo : EIATTR_CRS_STACK_SIZE
	.align		4
.L_684:
        /*009c*/ 	.byte	0x04, 0x1e
        /*009e*/ 	.short	(.L_686 - .L_685)
.L_685:
        /*00a0*/ 	.word	0x00000000


	//----- nvinfo : EIATTR_CBANK_PARAM_SIZE
	.align		4
.L_686:
        /*00a4*/ 	.byte	0x03, 0x19
        /*00a6*/ 	.short	0x002c


	//----- nvinfo : EIATTR_PARAM_CBANK
	.align		4
        /*00a8*/ 	.byte	0x04, 0x0a
        /*00aa*/ 	.short	(.L_688 - .L_687)
	.align		4
.L_687:
        /*00ac*/ 	.word	index@(.nv.constant0._Z44kernel_CostAggregation_OneParallelRow_BottomiiiPdddi)
        /*00b0*/ 	.short	0x0380
        /*00b2*/ 	.short	0x002c


	//----- nvinfo : EIATTR_SW_WAR
	.align		4
.L_688:
        /*00b4*/ 	.byte	0x04, 0x36
        /*00b6*/ 	.short	(.L_690 - .L_689)
.L_689:
        /*00b8*/ 	.word	0x00000008
.L_690:


//--------------------- .nv.info._Z44kernel_CostAggregation_OneParallelRow_UpLeftiiiPdddi --------------------------
	.section	.nv.info._Z44kernel_CostAggregation_OneParallelRow_UpLeftiiiPdddi,"",@"SHT_CUDA_INFO"
	.sectionflags	@""
	.align	4


	//----- nvinfo : EIATTR_CUDA_API_VERSION
	.align		4
        /*0000*/ 	.byte	0x04, 0x37
        /*0002*/ 	.short	(.L_692 - .L_691)
.L_691:
        /*0004*/ 	.word	0x00000082


	//----- nvinfo : EIATTR_KPARAM_INFO
	.align		4
.L_692:
        /*0008*/ 	.byte	0x04, 0x17
        /*000a*/ 	.short	(.L_694 - .L_693)
.L_693:
        /*000c*/ 	.word	0x00000000
        /*0010*/ 	.short	0x0006
        /*0012*/ 	.short	0x0028
        /*0014*/ 	.byte	0x00, 0xf0, 0x11, 0x00


	//----- nvinfo : EIATTR_KPARAM_INFO
	.align		4
.L_694:
        /*0018*/ 	.byte	0x04, 0x17
        /*001a*/ 	.short	(.L_696 - .L_695)
.L_695:
        /*001c*/ 	.word	0x00000000
        /*0020*/ 	.short	0x0005
        /*0022*/ 	.short	0x0020
        /*0024*/ 	.byte	0x00, 0xf0, 0x21, 0x00


	//----- nvinfo : EIATTR_KPARAM_INFO
	.align		4
.L_696:
        /*0028*/ 	.byte	0x04, 0x17
        /*002a*/ 	.short	(.L_698 - .L_697)
.L_697:
        /*002c*/ 	.word	0x00000000
        /*0030*/ 	.short	0x0004
        /*0032*/ 	.short	0x0018
        /*0034*/ 	.byte	0x00, 0xf0, 0x21, 0x00


	//----- nvinfo : EIATTR_KPARAM_INFO
	.align		4
.L_698:
        /*0038*/ 	.byte	0x04, 0x17
        /*003a*/ 	.short	(.L_700 - .L_699)
.L_699:
        /*003c*/ 	.word	0x00000000
        /*0040*/ 	.short	0x0003
        /*0042*/ 	.short	0x0010
        /*0044*/ 	.byte	0x00, 0xf5, 0x21, 0x00


	//----- nvinfo : EIATTR_KPARAM_INFO
	.align		4
.L_700:
        /*0048*/ 	.byte	0x04, 0x17
        /*004a*/ 	.short	(.L_702 - .L_701)
.L_701:
        /*004c*/ 	.word	0x00000000
        /*0050*/ 	.short	0x0002
        /*0052*/ 	.short	0x0008
        /*0054*/ 	.byte	0x00, 0xf0, 0x11, 0x00


	//----- nvinfo : EIATTR_KPARAM_INFO
	.align		4
.L_702:
        /*0058*/ 	.byte	0x04, 0x17
        /*005a*/ 	.short	(.L_704 - .L_703)
.L_703:
        /*005c*/ 	.word	0x00000000
        /*0060*/ 	.short	0x0001
        /*0062*/ 	.short	0x0004
        /*0064*/ 	.byte	0x00, 0xf0, 0x11, 0x00


	//----- nvinfo : EIATTR_KPARAM_INFO
	.align		4
.L_704:
        /*0068*/ 	.byte	0x04, 0x17
        /*006a*/ 	.short	(.L_706 - .L_705)
.L_705:
        /*006c*/ 	.word	0x00000000
        /*0070*/ 	.short	0x0000
        /*0072*/ 	.short	0x0000
        /*0074*/ 	.byte	0x00, 0xf0, 0x11, 0x00


	//----- nvinfo : EIATTR_SPARSE_MMA_MASK
	.align		4
.L_706:
        /*0078*/ 	.byte	0x03, 0x50
        /*007a*/ 	.short	0x0000


	//----- nvinfo : EIATTR_MAXREG_COUNT
	.align		4
        /*007c*/ 	.byte	0x03, 0x1b
        /*007e*/ 	.short	0x00ff


	//----- nvinfo : EIATTR_MERCURY_ISA_VERSION
	.align		4
        /*0080*/ 	.byte	0x03, 0x5f
        /*0082*/ 	.short	0x0101


	//----- nvinfo : EIATTR_VRC_CTA_INIT_COUNT
	.align		4
        /*0084*/ 	.byte	0x02, 0x4a
	.zero		1
	.zero		1


	//----- nvinfo : EIATTR_EXIT_INSTR_OFFSETS
	.align		4
        /*0088*/ 	.byte	0x04, 0x1c
        /*008a*/ 	.short	(.L_708 - .L_707)


	//   ....[0]....
.L_707:
        /*008c*/ 	.word	0x000000f0


	//   ....[1]....
        /*0090*/ 	.word	0x00000180


	//   ....[2]....
        /*0094*/ 	.word	0x00000e40


	//   ....[3]....
        /*0098*/ 	.word	0x00000e80


	//----- nvinfo : EIATTR_CRS_STACK_SIZE
	.align		4
.L_708:
        /*009c*/ 	.byte	0x04, 0x1e
        /*009e*/ 	.short	(.L_710 - .L_709)
.L_709:
        /*00a0*/ 	.word	0x00000000


	//----- nvinfo : EIATTR_CBANK_PARAM_SIZE
	.align		4
.L_710:
        /*00a4*/ 	.byte	0x03, 0x19
        /*00a6*/ 	.short	0x002c


	//----- nvinfo : EIATTR_PARAM_CBANK
	.align		4
        /*00a8*/ 	.byte	0x04, 0x0a
        /*00aa*/ 	.short	(.L_712 - .L_711)
	.align		4
.L_711:
        /*00ac*/ 	.word	index@(.nv.constant0._Z44kernel_CostAggregation_OneParallelRow_UpLeftiiiPdddi)
        /*00b0*/ 	.short	0x0380
        /*00b2*/ 	.short	0x002c


	//----- nvinfo : EIATTR_SW_WAR
	.align		4
.L_712:
        /*00b4*/ 	.byte	0x04, 0x36
        /*00b6*/ 	.short	(.L_714 - .L_713)
.L_713:
        /*00b8*/ 	.word	0x00000008
.L_714:


//--------------------- .nv.info._Z45kernel_CostAggregation_OneParallelRow_UpRightiiiPdddi --------------------------
	.section	.nv.info._Z45kernel_CostAggregation_OneParallelRow_UpRightiiiPdddi,"",@"SHT_CUDA_INFO"
	.sectionflags	@""
	.align	4


	//----- nvinfo : EIATTR_CUDA_API_VERSION
	.align		4
        /*0000*/ 	.byte	0x04, 0x37
        /*0002*/ 	.short	(.L_716 - .L_715)
.L_715:
        /*0004*/ 	.word	0x00000082


	//----- nvinfo : EIATTR_KPARAM_INFO
	.align		4
.L_716:
        /*0008*/ 	.byte	0x04, 0x17
        /*000a*/ 	.short	(.L_718 - .L_717)
.L_717:
        /*000c*/ 	.word	0x00000000
        /*0010*/ 	.short	0x0006
        /*0012*/ 	.short	0x0028
        /*0014*/ 	.byte	0x00, 0xf0, 0x11, 0x00


	//----- nvinfo : EIATTR_KPARAM_INFO
	.align		4
.L_718:
        /*0018*/ 	.byte	0x04, 0x17
        /*001a*/ 	.short	(.L_720 - .L_719)
.L_719:
        /*001c*/ 	.word	0x00000000
        /*0020*/ 	.short	0x0005
        /*0022*/ 	.short	0x0020
        /*0024*/ 	.byte	0x00, 0xf0, 0x21, 0x00


	//----- nvinfo : EIATTR_KPARAM_INFO
	.align		4
.L_720:
        /*0028*/ 	.byte	0x04, 0x17
        /*002a*/ 	.short	(.L_722 - .L_721)
.L_721:
        /*002c*/ 	.word	0x00000000
        /*0030*/ 	.short	0x0004
        /*0032*/ 	.short	0x0018
        /*0034*/ 	.byte	0x00, 0xf0, 0x21, 0x00


	//----- nvinfo : EIATTR_KPARAM_INFO
	.align		4
.L_722:
        /*0038*/ 	.byte	0x04, 0x17
        /*003a*/ 	.short	(.L_724 - .L_723)
.L_723:
        /*003c*/ 	.word	0x00000000
        /*0040*/ 	.short	0x0003
        /*0042*/ 	.short	0x0010
        /*0044*/ 	.byte	0x00, 0xf5, 0x21, 0x00


	//----- nvinfo : EIATTR_KPARAM_INFO
	.align		4
.L_724:
        /*0048*/ 	.byte	0x04, 0x17
        /*004a*/ 	.short	(.L_726 - .L_725)
.L_725:
        /*004c*/ 	.word	0x00000000
        /*0050*/ 	.short	0x0002
        /*0052*/ 	.short	0x0008
        /*0054*/ 	.byte	0x00, 0xf0, 0x11, 0x00


	//----- nvinfo : EIATTR_KPARAM_INFO
	.align		4
.L_726:
        /*0058*/ 	.byte	0x04, 0x17
        /*005a*/ 	.short	(.L_728 - .L_727)
.L_727:
        /*005c*/ 	.word	0x00000000
        /*0060*/ 	.short	0x0001
        /*0062*/ 	.short	0x0004
        /*0064*/ 	.byte	0x00, 0xf0, 0x11, 0x00


	//----- nvinfo : EIATTR_KPARAM_INFO
	.align		4
.L_728:
        /*0068*/ 	.byte	0x04, 0x17
        /*006a*/ 	.short	(.L_730 - .L_729)
.L_729:
        /*006c*/ 	.word	0x00000000
        /*0070*/ 	.short	0x0000
        /*0072*/ 	.short	0x0000
        /*0074*/ 	.byte	0x00, 0xf0, 0x11, 0x00


	//----- nvinfo : EIATTR_SPARSE_MMA_MASK
	.align		4
.L_730:
        /*0078*/ 	.byte	0x03, 0x50
        /*007a*/ 	.short	0x0000


	//----- nvinfo : EIATTR_MAXREG_COUNT
	.align		4
        /*007c*/ 	.byte	0x03, 0x1b
        /*007e*/ 	.short	0x00ff


	//----- nvinfo : EIATTR_MERCURY_ISA_VERSION
	.align		4
        /*0080*/ 	.byte	0x03, 0x5f
        /*0082*/ 	.short	0x0101


	//----- nvinfo : EIATTR_VRC_CTA_INIT_COUNT
	.align		4
        /*0084*/ 	.byte	0x02, 0x4a
	.zero		1
	.zero		1


	//----- nvinfo : EIATTR_EXIT_INSTR_OFFSETS
	.align		4
        /*0088*/ 	.byte	0x04, 0x1c
        /*008a*/ 	.short	(.L_732 - .L_731)


	//   ....[0]....
.L_731:
        /*008c*/ 	.word	0x000000f0


	//   ....[1]....
        /*0090*/ 	.word	0x00000180


	//   ....[2]....
        /*0094*/ 	.word	0x00000e60


	//   ....[3]....
        /*0098*/ 	.word	0x00000ea0


	//----- nvinfo : EIATTR_CRS_STACK_SIZE
	.align		4
.L_732:
        /*009c*/ 	.byte	0x04, 0x1e
        /*009e*/ 	.short	(.L_734 - .L_733)
.L_733:
        /*00a0*/ 	.word	0x00000000


	//----- nvinfo : EIATTR_CBANK_PARAM_SIZE
	.align		4
.L_734:
        /*00a4*/ 	.byte	0x03, 0x19
        /*00a6*/ 	.short	0x002c


	//----- nvinfo : EIATTR_PARAM_CBANK
	.align		4
        /*00a8*/ 	.byte	0x04, 0x0a
        /*00aa*/ 	.short	(.L_736 - .L_735)
	.align		4
.L_735:
        /*00ac*/ 	.word	index@(.nv.constant0._Z45kernel_CostAggregation_OneParallelRow_UpRightiiiPdddi)
        /*00b0*/ 	.short	0x0380
        /*00b2*/ 	.short	0x002c


	//----- nvinfo : EIATTR_SW_WAR
	.align		4
.L_736:
        /*00b4*/ 	.byte	0x04, 0x36
        /*00b6*/ 	.short	(.L_738 - .L_737)
.L_737:
        /*00b8*/ 	.word	0x00000008
.L_738:


//--------------------- .nv.info._Z40kernel_CostAggregation_OneParallelRow_UpiiiPdddi --------------------------
	.section	.nv.info._Z40kernel_CostAggregation_OneParallelRow_UpiiiPdddi,"",@"SHT_CUDA_INFO"
	.sectionflags	@""
	.align	4


	//----- nvinfo : EIATTR_CUDA_API_VERSION
	.align		4
        /*0000*/ 	.byte	0x04, 0x37
        /*0002*/ 	.short	(.L_740 - .L_739)
.L_739:
        /*0004*/ 	.word	0x00000082


	//----- nvinfo : EIATTR_KPARAM_INFO
	.align		4
.L_740:
        /*0008*/ 	.byte	0x04, 0x17
        /*000a*/ 	.short	(.L_742 - .L_741)
.L_741:
        /*000c*/ 	.word	0x00000000
        /*0010*/ 	.short	0x0006
        /*0012*/ 	.short	0x0028
        /*0014*/ 	.byte	0x00, 0xf0, 0x11, 0x00


	//----- nvinfo : EIATTR_KPARAM_INFO
	.align		4
.L_742:
        /*0018*/ 	.byte	0x04, 0x17
        /*001a*/ 	.short	(.L_744 - .L_743)
.L_743:
        /*001c*/ 	.word	0x00000000
        /*0020*/ 	.short	0x0005
        /*0022*/ 	.short	0x0020
        /*0024*/ 	.byte	0x00, 0xf0, 0x21, 0x00


	//----- nvinfo : EIATTR_KPARAM_INFO
	.align		4
.L_744:
        /*0028*/ 	.byte	0x04, 0x17
        /*002a*/ 	.short	(.L_746 - .L_745)
.L_745:
        /*002c*/ 	.word	0x00000000
        /*0030*/ 	.short	0x0004
        /*0032*/ 	.short	0x0018
        /*0034*/ 	.byte	0x00, 0xf0, 0x21, 0x00


	//----- nvinfo : EIATTR_KPARAM_INFO
	.align		4
.L_746:
        /*0038*/ 	.byte	0x04, 0x17
        /*003a*/ 	.short	(.L_748 - .L_747)
.L_747:
        /*003c*/ 	.word	0x00000000
        /*0040*/ 	.short	0x0003
        /*0042*/ 	.short	0x0010
        /*0044*/ 	.byte	0x00, 0xf5, 0x21, 0x00


	//----- nvinfo : EIATTR_KPARAM_INFO
	.align		4
.L_748:
        /*0048*/ 	.byte	0x04, 0x17
        /*004a*/ 	.short	(.L_750 - .L_749)
.L_749:
        /*004c*/ 	.word	0x00000000
        /*0050*/ 	.short	0x0002
        /*0052*/ 	.short	0x0008
        /*0054*/ 	.byte	0x00, 0xf0, 0x11, 0x00


	//----- nvinfo : EIATTR_KPARAM_INFO
	.align		4
.L_750:
        /*0058*/ 	.byte	0x04, 0x17
        /*005a*/ 	.short	(.L_752 - .L_751)
.L_751:
        /*005c*/ 	.word	0x00000000
        /*0060*/ 	.short	0x0001
        /*0062*/ 	.short	0x0004
        /*0064*/ 	.byte	0x00, 0xf0, 0x11, 0x00


	//----- nvinfo : EIATTR_KPARAM_INFO
	.align		4
.L_752:
        /*0068*/ 	.byte	0x04, 0x17
        /*006a*/ 	.short	(.L_754 - .L_753)
.L_753:
        /*006c*/ 	.word	0x00000000
        /*0070*/ 	.short	0x0000
        /*0072*/ 	.short	0x0000
        /*0074*/ 	.byte	0x00, 0xf0, 0x11, 0x00


	//----- nvinfo : EIATTR_SPARSE_MMA_MASK
	.align		4
.L_754:
        /*0078*/ 	.byte	0x03, 0x50
        /*007a*/ 	.short	0x0000


	//----- nvinfo : EIATTR_MAXREG_COUNT
	.align		4
        /*007c*/ 	.byte	0x03, 0x1b
        /*007e*/ 	.short	0x00ff


	//----- nvinfo : EIATTR_MERCURY_ISA_VERSION
	.align		4
        /*0080*/ 	.byte	0x03, 0x5f
        /*0082*/ 	.short	0x0101


	//----- nvinfo : EIATTR_VRC_CTA_INIT_COUNT
	.align		4
        /*0084*/ 	.byte	0x02, 0x4a
	.zero		1
	.zero		1


	//----- nvinfo : EIATTR_EXIT_INSTR_OFFSETS
	.align		4
        /*0088*/ 	.byte	0x04, 0x1c
        /*008a*/ 	.short	(.L_756 - .L_755)


	//   ....[0]....
.L_755:
        /*008c*/ 	.word	0x000000e0


	//   ....[1]....
        /*0090*/ 	.word	0x00000170


	//   ....[2]....
        /*0094*/ 	.word	0x00000e30


	//   ....[3]....
        /*0098*/ 	.word	0x00000e70


	//----- nvinfo : EIATTR_CRS_STACK_SIZE
	.align		4
.L_756:
        /*009c*/ 	.byte	0x04, 0x1e
        /*009e*/ 	.short	(.L_758 - .L_757)
.L_757:
        /*00a0*/ 	.word	0x00000000


	//----- nvinfo : EIATTR_CBANK_PARAM_SIZE
	.align		4
.L_758:
        /*00a4*/ 	.byte	0x03, 0x19
        /*00a6*/ 	.short	0x002c


	//----- nvinfo : EIATTR_PARAM_CBANK
	.align		4
        /*00a8*/ 	.byte	0x04, 0x0a
        /*00aa*/ 	.short	(.L_760 - .L_759)
	.align		4
.L_759:
        /*00ac*/ 	.word	index@(.nv.constant0._Z40kernel_CostAggregation_OneParallelRow_UpiiiPdddi)
        /*00b0*/ 	.short	0x0380
        /*00b2*/ 	.short	0x002c


	//----- nvinfo : EIATTR_SW_WAR
	.align		4
.L_760:
        /*00b4*/ 	.byte	0x04, 0x36
        /*00b6*/ 	.short	(.L_762 - .L_761)
.L_761:
        /*00b8*/ 	.word	0x00000008
.L_762:


//--------------------- .nv.info._Z38kernel_CostAggregation_OneParallelLineiiiPdddibi --------------------------
	.section	.nv.info._Z38kernel_CostAggregation_OneParallelLineiiiPdddibi,"",@"SHT_CUDA_INFO"
	.sectionflags	@""
	.align	4


	//----- nvinfo : EIATTR_CUDA_API_VERSION
	.align		4
        /*0000*/ 	.byte	0x04, 0x37
        /*0002*/ 	.short	(.L_764 - .L_763)
.L_763:
        /*0004*/ 	.word	0x00000082


	//----- nvinfo : EIATTR_KPARAM_INFO
	.align		4
.L_764:
        /*0008*/ 	.byte	0x04, 0x17
        /*000a*/ 	.short	(.L_766 - .L_765)
.L_765:
        /*000c*/ 	.word	0x00000000
        /*0010*/ 	.short	0x0008
        /*0012*/ 	.short	0x0030
        /*0014*/ 	.byte	0x00, 0xf0, 0x11, 0x00


	//----- nvinfo : EIATTR_KPARAM_INFO
	.align		4
.L_766:
        /*0018*/ 	.byte	0x04, 0x17
        /*001a*/ 	.short	(.L_768 - .L_767)
.L_767:
        /*001c*/ 	.word	0x00000000
        /*0020*/ 	.short	0x0007
        /*0022*/ 	.short	0x002c
        /*0024*/ 	.byte	0x00, 0xf0, 0x05, 0x00


	//----- nvinfo : EIATTR_KPARAM_INFO
	.align		4
.L_768:
        /*0028*/ 	.byte	0x04, 0x17
        /*002a*/ 	.short	(.L_770 - .L_769)
.L_769:
        /*002c*/ 	.word	0x00000000
        /*0030*/ 	.short	0x0006
        /*0032*/ 	.short	0x0028
        /*0034*/ 	.byte	0x00, 0xf0, 0x11, 0x00


	//----- nvinfo : EIATTR_KPARAM_INFO
	.align		4
.L_770:
        /*0038*/ 	.byte	0x04, 0x17
        /*003a*/ 	.short	(.L_772 - .L_771)
.L_771:
        /*003c*/ 	.word	0x00000000
        /*0040*/ 	.short	0x0005
        /*0042*/ 	.short	0x0020
        /*0044*/ 	.byte	0x00, 0xf0, 0x21, 0x00


	//----- nvinfo : EIATTR_KPARAM_INFO
	.align		4
.L_772:
        /*0048*/ 	.byte	0x04, 0x17
        /*004a*/ 	.short	(.L_774 - .L_773)
.L_773:
        /*004c*/ 	.word	0x00000000
        /*0050*/ 	.short	0x0004
        /*0052*/ 	.short	0x0018
        /*0054*/ 	.byte	0x00, 0xf0, 0x21, 0x00


	//----- nvinfo : EIATTR_KPARAM_INFO
	.align		4
.L_774:
        /*0058*/ 	.byte	0x04, 0x17
        /*005a*/ 	.short	(.L_776 - .L_775)
.L_775:
        /*005c*/ 	.word	0x00000000
        /*0060*/ 	.short	0x0003
        /*0062*/ 	.short	0x0010
        /*0064*/ 	.byte	0x00, 0xf5, 0x21, 0x00


	//----- nvinfo : EIATTR_KPARAM_INFO
	.align		4
.L_776:
        /*0068*/ 	.byte	0x04, 0x17
        /*006a*/ 	.short	(.L_778 - .L_777)
.L_777:
        /*006c*/ 	.word	0x00000000
        /*0070*/ 	.short	0x0002
        /*0072*/ 	.short	0x0008
        /*0074*/ 	.byte	0x00, 0xf0, 0x11, 0x00


	//----- nvinfo : EIATTR_KPARAM_INFO
	.align		4
.L_778:
        /*0078*/ 	.byte	0x04, 0x17
        /*007a*/ 	.short	(.L_780 - .L_779)
.L_779:
        /*007c*/ 	.word	0x00000000
        /*0080*/ 	.short	0x0001
        /*0082*/ 	.short	0x0004
        /*0084*/ 	.byte	0x00, 0xf0, 0x11, 0x00


	//----- nvinfo : EIATTR_KPARAM_INFO
	.align		4
.L_780:
        /*0088*/ 	.byte	0x04, 0x17
        /*008a*/ 	.short	(.L_782 - .L_781)
.L_781:
        /*008c*/ 	.word	0x00000000
        /*0090*/ 	.short	0x0000
        /*0092*/ 	.short	0x0000
        /*0094*/ 	.byte	0x00, 0xf0, 0x11, 0x00


	//----- nvinfo : EIATTR_SPARSE_MMA_MASK
	.align		4
.L_782:
        /*0098*/ 	.byte	0x03, 0x50
        /*009a*/ 	.short	0x0000


	//----- nvinfo : EIATTR_MAXREG_COUNT
	.align		4
        /*009c*/ 	.byte	0x03, 0x1b
        /*009e*/ 	.short	0x00ff


	//----- nvinfo : EIATTR_MERCURY_ISA_VERSION
	.align		4
        /*00a0*/ 	.byte	0x03, 0x5f
        /*00a2*/ 	.short	0x0101


	//----- nvinfo : EIATTR_VRC_CTA_INIT_COUNT
	.align		4
        /*00a4*/ 	.byte	0x02, 0x4a
	.zero		1
	.zero		1


	//----- nvinfo : EIATTR_EXIT_INSTR_OFFSETS
	.align		4
        /*00a8*/ 	.byte	0x04, 0x1c
        /*00aa*/ 	.short	(.L_784 - .L_783)


	//   ....[0]....
.L_783:
        /*00ac*/ 	.word	0x00000030


	//   ....[1]....
        /*00b0*/ 	.word	0x00000100


	//   ....[2]....
        /*00b4*/ 	.word	0x00000140


	//   ....[3]....
        /*00b8*/ 	.word	0x00000460


	//   ....[4]....
        /*00bc*/ 	.word	0x00000dc0


	//   ....[5]....
        /*00c0*/ 	.word	0x00000de0


	//   ....[6]....
        /*00c4*/ 	.word	0x00001f00


	//   ....[7]....
        /*00c8*/ 	.word	0x00001fa0


	//   ....[8]....
        /*00cc*/ 	.word	0x00001ff0


	//   ....[9]....
        /*00d0*/ 	.word	0x00002030


	//   ....[10]....
        /*00d4*/ 	.word	0x00002380


	//   ....[11]....
        /*00d8*/ 	.word	0x00002cf0


	//   ....[12]....
        /*00dc*/ 	.word	0x00002d10


	//   ....[13]....
        /*00e0*/ 	.word	0x00003e20


	//   ....[14]....
        /*00e4*/ 	.word	0x00003ed0


	//----- nvinfo : EIATTR_INDIRECT_BRANCH_TARGETS
	.align		4
.L_784:
        /*00e8*/ 	.byte	0x04, 0x34
        /*00ea*/ 	.short	(.L_786 - .L_785)


	//   ....[0]....
.L_785:
        /*00ec*/ 	.word	.L_x_1533@srel
        /*00f0*/ 	.short	0x0
        /*00f2*/ 	.short	0x0
        /*00f4*/ 	.word	0x3
        /*00f8*/ 	.word	.L_x_1534@srel
        /*00fc*/ 	.word	.L_x_1535@srel
        /*0100*/ 	.word	.L_x_1536@srel


	//   ....[1]....
        /*0104*/ 	.word	.L_x_1537@srel
        /*0108*/ 	.short	0x0
        /*010a*/ 	.short	0x0
        /*010c*/ 	.word	0x3
        /*0110*/ 	.word	.L_x_1538@srel
        /*0114*/ 	.word	.L_x_1539@srel
        /*0118*/ 	.word	.L_x_1540@srel


	//----- nvinfo : EIATTR_CRS_STACK_SIZE
	.align		4
.L_786:
        /*011c*/ 	.byte	0x04, 0x1e
        /*011e*/ 	.short	(.L_788 - .L_787)
.L_787:
        /*0120*/ 	.word	0x00000000


	//----- nvinfo : EIATTR_CBANK_PARAM_SIZE
	.align		4
.L_788:
        /*0124*/ 	.byte	0x03, 0x19
        /*0126*/ 	.short	0x0034


	//----- nvinfo : EIATTR_PARAM_CBANK
	.align		4
        /*0128*/ 	.byte	0x04, 0x0a
        /*012a*/ 	.short	(.L_790 - .L_789)
	.align		4
.L_789:
        /*012c*/ 	.word	index@(.nv.constant0._Z38kernel_CostAggregation_OneParallelLineiiiPdddibi)
        /*0130*/ 	.short	0x0380
        /*0132*/ 	.short	0x0034


	//----- nvinfo : EIATTR_SW_WAR
	.align		4
.L_790:
        /*0134*/ 	.byte	0x04, 0x36
        /*0136*/ 	.short	(.L_792 - .L_791)
.L_791:
        /*0138*/ 	.word	0x00000008
.L_792:


//--------------------- .nv.info._Z43kernel_GenerateDSI_b2u_opencvncc_transposediiiiiPKhS0_iPd --------------------------
	.section	.nv.info._Z43kernel_GenerateDSI_b2u_opencvncc_transposediiiiiPKhS0_iPd,"",@"SHT_CUDA_INFO"
	.sectionflags	@""
	.align	4


	//----- nvinfo : EIATTR_CUDA_API_VERSION
	.align		4
        /*0000*/ 	.byte	0x04, 0x37
        /*0002*/ 	.short	(.L_794 - .L_793)
.L_793:
        /*0004*/ 	.word	0x00000082


	//----- nvinfo : EIATTR_KPARAM_INFO
	.align		4
.L_794:
        /*0008*/ 	.byte	0x04, 0x17
        /*000a*/ 	.short	(.L_796 - .L_795)
.L_795:
        /*000c*/ 	.word	0x00000000
        /*0010*/ 	.short	0x0008
        /*0012*/ 	.short	0x0030
        /*0014*/ 	.byte	0x00, 0xf5, 0x21, 0x00


	//----- nvinfo : EIATTR_KPARAM_INFO
	.align		4
.L_796:
        /*0018*/ 	.byte	0x04, 0x17
        /*001a*/ 	.short	(.L_798 - .L_797)
.L_797:
        /*001c*/ 	.word	0x00000000
        /*0020*/ 	.short	0x0007
        /*0022*/ 	.short	0x0028
        /*0024*/ 	.byte	0x00, 0xf0, 0x11, 0x00


	//----- nvinfo : EIATTR_KPARAM_INFO
	.align		4
.L_798:
        /*0028*/ 	.byte	0x04, 0x17
        /*002a*/ 	.short	(.L_800 - .L_799)
.L_799:
        /*002c*/ 	.word	0x00000000
        /*0030*/ 	.short	0x0006
        /*0032*/ 	.short	0x0020
        /*0034*/ 	.byte	0x00, 0xf5, 0x21, 0x00


	//----- nvinfo : EIATTR_KPARAM_INFO
	.align		4
.L_800:
        /*0038*/ 	.byte	0x04, 0x17
        /*003a*/ 	.short	(.L_802 - .L_801)
.L_801:
        /*003c*/ 	.word	0x00000000
        /*0040*/ 	.short	0x0005
        /*0042*/ 	.short	0x0018
        /*0044*/ 	.byte	0x00, 0xf5, 0x21, 0x00


	//----- nvinfo : EIATTR_KPARAM_INFO
	.align		4
.L_802:
        /*0048*/ 	.byte	0x04, 0x17
        /*004a*/ 	.short	(.L_804 - .L_803)
.L_803:
        /*004c*/ 	.word	0x00000000
        /*0050*/ 	.short	0x0004
        /*0052*/ 	.short	0x0010
        /*0054*/ 	.byte	0x00, 0xf0, 0x11, 0x00


	//----- nvinfo : EIATTR_KPARAM_INFO
	.align		4
.L_804:
        /*0058*/ 	.byte	0x04, 0x17
        /*005a*/ 	.short	(.L_806 - .L_805)
.L_805:
        /*005c*/ 	.word	0x00000000
        /*0060*/ 	.short	0x0003
        /*0062*/ 	.short	0x000c
        /*0064*/ 	.byte	0x00, 0xf0, 0x11, 0x00


	//----- nvinfo : EIATTR_KPARAM_INFO
	.align		4
.L_806:
        /*0068*/ 	.byte	0x04, 0x17
        /*006a*/ 	.short	(.L_808 - .L_807)
.L_807:
        /*006c*/ 	.word	0x00000000
        /*0070*/ 	.short	0x0002
        /*0072*/ 	.short	0x0008
        /*0074*/ 	.byte	0x00, 0xf0, 0x11, 0x00


	//----- nvinfo : EIATTR_KPARAM_INFO
	.align		4
.L_808:
        /*0078*/ 	.byte	0x04, 0x17
        /*007a*/ 	.short	(.L_810 - .L_809)
.L_809:
        /*007c*/ 	.word	0x00000000
        /*0080*/ 	.short	0x0001
        /*0082*/ 	.short	0x0004
        /*0084*/ 	.byte	0x00, 0xf0, 0x11, 0x00


	//----- nvinfo : EIATTR_KPARAM_INFO
	.align		4
.L_810:
        /*0088*/ 	.byte	0x04, 0x17
        /*008a*/ 	.short	(.L_812 - .L_811)
.L_811:
        /*008c*/ 	.word	0x00000000
        /*0090*/ 	.short	0x0000
        /*0092*/ 	.short	0x0000
        /*0094*/ 	.byte	0x00, 0xf0, 0x11, 0x00


	//----- nvinfo : EIATTR_SPARSE_MMA_MASK
	.align		4
.L_812:
        /*0098*/ 	.byte	0x03, 0x50
        /*009a*/ 	.short	0x0000


	//----- nvinfo : EIATTR_MAXREG_COUNT
	.align		4
        /*009c*/ 	.byte	0x03, 0x1b
        /*009e*/ 	.short	0x00ff


	//----- nvinfo : EIATTR_MERCURY_ISA_VERSION
	.align		4
        /*00a0*/ 	.byte	0x03, 0x5f
        /*00a2*/ 	.short	0x0101


	//----- nvinfo : EIATTR_VRC_CTA_INIT_COUNT
	.align		4
        /*00a4*/ 	.byte	0x02, 0x4a
	.zero		1
	.zero		1


	//----- nvinfo : EIATTR_EXIT_INSTR_OFFSETS
	.align		4
        /*00a8*/ 	.byte	0x04, 0x1c
        /*00aa*/ 	.short	(.L_814 - .L_813)


	//   ....[0]....
.L_813:
        /*00ac*/ 	.word	0x00000140


	//   ....[1]....
        /*00b0*/ 	.word	0x00000fd0


	//----- nvinfo : EIATTR_CRS_STACK_SIZE
	.align		4
.L_814:
        /*00b4*/ 	.byte	0x04, 0x1e
        /*00b6*/ 	.short	(.L_816 - .L_815)
.L_815:
        /*00b8*/ 	.word	0x00000000


	//----- nvinfo : EIATTR_CBANK_PARAM_SIZE
	.align		4
.L_816:
        /*00bc*/ 	.byte	0x03, 0x19
        /*00be*/ 	.short	0x0038


	//----- nvinfo : EIATTR_PARAM_CBANK
	.align		4
        /*00c0*/ 	.byte	0x04, 0x0a
        /*00c2*/ 	.short	(.L_818 - .L_817)
	.align		4
.L_817:
        /*00c4*/ 	.word	index@(.nv.constant0._Z43kernel_GenerateDSI_b2u_opencvncc_transposediiiiiPKhS0_iPd)
        /*00c8*/ 	.short	0x0380
        /*00ca*/ 	.short	0x0038


	//----- nvinfo : EIATTR_SW_WAR
	.align		4
.L_818:
        /*00cc*/ 	.byte	0x04, 0x36
        /*00ce*/ 	.short	(.L_820 - .L_819)
.L_819:
        /*00d0*/ 	.word	0x00000008
.L_820:


//--------------------- .nv.info._Z37kernel_GenerateDSI_b2u_ncc_transposediiiiiPKhS0_iPd --------------------------
	.section	.nv.info._Z37kernel_GenerateDSI_b2u_ncc_transposediiiiiPKhS0_iPd,"",@"SHT_CUDA_INFO"
	.sectionflags	@""
	.align	4


	//----- nvinfo : EIATTR_CUDA_API_VERSION
	.align		4
        /*0000*/ 	.byte	0x04, 0x37
        /*0002*/ 	.short	(.L_822 - .L_821)
.L_821:
        /*0004*/ 	.word	0x00000082


	//----- nvinfo : EIATTR_KPARAM_INFO
	.align		4
.L_822:
        /*0008*/ 	.byte	0x04, 0x17
        /*000a*/ 	.short	(.L_824 - .L_823)
.L_823:
        /*000c*/ 	.word	0x00000000
        /*0010*/ 	.short	0x0008
        /*0012*/ 	.short	0x0030
        /*0014*/ 	.byte	0x00, 0xf5, 0x21, 0x00


	//----- nvinfo : EIATTR_KPARAM_INFO
	.align		4
.L_824:
        /*0018*/ 	.byte	0x04, 0x17
        /*001a*/ 	.short	(.L_826 - .L_825)
.L_825:
        /*001c*/ 	.word	0x00000000
        /*0020*/ 	.short	0x0007
        /*0022*/ 	.short	0x0028
        /*0024*/ 	.byte	0x00, 0xf0, 0x11, 0x00


	//----- nvinfo : EIATTR_KPARAM_INFO
	.align		4
.L_826:
        /*0028*/ 	.byte	0x04, 0x17
        /*002a*/ 	.short	(.L_828 - .L_827)
.L_827:
        /*002c*/ 	.word	0x00000000
        /*0030*/ 	.short	0x0006
        /*0032*/ 	.short	0x0020
        /*0034*/ 	.byte	0x00, 0xf5, 0x21, 0x00


	//----- nvinfo : EIATTR_KPARAM_INFO
	.align		4
.L_828:
        /*0038*/ 	.byte	0x04, 0x17
        /*003a*/ 	.short	(.L_830 - .L_829)
.L_829:
        /*003c*/ 	.word	0x00000000
        /*0040*/ 	.short	0x0005
        /*0042*/ 	.short	0x0018
        /*0044*/ 	.byte	0x00, 0xf5, 0x21, 0x00


	//----- nvinfo : EIATTR_KPARAM_INFO
	.align		4
.L_830:
        /*0048*/ 	.byte	0x04, 0x17
        /*004a*/ 	.short	(.L_832 - .L_831)
.L_831:
        /*004c*/ 	.word	0x00000000
        /*0050*/ 	.short	0x0004
        /*0052*/ 	.short	0x0010
        /*0054*/ 	.byte	0x00, 0xf0, 0x11, 0x00


	//----- nvinfo : EIATTR_KPARAM_INFO
	.align		4
.L_832:
        /*0058*/ 	.byte	0x04, 0x17
        /*005a*/ 	.short	(.L_834 - .L_833)
.L_833:
        /*005c*/ 	.word	0x00000000
        /*0060*/ 	.short	0x0003
        /*0062*/ 	.short	0x000c
        /*0064*/ 	.byte	0x00, 0xf0, 0x11, 0x00


	//----- nvinfo : EIATTR_KPARAM_INFO
	.align		4
.L_834:
        /*0068*/ 	.byte	0x04, 0x17
        /*006a*/ 	.short	(.L_836 - .L_835)
.L_835:
        /*006c*/ 	.word	0x00000000
        /*0070*/ 	.short	0x0002
        /*0072*/ 	.short	0x0008
        /*0074*/ 	.byte	0x00, 0xf0, 0x11, 0x00


	//----- nvinfo : EIATTR_KPARAM_INFO
	.align		4
.L_836:
        /*0078*/ 	.byte	0x04, 0x17
        /*007a*/ 	.short	(.L_838 - .L_837)
.L_837:
        /*007c*/ 	.word	0x00000000
        /*0080*/ 	.short	0x0001
        /*0082*/ 	.short	0x0004
        /*0084*/ 	.byte	0x00, 0xf0, 0x11, 0x00


	//----- nvinfo : EIATTR_KPARAM_INFO
	.align		4
.L_838:
        /*0088*/ 	.byte	0x04, 0x17
        /*008a*/ 	.short	(.L_840 - .L_839)
.L_839:
        /*008c*/ 	.word	0x00000000
        /*0090*/ 	.short	0x0000
        /*0092*/ 	.short	0x0000
        /*0094*/ 	.byte	0x00, 0xf0, 0x11, 0x00


	//----- nvinfo : EIATTR_SPARSE_MMA_MASK
	.align		4
.L_840:
        /*0098*/ 	.byte	0x03, 0x50
        /*009a*/ 	.short	0x0000


	//----- nvinfo : EIATTR_MAXREG_COUNT
	.align		4
        /*009c*/ 	.byte	0x03, 0x1b
        /*009e*/ 	.short	0x00ff


	//----- nvinfo : EIATTR_MERCURY_ISA_VERSION
	.align		4
        /*00a0*/ 	.byte	0x03, 0x5f
        /*00a2*/ 	.short	0x0101


	//----- nvinfo : EIATTR_VRC_CTA_INIT_COUNT
	.align		4
        /*00a4*/ 	.byte	0x02, 0x4a
	.zero		1
	.zero		1


	//----- nvinfo : EIATTR_EXIT_INSTR_OFFSETS
	.align		4
        /*00a8*/ 	.byte	0x04, 0x1c
        /*00aa*/ 	.short	(.L_842 - .L_841)


	//   ....[0]....
.L_841:
        /*00ac*/ 	.word	0x00000140


	//   ....[1]....
        /*00b0*/ 	.word	0x00001de0


	//----- nvinfo : EIATTR_CRS_STACK_SIZE
	.align		4
.L_842:
        /*00b4*/ 	.byte	0x04, 0x1e
        /*00b6*/ 	.short	(.L_844 - .L_843)
.L_843:
        /*00b8*/ 	.word	0x00000000


	//----- nvinfo : EIATTR_CBANK_PARAM_SIZE
	.align		4
.L_844:
        /*00bc*/ 	.byte	0x03, 0x19
        /*00be*/ 	.short	0x0038


	//----- nvinfo : EIATTR_PARAM_CBANK
	.align		4
        /*00c0*/ 	.byte	0x04, 0x0a
        /*00c2*/ 	.short	(.L_846 - .L_845)
	.align		4
.L_845:
        /*00c4*/ 	.word	index@(.nv.constant0._Z37kernel_GenerateDSI_b2u_ncc_transposediiiiiPKhS0_iPd)
        /*00c8*/ 	.short	0x0380
        /*00ca*/ 	.short	0x0038


	//----- nvinfo : EIATTR_SW_WAR
	.align		4
.L_846:
        /*00cc*/ 	.byte	0x04, 0x36
        /*00ce*/ 	.short	(.L_848 - .L_847)
.L_847:
        /*00d0*/ 	.word	0x00000008
.L_848:


//--------------------- .nv.info._Z36kernel_GenerateDSI_b2u_BT_transposediiiPKhS0_iPd --------------------------
	.section	.nv.info._Z36kernel_GenerateDSI_b2u_BT_transposediiiPKhS0_iPd,"",@"SHT_CUDA_INFO"
	.sectionflags	@""
	.align	4


	//----- nvinfo : EIATTR_CUDA_API_VERSION
	.align		4
        /*0000*/ 	.byte	0x04, 0x37
        /*0002*/ 	.short	(.L_850 - .L_849)
.L_849:
        /*0004*/ 	.word	0x00000082


	//----- nvinfo : EIATTR_KPARAM_INFO
	.align		4
.L_850:
        /*0008*/ 	.byte	0x04, 0x17
        /*000a*/ 	.short	(.L_852 - .L_851)
.L_851:
        /*000c*/ 	.word	0x00000000
        /*0010*/ 	.short	0x0006
        /*0012*/ 	.short	0x0028
        /*0014*/ 	.byte	0x00, 0xf5, 0x21, 0x00


	//----- nvinfo : EIATTR_KPARAM_INFO
	.align		4
.L_852:
        /*0018*/ 	.byte	0x04, 0x17
        /*001a*/ 	.short	(.L_854 - .L_853)
.L_853:
        /*001c*/ 	.word	0x00000000
        /*0020*/ 	.short	0x0005
        /*0022*/ 	.short	0x0020
        /*0024*/ 	.byte	0x00, 0xf0, 0x11, 0x00


	//----- nvinfo : EIATTR_KPARAM_INFO
	.align		4
.L_854:
        /*0028*/ 	.byte	0x04, 0x17
        /*002a*/ 	.short	(.L_856 - .L_855)
.L_855:
        /*002c*/ 	.word	0x00000000
        /*0030*/ 	.short	0x0004
        /*0032*/ 	.short	0x0018
        /*0034*/ 	.byte	0x00, 0xf5, 0x21, 0x00


	//----- nvinfo : EIATTR_KPARAM_INFO
	.align		4
.L_856:
        /*0038*/ 	.byte	0x04, 0x17
        /*003a*/ 	.short	(.L_858 - .L_857)
.L_857:
        /*003c*/ 	.word	0x00000000
        /*0040*/ 	.short	0x0003
        /*0042*/ 	.short	0x0010
        /*0044*/ 	.byte	0x00, 0xf5, 0x21, 0x00


	//----- nvinfo : EIATTR_KPARAM_INFO
	.align		4
.L_858:
        /*0048*/ 	.byte	0x04, 0x17
        /*004a*/ 	.short	(.L_860 - .L_859)
.L_859:
        /*004c*/ 	.word	0x00000000
        /*0050*/ 	.short	0x0002
        /*0052*/ 	.short	0x0008
        /*0054*/ 	.byte	0x00, 0xf0, 0x11, 0x00


	//----- nvinfo : EIATTR_KPARAM_INFO
	.align		4
.L_860:
        /*0058*/ 	.byte	0x04, 0x17
        /*005a*/ 	.short	(.L_862 - .L_861)
.L_861:
        /*005c*/ 	.word	0x00000000
        /*0060*/ 	.short	0x0001
        /*0062*/ 	.short	0x0004
        /*0064*/ 	.byte	0x00, 0xf0, 0x11, 0x00


	//----- nvinfo : EIATTR_KPARAM_INFO
	.align		4
.L_862:
        /*0068*/ 	.byte	0x04, 0x17
        /*006a*/ 	.short	(.L_864 - .L_863)
.L_863:
        /*006c*/ 	.word	0x00000000
        /*0070*/ 	.short	0x0000
        /*0072*/ 	.short	0x0000
        /*0074*/ 	.byte	0x00, 0xf0, 0x11, 0x00


	//----- nvinfo : EIATTR_SPARSE_MMA_MASK
	.align		4
.L_864:
        /*0078*/ 	.byte	0x03, 0x50
        /*007a*/ 	.short	0x0000


	//----- nvinfo : EIATTR_MAXREG_COUNT
	.align		4
        /*007c*/ 	.byte	0x03, 0x1b
        /*007e*/ 	.short	0x00ff


	//----- nvinfo : EIATTR_MERCURY_ISA_VERSION
	.align		4
        /*0080*/ 	.byte	0x03, 0x5f
        /*0082*/ 	.short	0x0101


	//----- nvinfo : EIATTR_VRC_CTA_INIT_COUNT
	.align		4
        /*0084*/ 	.byte	0x02, 0x4a
	.zero		1
	.zero		1


	//----- nvinfo : EIATTR_EXIT_INSTR_OFFSETS
	.align		4
        /*0088*/ 	.byte	0x04, 0x1c
        /*008a*/ 	.short	(.L_866 - .L_865)


	//   ....[0]....
.L_865:
        /*008c*/ 	.word	0x00000130


	//   ....[1]....
        /*0090*/ 	.word	0x000014b0


	//----- nvinfo : EIATTR_CRS_STACK_SIZE
	.align		4
.L_866:
        /*0094*/ 	.byte	0x04, 0x1e
        /*0096*/ 	.short	(.L_868 - .L_867)
.L_867:
        /*0098*/ 	.word	0x00000000


	//----- nvinfo : EIATTR_CBANK_PARAM_SIZE
	.align		4
.L_868:
        /*009c*/ 	.byte	0x03, 0x19
        /*009e*/ 	.short	0x0030


	//----- nvinfo : EIATTR_PARAM_CBANK
	.align		4
        /*00a0*/ 	.byte	0x04, 0x0a
        /*00a2*/ 	.short	(.L_870 - .L_869)
	.align		4
.L_869:
        /*00a4*/ 	.word	index@(.nv.constant0._Z36kernel_GenerateDSI_b2u_BT_transposediiiPKhS0_iPd)
        /*00a8*/ 	.short	0x0380
        /*00aa*/ 	.short	0x0030


	//----- nvinfo : EIATTR_SW_WAR
	.align		4
.L_870:
        /*00ac*/ 	.byte	0x04, 0x36
        /*00ae*/ 	.short	(.L_872 - .L_871)
.L_871:
        /*00b0*/ 	.word	0x00000008
.L_872:


//--------------------- .nv.info._Z43kernel_GenerateDSI_u2b_opencvncc_transposediiiiiPKhS0_iPd --------------------------
	.section	.nv.info._Z43kernel_GenerateDSI_u2b_opencvncc_transposediiiiiPKhS0_iPd,"",@"SHT_CUDA_INFO"
	.sectionflags	@""
	.align	4


	//----- nvinfo : EIATTR_CUDA_API_VERSION
	.align		4
        /*0000*/ 	.byte	0x04, 0x37
        /*0002*/ 	.short	(.L_874 - .L_873)
.L_873:
        /*0004*/ 	.word	0x00000082


	//----- nvinfo : EIATTR_KPARAM_INFO
	.align		4
.L_874:
        /*0008*/ 	.byte	0x04, 0x17
        /*000a*/ 	.short	(.L_876 - .L_875)
.L_875:
        /*000c*/ 	.word	0x00000000
        /*0010*/ 	.short	0x0008
        /*0012*/ 	.short	0x0030
        /*0014*/ 	.byte	0x00, 0xf5, 0x21, 0x00


	//----- nvinfo : EIATTR_KPARAM_INFO
	.align		4
.L_876:
        /*0018*/ 	.byte	0x04, 0x17
        /*001a*/ 	.short	(.L_878 - .L_877)
.L_877:
        /*001c*/ 	.word	0x00000000
        /*0020*/ 	.short	0x0007
        /*0022*/ 	.short	0x0028
        /*0024*/ 	.byte	0x00, 0xf0, 0x11, 0x00


	//----- nvinfo : EIATTR_KPARAM_INFO
	.align		4
.L_878:
        /*0028*/ 	.byte	0x04, 0x17
        /*002a*/ 	.short	(.L_880 - .L_879)
.L_879:
        /*002c*/ 	.word	0x00000000
        /*0030*/ 	.short	0x0006
        /*0032*/ 	.short	0x0020
        /*0034*/ 	.byte	0x00, 0xf5, 0x21, 0x00


	//----- nvinfo : EIATTR_KPARAM_INFO
	.align		4
.L_880:
        /*0038*/ 	.byte	0x04, 0x17
        /*003a*/ 	.short	(.L_882 - .L_881)
.L_881:
        /*003c*/ 	.word	0x00000000
        /*0040*/ 	.short	0x0005
        /*0042*/ 	.short	0x0018
        /*0044*/ 	.byte	0x00, 0xf5, 0x21, 0x00


	//----- nvinfo : EIATTR_KPARAM_INFO
	.align		4
.L_882:
        /*0048*/ 	.byte	0x04, 0x17
        /*004a*/ 	.short	(.L_884 - .L_883)
.L_883:
        /*004c*/ 	.word	0x00000000
        /*0050*/ 	.short	0x0004
        /*0052*/ 	.short	0x0010
        /*0054*/ 	.byte	0x00, 0xf0, 0x11, 0x00


	//----- nvinfo : EIATTR_KPARAM_INFO
	.align		4
.L_884:
        /*0058*/ 	.byte	0x04, 0x17
        /*005a*/ 	.short	(.L_886 - .L_885)
.L_885:
        /*005c*/ 	.word	0x00000000
        /*0060*/ 	.short	0x0003
        /*0062*/ 	.short	0x000c
        /*0064*/ 	.byte	0x00, 0xf0, 0x11, 0x00


	//----- nvinfo : EIATTR_KPARAM_INFO
	.align		4
.L_886:
        /*0068*/ 	.byte	0x04, 0x17
        /*006a*/ 	.short	(.L_888 - .L_887)
.L_887:
        /*006c*/ 	.word	0x00000000
        /*0070*/ 	.short	0x0002
        /*0072*/ 	.short	0x0008
        /*0074*/ 	.byte	0x00, 0xf0, 0x11, 0x00


	//----- nvinfo : EIATTR_KPARAM_INFO
	.align		4
.L_888:
        /*0078*/ 	.byte	0x04, 0x17
        /*007a*/ 	.short	(.L_890 - .L_889)
.L_889:
        /*007c*/ 	.word	0x00000000
        /*0080*/ 	.short	0x0001
        /*0082*/ 	.short	0x0004
        /*0084*/ 	.byte	0x00, 0xf0, 0x11, 0x00


	//----- nvinfo : EIATTR_KPARAM_INFO
	.align		4
.L_890:
        /*0088*/ 	.byte	0x04, 0x17
        /*008a*/ 	.short	(.L_892 - .L_891)
.L_891:
        /*008c*/ 	.word	0x00000000
        /*0090*/ 	.short	0x0000
        /*0092*/ 	.short	0x0000
        /*0094*/ 	.byte	0x00, 0xf0, 0x11, 0x00


	//----- nvinfo : EIATTR_SPARSE_MMA_MASK
	.align		4
.L_892:
        /*0098*/ 	.byte	0x03, 0x50
        /*009a*/ 	.short	0x0000


	//----- nvinfo : EIATTR_MAXREG_COUNT
	.align		4
        /*009c*/ 	.byte	0x03, 0x1b
        /*009e*/ 	.short	0x00ff


	//----- nvinfo : EIATTR_MERCURY_ISA_VERSION
	.align		4
        /*00a0*/ 	.byte	0x03, 0x5f
        /*00a2*/ 	.short	0x0101


	//----- nvinfo : EIATTR_VRC_CTA_INIT_COUNT
	.align		4
        /*00a4*/ 	.byte	0x02, 0x4a
	.zero		1
	.zero		1


	//----- nvinfo : EIATTR_EXIT_INSTR_OFFSETS
	.align		4
        /*00a8*/ 	.byte	0x04, 0x1c
        /*00aa*/ 	.short	(.L_894 - .L_893)


	//   ....[0]....
.L_893:
        /*00ac*/ 	.word	0x00000120


	//   ....[1]....
        /*00b0*/ 	.word	0x00000fd0


	//----- nvinfo : EIATTR_CRS_STACK_SIZE
	.align		4
.L_894:
        /*00b4*/ 	.byte	0x04, 0x1e
        /*00b6*/ 	.short	(.L_896 - .L_895)
.L_895:
        /*00b8*/ 	.word	0x00000000


	//----- nvinfo : EIATTR_CBANK_PARAM_SIZE
	.align		4
.L_896:
        /*00bc*/ 	.byte	0x03, 0x19
        /*00be*/ 	.short	0x0038


	//----- nvinfo : EIATTR_PARAM_CBANK
	.align		4
        /*00c0*/ 	.byte	0x04, 0x0a
        /*00c2*/ 	.short	(.L_898 - .L_897)
	.align		4
.L_897:
        /*00c4*/ 	.word	index@(.nv.constant0._Z43kernel_GenerateDSI_u2b_opencvncc_transposediiiiiPKhS0_iPd)
        /*00c8*/ 	.short	0x0380
        /*00ca*/ 	.short	0x0038


	//----- nvinfo : EIATTR_SW_WAR
	.align		4
.L_898:
        /*00cc*/ 	.byte	0x04, 0x36
        /*00ce*/ 	.short	(.L_900 - .L_899)
.L_899:
        /*00d0*/ 	.word	0x00000008
.L_900:


//--------------------- .nv.info._Z37kernel_GenerateDSI_u2b_ncc_transposediiiiiPKhS0_iPd --------------------------
	.section	.nv.info._Z37kernel_GenerateDSI_u2b_ncc_transposediiiiiPKhS0_iPd,"",@"SHT_CUDA_INFO"
	.sectionflags	@""
	.align	4


	//----- nvinfo : EIATTR_CUDA_API_VERSION
	.align		4
        /*0000*/ 	.byte	0x04, 0x37
        /*0002*/ 	.short	(.L_902 - .L_901)
.L_901:
        /*0004*/ 	.word	0x00000082


	//----- nvinfo : EIATTR_KPARAM_INFO
	.align		4
.L_902:
        /*0008*/ 	.byte	0x04, 0x17
        /*000a*/ 	.short	(.L_904 - .L_903)
.L_903:
        /*000c*/ 	.word	0x00000000
        /*0010*/ 	.short	0x0008
        /*0012*/ 	.short	0x0030
        /*0014*/ 	.byte	0x00, 0xf5, 0x21, 0x00


	//----- nvinfo : EIATTR_KPARAM_INFO
	.align		4
.L_904:
        /*0018*/ 	.byte	0x04, 0x17
        /*001a*/ 	.short	(.L_906 - .L_905)
.L_905:
        /*001c*/ 	.word	0x00000000
        /*0020*/ 	.short	0x0007
        /*0022*/ 	.short	0x0028
        /*0024*/ 	.byte	0x00, 0xf0, 0x11, 0x00


	//----- nvinfo : EIATTR_KPARAM_INFO
	.align		4
.L_906:
        /*0028*/ 	.byte	0x04, 0x17
        /*002a*/ 	.short	(.L_908 - .L_907)
.L_907:
        /*002c*/ 	.word	0x00000000
        /*0030*/ 	.short	0x0006
        /*0032*/ 	.short	0x0020
        /*0034*/ 	.byte	0x00, 0xf5, 0x21, 0x00


	//----- nvinfo : EIATTR_KPARAM_INFO
	.align		4
.L_908:
        /*0038*/ 	.byte	0x04, 0x17
        /*003a*/ 	.short	(.L_910 - .L_909)
.L_909:
        /*003c*/ 	.word	0x00000000
        /*0040*/ 	.short	0x0005
        /*0042*/ 	.short	0x0018
        /*0044*/ 	.byte	0x00, 0xf5, 0x21, 0x00


	//----- nvinfo : EIATTR_KPARAM_INFO
	.align		4
.L_910:
        /*0048*/ 	.byte	0x04, 0x17
        /*004a*/ 	.short	(.L_912 - .L_911)
.L_911:
        /*004c*/ 	.word	0x00000000
        /*0050*/ 	.short	0x0004
        /*0052*/ 	.short	0x0010
        /*0054*/ 	.byte	0x00, 0xf0, 0x11, 0x00


	//----- nvinfo : EIATTR_KPARAM_INFO
	.align		4
.L_912:
        /*0058*/ 	.byte	0x04, 0x17
        /*005a*/ 	.short	(.L_914 - .L_913)
.L_913:
        /*005c*/ 	.word	0x00000000
        /*0060*/ 	.short	0x0003
        /*0062*/ 	.short	0x000c
        /*0064*/ 	.byte	0x00, 0xf0, 0x11, 0x00


	//----- nvinfo : EIATTR_KPARAM_INFO
	.align		4
.L_914:
        /*0068*/ 	.byte	0x04, 0x17
        /*006a*/ 	.short	(.L_916 - .L_915)
.L_915:
        /*006c*/ 	.word	0x00000000
        /*0070*/ 	.short	0x0002
        /*0072*/ 	.short	0x0008
        /*0074*/ 	.byte	0x00, 0xf0, 0x11, 0x00


	//----- nvinfo : EIATTR_KPARAM_INFO
	.align		4
.L_916:
        /*0078*/ 	.byte	0x04, 0x17
        /*007a*/ 	.short	(.L_918 - .L_917)
.L_917:
        /*007c*/ 	.word	0x00000000
        /*0080*/ 	.short	0x0001
        /*0082*/ 	.short	0x0004
        /*0084*/ 	.byte	0x00, 0xf0, 0x11, 0x00


	//----- nvinfo : EIATTR_KPARAM_INFO
	.align		4
.L_918:
        /*0088*/ 	.byte	0x04, 0x17
        /*008a*/ 	.short	(.L_920 - .L_919)
.L_919:
        /*008c*/ 	.word	0x00000000
        /*0090*/ 	.short	0x0000
        /*0092*/ 	.short	0x0000
        /*0094*/ 	.byte	0x00, 0xf0, 0x11, 0x00


	//----- nvinfo : EIATTR_SPARSE_MMA_MASK
	.align		4
.L_920:
        /*0098*/ 	.byte	0x03, 0x50
        /*009a*/ 	.short	0x0000


	//----- nvinfo : EIATTR_MAXREG_COUNT
	.align		4
        /*009c*/ 	.byte	0x03, 0x1b
        /*009e*/ 	.short	0x00ff


	//----- nvinfo : EIATTR_MERCURY_ISA_VERSION
	.align		4
        /*00a0*/ 	.byte	0x03, 0x5f
        /*00a2*/ 	.short	0x0101


	//----- nvinfo : EIATTR_VRC_CTA_INIT_COUNT
	.align		4
        /*00a4*/ 	.byte	0x02, 0x4a
	.zero		1
	.zero		1


	//----- nvinfo : EIATTR_EXIT_INSTR_OFFSETS
	.align		4
        /*00a8*/ 	.byte	0x04, 0x1c
        /*00aa*/ 	.short	(.L_922 - .L_921)


	//   ....[0]....
.L_921:
        /*00ac*/ 	.word	0x00000120


	//   ....[1]....
        /*00b0*/ 	.word	0x00001d70


	//----- nvinfo : EIATTR_CRS_STACK_SIZE
	.align		4
.L_922:
        /*00b4*/ 	.byte	0x04, 0x1e
        /*00b6*/ 	.short	(.L_924 - .L_923)
.L_923:
        /*00b8*/ 	.word	0x00000000


	//----- nvinfo : EIATTR_CBANK_PARAM_SIZE
	.align		4
.L_924:
        /*00bc*/ 	.byte	0x03, 0x19
        /*00be*/ 	.short	0x0038


	//----- nvinfo : EIATTR_PARAM_CBANK
	.align		4
        /*00c0*/ 	.byte	0x04, 0x0a
        /*00c2*/ 	.short	(.L_926 - .L_925)
	.align		4
.L_925:
        /*00c4*/ 	.word	index@(.nv.constant0._Z37kernel_GenerateDSI_u2b_ncc_transposediiiiiPKhS0_iPd)
        /*00c8*/ 	.short	0x0380
        /*00ca*/ 	.short	0x0038


	//----- nvinfo : EIATTR_SW_WAR
	.align		4
.L_926:
        /*00cc*/ 	.byte	0x04, 0x36
        /*00ce*/ 	.short	(.L_928 - .L_927)
.L_927:
        /*00d0*/ 	.word	0x00000008
.L_928:


//--------------------- .nv.info._Z36kernel_GenerateDSI_u2b_BT_transposediiiPKhS0_iPd --------------------------
	.section	.nv.info._Z36kernel_GenerateDSI_u2b_BT_transposediiiPKhS0_iPd,"",@"SHT_CUDA_INFO"
	.sectionflags	@""
	.align	4


	//----- nvinfo : EIATTR_CUDA_API_VERSION
	.align		4
        /*0000*/ 	.byte	0x04, 0x37
        /*0002*/ 	.short	(.L_930 - .L_929)
.L_929:
        /*0004*/ 	.word	0x00000082


	//----- nvinfo : EIATTR_KPARAM_INFO
	.align		4
.L_930:
        /*0008*/ 	.byte	0x04, 0x17
        /*000a*/ 	.short	(.L_932 - .L_931)
.L_931:
        /*000c*/ 	.word	0x00000000
        /*0010*/ 	.short	0x0006
        /*0012*/ 	.short	0x0028
        /*0014*/ 	.byte	0x00, 0xf5, 0x21, 0x00


	//----- nvinfo : EIATTR_KPARAM_INFO
	.align		4
.L_932:
        /*0018*/ 	.byte	0x04, 0x17
        /*001a*/ 	.short	(.L_934 - .L_933)
.L_933:
        /*001c*/ 	.word	0x00000000
        /*0020*/ 	.short	0x0005
        /*0022*/ 	.short	0x0020
        /*0024*/ 	.byte	0x00, 0xf0, 0x11, 0x00


	//----- nvinfo : EIATTR_KPARAM_INFO
	.align		4
.L_934:
        /*0028*/ 	.byte	0x04, 0x17
        /*002a*/ 	.short	(.L_936 - .L_935)
.L_935:
        /*002c*/ 	.word	0x00000000
        /*0030*/ 	.short	0x0004
        /*0032*/ 	.short	0x0018
        /*0034*/ 	.byte	0x00, 0xf5, 0x21, 0x00


	//----- nvinfo : EIATTR_KPARAM_INFO
	.align		4
.L_936:
        /*0038*/ 	.byte	0x04, 0x17
        /*003a*/ 	.short	(.L_938 - .L_937)
.L_937:
        /*003c*/ 	.word	0x00000000
        /*0040*/ 	.short	0x0003
        /*0042*/ 	.short	0x0010
        /*0044*/ 	.byte	0x00, 0xf5, 0x21, 0x00


	//----- nvinfo : EIATTR_KPARAM_INFO
	.align		4
.L_938:
        /*0048*/ 	.byte	0x04, 0x17
        /*004a*/ 	.short	(.L_940 - .L_939)
.L_939:
        /*004c*/ 	.word	0x00000000
        /*0050*/ 	.short	0x0002
        /*0052*/ 	.short	0x0008
        /*0054*/ 	.byte	0x00, 0xf0, 0x11, 0x00


	//----- nvinfo : EIATTR_KPARAM_INFO
	.align		4
.L_940:
        /*0058*/ 	.byte	0x04, 0x17
        /*005a*/ 	.short	(.L_942 - .L_941)
.L_941:
        /*005c*/ 	.word	0x00000000
        /*0060*/ 	.short	0x0001
        /*0062*/ 	.short	0x0004
        /*0064*/ 	.byte	0x00, 0xf0, 0x11, 0x00


	//----- nvinfo : EIATTR_KPARAM_INFO
	.align		4
.L_942:
        /*0068*/ 	.byte	0x04, 0x17
        /*006a*/ 	.short	(.L_944 - .L_943)
.L_943:
        /*006c*/ 	.word	0x00000000
        /*0070*/ 	.short	0x0000
        /*0072*/ 	.short	0x0000
        /*0074*/ 	.byte	0x00, 0xf0, 0x11, 0x00


	//----- nvinfo : EIATTR_SPARSE_MMA_MASK
	.align		4
.L_944:
        /*0078*/ 	.byte	0x03, 0x50
        /*007a*/ 	.short	0x0000


	//----- nvinfo : EIATTR_MAXREG_COUNT
	.align		4
        /*007c*/ 	.byte	0x03, 0x1b
        /*007e*/ 	.short	0x00ff


	//----- nvinfo : EIATTR_MERCURY_ISA_VERSION
	.align		4
        /*0080*/ 	.byte	0x03, 0x5f
        /*0082*/ 	.short	0x0101


	//----- nvinfo : EIATTR_VRC_CTA_INIT_COUNT
	.align		4
        /*0084*/ 	.byte	0x02, 0x4a
	.zero		1
	.zero		1


	//----- nvinfo : EIATTR_EXIT_INSTR_OFFSETS
	.align		4
        /*0088*/ 	.byte	0x04, 0x1c
        /*008a*/ 	.short	(.L_946 - .L_945)


	//   ....[0]....
.L_945:
        /*008c*/ 	.word	0x00000130


	//   ....[1]....
        /*0090*/ 	.word	0x000014b0


	//----- nvinfo : EIATTR_CRS_STACK_SIZE
	.align		4
.L_946:
        /*0094*/ 	.byte	0x04, 0x1e
        /*0096*/ 	.short	(.L_948 - .L_947)
.L_947:
        /*0098*/ 	.word	0x00000000


	//----- nvinfo : EIATTR_CBANK_PARAM_SIZE
	.align		4
.L_948:
        /*009c*/ 	.byte	0x03, 0x19
        /*009e*/ 	.short	0x0030


	//----- nvinfo : EIATTR_PARAM_CBANK
	.align		4
        /*00a0*/ 	.byte	0x04, 0x0a
        /*00a2*/ 	.short	(.L_950 - .L_949)
	.align		4
.L_949:
        /*00a4*/ 	.word	index@(.nv.constant0._Z36kernel_GenerateDSI_u2b_BT_transposediiiPKhS0_iPd)
        /*00a8*/ 	.short	0x0380
        /*00aa*/ 	.short	0x0030


	//----- nvinfo : EIATTR_SW_WAR
	.align		4
.L_950:
        /*00ac*/ 	.byte	0x04, 0x36
        /*00ae*/ 	.short	(.L_952 - .L_951)
.L_951:
        /*00b0*/ 	.word	0x00000008
.L_952:


//--------------------- .nv.info._Z32kernel_GenerateDSI_r2l_opencvncciiiiiPKhS0_iPd --------------------------
	.section	.nv.info._Z32kernel_GenerateDSI_r2l_opencvncciiiiiPKhS0_iPd,"",@"SHT_CUDA_INFO"
	.sectionflags	@""
	.align	4


	//----- nvinfo : EIATTR_CUDA_API_VERSION
	.align		4
        /*0000*/ 	.byte	0x04, 0x37
        /*0002*/ 	.short	(.L_954 - .L_953)
.L_953:
        /*0004*/ 	.word	0x00000082


	//----- nvinfo : EIATTR_KPARAM_INFO
	.align		4
.L_954:
        /*0008*/ 	.byte	0x04, 0x17
        /*000a*/ 	.short	(.L_956 - .L_955)
.L_955:
        /*000c*/ 	.word	0x00000000
        /*0010*/ 	.short	0x0008
        /*0012*/ 	.short	0x0030
        /*0014*/ 	.byte	0x00, 0xf5, 0x21, 0x00


	//----- nvinfo : EIATTR_KPARAM_INFO
	.align		4
.L_956:
        /*0018*/ 	.byte	0x04, 0x17
        /*001a*/ 	.short	(.L_958 - .L_957)
.L_957:
        /*001c*/ 	.word	0x00000000
        /*0020*/ 	.short	0x0007
        /*0022*/ 	.short	0x0028
        /*0024*/ 	.byte	0x00, 0xf0, 0x11, 0x00


	//----- nvinfo : EIATTR_KPARAM_INFO
	.align		4
.L_958:
        /*0028*/ 	.byte	0x04, 0x17
        /*002a*/ 	.short	(.L_960 - .L_959)
.L_959:
        /*002c*/ 	.word	0x00000000
        /*0030*/ 	.short	0x0006
        /*0032*/ 	.short	0x0020
        /*0034*/ 	.byte	0x00, 0xf5, 0x21, 0x00


	//----- nvinfo : EIATTR_KPARAM_INFO
	.align		4
.L_960:
        /*0038*/ 	.byte	0x04, 0x17
        /*003a*/ 	.short	(.L_962 - .L_961)
.L_961:
        /*003c*/ 	.word	0x00000000
        /*0040*/ 	.short	0x0005
        /*0042*/ 	.short	0x0018
        /*0044*/ 	.byte	0x00, 0xf5, 0x21, 0x00


	//----- nvinfo : EIATTR_KPARAM_INFO
	.align		4
.L_962:
        /*0048*/ 	.byte	0x04, 0x17
        /*004a*/ 	.short	(.L_964 - .L_963)
.L_963:
        /*004c*/ 	.word	0x00000000
        /*0050*/ 	.short	0x0004
        /*0052*/ 	.short	0x0010
        /*0054*/ 	.byte	0x00, 0xf0, 0x11, 0x00


	//----- nvinfo : EIATTR_KPARAM_INFO
	.align		4
.L_964:
        /*0058*/ 	.byte	0x04, 0x17
        /*005a*/ 	.short	(.L_966 - .L_965)
.L_965:
        /*005c*/ 	.word	0x00000000
        /*0060*/ 	.short	0x0003
        /*0062*/ 	.short	0x000c
        /*0064*/ 	.byte	0x00, 0xf0, 0x11, 0x00


	//----- nvinfo : EIATTR_KPARAM_INFO
	.align		4
.L_966:
        /*0068*/ 	.byte	0x04, 0x17
        /*006a*/ 	.short	(.L_968 - .L_967)
.L_967:
        /*006c*/ 	.word	0x00000000
        /*0070*/ 	.short	0x0002
        /*0072*/ 	.short	0x0008
        /*0074*/ 	.byte	0x00, 0xf0, 0x11, 0x00


	//----- nvinfo : EIATTR_KPARAM_INFO
	.align		4
.L_968:
        /*0078*/ 	.byte	0x04, 0x17
        /*007a*/ 	.short	(.L_970 - .L_969)
.L_969:
        /*007c*/ 	.word	0x00000000
        /*0080*/ 	.short	0x0001
        /*0082*/ 	.short	0x0004
        /*0084*/ 	.byte	0x00, 0xf0, 0x11, 0x00


	//----- nvinfo : EIATTR_KPARAM_INFO
	.align		4
.L_970:
        /*0088*/ 	.byte	0x04, 0x17
        /*008a*/ 	.short	(.L_972 - .L_971)
.L_971:
        /*008c*/ 	.word	0x00000000
        /*0090*/ 	.short	0x0000
        /*0092*/ 	.short	0x0000
        /*0094*/ 	.byte	0x00, 0xf0, 0x11, 0x00


	//----- nvinfo : EIATTR_SPARSE_MMA_MASK
	.align		4
.L_972:
        /*0098*/ 	.byte	0x03, 0x50
        /*009a*/ 	.short	0x0000


	//----- nvinfo : EIATTR_MAXREG_COUNT
	.align		4
        /*009c*/ 	.byte	0x03, 0x1b
        /*009e*/ 	.short	0x00ff


	//----- nvinfo : EIATTR_MERCURY_ISA_VERSION
	.align		4
        /*00a0*/ 	.byte	0x03, 0x5f
        /*00a2*/ 	.short	0x0101


	//----- nvinfo : EIATTR_VRC_CTA_INIT_COUNT
	.align		4
        /*00a4*/ 	.byte	0x02, 0x4a
	.zero		1
	.zero		1


	//----- nvinfo : EIATTR_EXIT_INSTR_OFFSETS
	.align		4
        /*00a8*/ 	.byte	0x04, 0x1c
        /*00aa*/ 	.short	(.L_974 - .L_973)


	//   ....[0]....
.L_973:
        /*00ac*/ 	.word	0x00000140


	//   ....[1]....
        /*00b0*/ 	.word	0x00001000


	//----- nvinfo : EIATTR_CRS_STACK_SIZE
	.align		4
.L_974:
        /*00b4*/ 	.byte	0x04, 0x1e
        /*00b6*/ 	.short	(.L_976 - .L_975)
.L_975:
        /*00b8*/ 	.word	0x00000000


	//----- nvinfo : EIATTR_CBANK_PARAM_SIZE
	.align		4
.L_976:
        /*00bc*/ 	.byte	0x03, 0x19
        /*00be*/ 	.short	0x0038


	//----- nvinfo : EIATTR_PARAM_CBANK
	.align		4
        /*00c0*/ 	.byte	0x04, 0x0a
        /*00c2*/ 	.short	(.L_978 - .L_977)
	.align		4
.L_977:
        /*00c4*/ 	.word	index@(.nv.constant0._Z32kernel_GenerateDSI_r2l_opencvncciiiiiPKhS0_iPd)
        /*00c8*/ 	.short	0x0380
        /*00ca*/ 	.short	0x0038


	//----- nvinfo : EIATTR_SW_WAR
	.align		4
.L_978:
        /*00cc*/ 	.byte	0x04, 0x36
        /*00ce*/ 	.short	(.L_980 - .L_979)
.L_979:
        /*00d0*/ 	.word	0x00000008
.L_980:


//--------------------- .nv.info._Z26kernel_GenerateDSI_r2l_ncciiiiiPKhS0_iPd --------------------------
	.section	.nv.info._Z26kernel_GenerateDSI_r2l_ncciiiiiPKhS0_iPd,"",@"SHT_CUDA_INFO"
	.sectionflags	@""
	.align	4


	//----- nvinfo : EIATTR_CUDA_API_VERSION
	.align		4
        /*0000*/ 	.byte	0x04, 0x37
        /*0002*/ 	.short	(.L_982 - .L_981)
.L_981:
        /*0004*/ 	.word	0x00000082


	//----- nvinfo : EIATTR_KPARAM_INFO
	.align		4
.L_982:
        /*0008*/ 	.byte	0x04, 0x17
        /*000a*/ 	.short	(.L_984 - .L_983)
.L_983:
        /*000c*/ 	.word	0x00000000
        /*0010*/ 	.short	0x0008
        /*0012*/ 	.short	0x0030
        /*0014*/ 	.byte	0x00, 0xf5, 0x21, 0x00


	//----- nvinfo : EIATTR_KPARAM_INFO
	.align		4
.L_984:
        /*0018*/ 	.byte	0x04, 0x17
        /*001a*/ 	.short	(.L_986 - .L_985)
.L_985:
        /*001c*/ 	.word	0x00000000
        /*0020*/ 	.short	0x0007
        /*0022*/ 	.short	0x0028
        /*0024*/ 	.byte	0x00, 0xf0, 0x11, 0x00


	//----- nvinfo : EIATTR_KPARAM_INFO
	.align		4
.L_986:
        /*0028*/ 	.byte	0x04, 0x17
        /*002a*/ 	.short	(.L_988 - .L_987)
.L_987:
        /*002c*/ 	.word	0x00000000
        /*0030*/ 	.short	0x0006
        /*0032*/ 	.short	0x0020
        /*0034*/ 	.byte	0x00, 0xf5, 0x21, 0x00


	//----- nvinfo : EIATTR_KPARAM_INFO
	.align		4
.L_988:
        /*0038*/ 	.byte	0x04, 0x17
        /*003a*/ 	.short	(.L_990 - .L_989)
.L_989:
        /*003c*/ 	.word	0x00000000
        /*0040*/ 	.short	0x0005
        /*0042*/ 	.short	0x0018
        /*0044*/ 	.byte	0x00, 0xf5, 0x21, 0x00


	//----- nvinfo : EIATTR_KPARAM_INFO
	.align		4
.L_990:
        /*0048*/ 	.byte	0x04, 0x17
        /*004a*/ 	.short	(.L_992 - .L_991)
.L_991:
        /*004c*/ 	.word	0x00000000
        /*0050*/ 	.short	0x0004
        /*0052*/ 	.short	0x0010
        /*0054*/ 	.byte	0x00, 0xf0, 0x11, 0x00


	//----- nvinfo : EIATTR_KPARAM_INFO
	.align		4
.L_992:
        /*0058*/ 	.byte	0x04, 0x17
        /*005a*/ 	.short	(.L_994 - .L_993)
.L_993:
        /*005c*/ 	.word	0x00000000
        /*0060*/ 	.short	0x0003
        /*0062*/ 	.short	0x000c
        /*0064*/ 	.byte	0x00, 0xf0, 0x11, 0x00


	//----- nvinfo : EIATTR_KPARAM_INFO
	.align		4
.L_994:
        /*0068*/ 	.byte	0x04, 0x17
        /*006a*/ 	.short	(.L_996 - .L_995)
.L_995:
        /*006c*/ 	.word	0x00000000
        /*0070*/ 	.short	0x0002
        /*0072*/ 	.short	0x0008
        /*0074*/ 	.byte	0x00, 0xf0, 0x11, 0x00


	//----- nvinfo : EIATTR_KPARAM_INFO
	.align		4
.L_996:
        /*0078*/ 	.byte	0x04, 0x17
        /*007a*/ 	.short	(.L_998 - .L_997)
.L_997:
        /*007c*/ 	.word	0x00000000
        /*0080*/ 	.short	0x0001
        /*0082*/ 	.short	0x0004
        /*0084*/ 	.byte	0x00, 0xf0, 0x11, 0x00


	//----- nvinfo : EIATTR_KPARAM_INFO
	.align		4
.L_998:
        /*0088*/ 	.byte	0x04, 0x17
        /*008a*/ 	.short	(.L_1000 - .L_999)
.L_999:
        /*008c*/ 	.word	0x00000000
        /*0090*/ 	.short	0x0000
        /*0092*/ 	.short	0x0000
        /*0094*/ 	.byte	0x00, 0xf0, 0x11, 0x00


	//----- nvinfo : EIATTR_SPARSE_MMA_MASK
	.align		4
.L_1000:
        /*0098*/ 	.byte	0x03, 0x50
        /*009a*/ 	.short	0x0000


	//----- nvinfo : EIATTR_MAXREG_COUNT
	.align		4
        /*009c*/ 	.byte	0x03, 0x1b
        /*009e*/ 	.short	0x00ff


	//----- nvinfo : EIATTR_MERCURY_ISA_VERSION
	.align		4
        /*00a0*/ 	.byte	0x03, 0x5f
        /*00a2*/ 	.short	0x0101


	//----- nvinfo : EIATTR_VRC_CTA_INIT_COUNT
	.align		4
        /*00a4*/ 	.byte	0x02, 0x4a
	.zero		1
	.zero		1


	//----- nvinfo : EIATTR_EXIT_INSTR_OFFSETS
	.align		4
        /*00a8*/ 	.byte	0x04, 0x1c
        /*00aa*/ 	.short	(.L_1002 - .L_1001)


	//   ....[0]....
.L_1001:
        /*00ac*/ 	.word	0x00000140


	//   ....[1]....
        /*00b0*/ 	.word	0x00001dc0


	//----- nvinfo : EIATTR_CRS_STACK_SIZE
	.align		4
.L_1002:
        /*00b4*/ 	.byte	0x04, 0x1e
        /*00b6*/ 	.short	(.L_1004 - .L_1003)
.L_1003:
        /*00b8*/ 	.word	0x00000000


	//----- nvinfo : EIATTR_CBANK_PARAM_SIZE
	.align		4
.L_1004:
        /*00bc*/ 	.byte	0x03, 0x19
        /*00be*/ 	.short	0x0038


	//----- nvinfo : EIATTR_PARAM_CBANK
	.align		4
        /*00c0*/ 	.byte	0x04, 0x0a
        /*00c2*/ 	.short	(.L_1006 - .L_1005)
	.align		4
.L_1005:
        /*00c4*/ 	.word	index@(.nv.constant0._Z26kernel_GenerateDSI_r2l_ncciiiiiPKhS0_iPd)
        /*00c8*/ 	.short	0x0380
        /*00ca*/ 	.short	0x0038


	//----- nvinfo : EIATTR_SW_WAR
	.align		4
.L_1006:
        /*00cc*/ 	.byte	0x04, 0x36
        /*00ce*/ 	.short	(.L_1008 - .L_1007)
.L_1007:
        /*00d0*/ 	.word	0x00000008
.L_1008:


//--------------------- .nv.info._Z25kernel_GenerateDSI_r2l_BTiiiPKhS0_iPd --------------------------
	.section	.nv.info._Z25kernel_GenerateDSI_r2l_BTiiiPKhS0_iPd,"",@"SHT_CUDA_INFO"
	.sectionflags	@""
	.align	4


	//----- nvinfo : EIATTR_CUDA_API_VERSION
	.align		4
        /*0000*/ 	.byte	0x04, 0x37
        /*0002*/ 	.short	(.L_1010 - .L_1009)
.L_1009:
        /*0004*/ 	.word	0x00000082


	//----- nvinfo : EIATTR_KPARAM_INFO
	.align		4
.L_1010:
        /*0008*/ 	.byte	0x04, 0x17
        /*000a*/ 	.short	(.L_1012 - .L_1011)
.L_1011:
        /*000c*/ 	.word	0x00000000
        /*0010*/ 	.short	0x0006
        /*0012*/ 	.short	0x0028
        /*0014*/ 	.byte	0x00, 0xf5, 0x21, 0x00


	//----- nvinfo : EIATTR_KPARAM_INFO
	.align		4
.L_1012:
        /*0018*/ 	.byte	0x04, 0x17
        /*001a*/ 	.short	(.L_1014 - .L_1013)
.L_1013:
        /*001c*/ 	.word	0x00000000
        /*0020*/ 	.short	0x0005
        /*0022*/ 	.short	0x0020
        /*0024*/ 	.byte	0x00, 0xf0, 0x11, 0x00


	//----- nvinfo : EIATTR_KPARAM_INFO
	.align		4
.L_1014:
        /*0028*/ 	.byte	0x04, 0x17
        /*002a*/ 	.short	(.L_1016 - .L_1015)
.L_1015:
        /*002c*/ 	.word	0x00000000
        /*0030*/ 	.short	0x0004
        /*0032*/ 	.short	0x0018
        /*0034*/ 	.byte	0x00, 0xf5, 0x21, 0x00


	//----- nvinfo : EIATTR_KPARAM_INFO
	.align		4
.L_1016:
        /*0038*/ 	.byte	0x04, 0x17
        /*003a*/ 	.short	(.L_1018 - .L_1017)
.L_1017:
        /*003c*/ 	.word	0x00000000
        /*0040*/ 	.short	0x0003
        /*0042*/ 	.short	0x0010
        /*0044*/ 	.byte	0x00, 0xf5, 0x21, 0x00


	//----- nvinfo : EIATTR_KPARAM_INFO
	.align		4
.L_1018:
        /*0048*/ 	.byte	0x04, 0x17
        /*004a*/ 	.short	(.L_1020 - .L_1019)
.L_1019:
        /*004c*/ 	.word	0x00000000
        /*0050*/ 	.short	0x0002
        /*0052*/ 	.short	0x0008
        /*0054*/ 	.byte	0x00, 0xf0, 0x11, 0x00


	//----- nvinfo : EIATTR_KPARAM_INFO
	.align		4
.L_1020:
        /*0058*/ 	.byte	0x04, 0x17
        /*005a*/ 	.short	(.L_1022 - .L_1021)
.L_1021:
        /*005c*/ 	.word	0x00000000
        /*0060*/ 	.short	0x0001
        /*0062*/ 	.short	0x0004
        /*0064*/ 	.byte	0x00, 0xf0, 0x11, 0x00


	//----- nvinfo : EIATTR_KPARAM_INFO
	.align		4
.L_1022:
        /*0068*/ 	.byte	0x04, 0x17
        /*006a*/ 	.short	(.L_1024 - .L_1023)
.L_1023:
        /*006c*/ 	.word	0x00000000
        /*0070*/ 	.short	0x0000
        /*0072*/ 	.short	0x0000
        /*0074*/ 	.byte	0x00, 0xf0, 0x11, 0x00


	//----- nvinfo : EIATTR_SPARSE_MMA_MASK
	.align		4
.L_1024:
        /*0078*/ 	.byte	0x03, 0x50
        /*007a*/ 	.short	0x0000


	//----- nvinfo : EIATTR_MAXREG_COUNT
	.align		4
        /*007c*/ 	.byte	0x03, 0x1b
        /*007e*/ 	.short	0x00ff


	//----- nvinfo : EIATTR_MERCURY_ISA_VERSION
	.align		4
        /*0080*/ 	.byte	0x03, 0x5f
        /*0082*/ 	.short	0x0101


	//----- nvinfo : EIATTR_VRC_CTA_INIT_COUNT
	.align		4
        /*0084*/ 	.byte	0x02, 0x4a
	.zero		1
	.zero		1


	//----- nvinfo : EIATTR_EXIT_INSTR_OFFSETS
	.align		4
        /*0088*/ 	.byte	0x04, 0x1c
        /*008a*/ 	.short	(.L_1026 - .L_1025)


	//   ....[0]....
.L_1025:
        /*008c*/ 	.word	0x00000130


	//   ....[1]....
        /*0090*/ 	.word	0x000014b0


	//----- nvinfo : EIATTR_CRS_STACK_SIZE
	.align		4
.L_1026:
        /*0094*/ 	.byte	0x04, 0x1e
        /*0096*/ 	.short	(.L_1028 - .L_1027)
.L_1027:
        /*0098*/ 	.word	0x00000000


	//----- nvinfo : EIATTR_CBANK_PARAM_SIZE
	.align		4
.L_1028:
        /*009c*/ 	.byte	0x03, 0x19
        /*009e*/ 	.short	0x0030


	//----- nvinfo : EIATTR_PARAM_CBANK
	.align		4
        /*00a0*/ 	.byte	0x04, 0x0a
        /*00a2*/ 	.short	(.L_1030 - .L_1029)
	.align		4
.L_1029:
        /*00a4*/ 	.word	index@(.nv.constant0._Z25kernel_GenerateDSI_r2l_BTiiiPKhS0_iPd)
        /*00a8*/ 	.short	0x0380
        /*00aa*/ 	.short	0x0030


	//----- nvinfo : EIATTR_SW_WAR
	.align		4
.L_1030:
        /*00ac*/ 	.byte	0x04, 0x36
        /*00ae*/ 	.short	(.L_1032 - .L_1031)
.L_1031:
        /*00b0*/ 	.word	0x00000008
.L_1032:


//--------------------- .nv.info._Z32kernel_GenerateDSI_l2r_opencvncciiiiiPKhS0_iPd --------------------------
	.section	.nv.info._Z32kernel_GenerateDSI_l2r_opencvncciiiiiPKhS0_iPd,"",@"SHT_CUDA_INFO"
	.sectionflags	@""
	.align	4


	//----- nvinfo : EIATTR_CUDA_API_VERSION
	.align		4
        /*0000*/ 	.byte	0x04, 0x37
        /*0002*/ 	.short	(.L_1034 - .L_1033)
.L_1033:
        /*0004*/ 	.word	0x00000082


	//----- nvinfo : EIATTR_KPARAM_INFO
	.align		4
.L_1034:
        /*0008*/ 	.byte	0x04, 0x17
        /*000a*/ 	.short	(.L_1036 - .L_1035)
.L_1035:
        /*000c*/ 	.word	0x00000000
        /*0010*/ 	.short	0x0008
        /*0012*/ 	.short	0x0030
        /*0014*/ 	.byte	0x00, 0xf5, 0x21, 0x00


	//----- nvinfo : EIATTR_KPARAM_INFO
	.align		4
.L_1036:
        /*0018*/ 	.byte	0x04, 0x17
        /*001a*/ 	.short	(.L_1038 - .L_1037)
.L_1037:
        /*001c*/ 	.word	0x00000000
        /*0020*/ 	.short	0x0007
        /*0022*/ 	.short	0x0028
        /*0024*/ 	.byte	0x00, 0xf0, 0x11, 0x00


	//----- nvinfo : EIATTR_KPARAM_INFO
	.align		4
.L_1038:
        /*0028*/ 	.byte	0x04, 0x17
        /*002a*/ 	.short	(.L_1040 - .L_1039)
.L_1039:
        /*002c*/ 	.word	0x00000000
        /*0030*/ 	.short	0x0006
        /*0032*/ 	.short	0x0020
        /*0034*/ 	.byte	0x00, 0xf5, 0x21, 0x00


	//----- nvinfo : EIATTR_KPARAM_INFO
	.align		4
.L_1040:
        /*0038*/ 	.byte	0x04, 0x17
        /*003a*/ 	.short	(.L_1042 - .L_1041)
.L_1041:
        /*003c*/ 	.word	0x00000000
        /*0040*/ 	.short	0x0005
        /*0042*/ 	.short	0x0018
        /*0044*/ 	.byte	0x00, 0xf5, 0x21, 0x00


	//----- nvinfo : EIATTR_KPARAM_INFO
	.align		4
.L_1042:
        /*0048*/ 	.byte	0x04, 0x17
        /*004a*/ 	.short	(.L_1044 - .L_1043)
.L_1043:
        /*004c*/ 	.word	0x00000000
        /*0050*/ 	.short	0x0004
        /*0052*/ 	.short	0x0010
        /*0054*/ 	.byte	0x00, 0xf0, 0x11, 0x00


	//----- nvinfo : EIATTR_KPARAM_INFO
	.align		4
.L_1044:
        /*0058*/ 	.byte	0x04, 0x17
        /*005a*/ 	.short	(.L_1046 - .L_1045)
.L_1045:
        /*005c*/ 	.word	0x00000000
        /*0060*/ 	.short	0x0003
        /*0062*/ 	.short	0x000c
        /*0064*/ 	.byte	0x00, 0xf0, 0x11, 0x00


	//----- nvinfo : EIATTR_KPARAM_INFO
	.align		4
.L_1046:
        /*0068*/ 	.byte	0x04, 0x17
        /*006a*/ 	.short	(.L_1048 - .L_1047)
.L_1047:
        /*006c*/ 	.word	0x00000000
        /*0070*/ 	.short	0x0002
        /*0072*/ 	.short	0x0008
        /*0074*/ 	.byte	0x00, 0xf0, 0x11, 0x00


	//----- nvinfo : EIATTR_KPARAM_INFO
	.align		4
.L_1048:
        /*0078*/ 	.byte	0x04, 0x17
        /*007a*/ 	.short	(.L_1050 - .L_1049)
.L_1049:
        /*007c*/ 	.word	0x00000000
        /*0080*/ 	.short	0x0001
        /*0082*/ 	.short	0x0004
        /*0084*/ 	.byte	0x00, 0xf0, 0x11, 0x00


	//----- nvinfo : EIATTR_KPARAM_INFO
	.align		4
.L_1050:
        /*0088*/ 	.byte	0x04, 0x17
        /*008a*/ 	.short	(.L_1052 - .L_1051)
.L_1051:
        /*008c*/ 	.word	0x00000000
        /*0090*/ 	.short	0x0000
        /*0092*/ 	.short	0x0000
        /*0094*/ 	.byte	0x00, 0xf0, 0x11, 0x00


	//----- nvinfo : EIATTR_SPARSE_MMA_MASK
	.align		4
.L_1052:
        /*0098*/ 	.byte	0x03, 0x50
        /*009a*/ 	.short	0x0000


	//----- nvinfo : EIATTR_MAXREG_COUNT
	.align		4
        /*009c*/ 	.byte	0x03, 0x1b
        /*009e*/ 	.short	0x00ff


	//----- nvinfo : EIATTR_MERCURY_ISA_VERSION
	.align		4
        /*00a0*/ 	.byte	0x03, 0x5f
        /*00a2*/ 	.short	0x0101


	//----- nvinfo : EIATTR_VRC_CTA_INIT_COUNT
	.align		4
        /*00a4*/ 	.byte	0x02, 0x4a
	.zero		1
	.zero		1


	//----- nvinfo : EIATTR_EXIT_INSTR_OFFSETS
	.align		4
        /*00a8*/ 	.byte	0x04, 0x1c
        /*00aa*/ 	.short	(.L_1054 - .L_1053)


	//   ....[0]....
.L_1053:
        /*00ac*/ 	.word	0x00000120


	//   ....[1]....
        /*00b0*/ 	.word	0x00000fe0


	//----- nvinfo : EIATTR_CRS_STACK_SIZE
	.align		4
.L_1054:
        /*00b4*/ 	.byte	0x04, 0x1e
        /*00b6*/ 	.short	(.L_1056 - .L_1055)
.L_1055:
        /*00b8*/ 	.word	0x00000000


	//----- nvinfo : EIATTR_CBANK_PARAM_SIZE
	.align		4
.L_1056:
        /*00bc*/ 	.byte	0x03, 0x19
        /*00be*/ 	.short	0x0038


	//----- nvinfo : EIATTR_PARAM_CBANK
	.align		4
        /*00c0*/ 	.byte	0x04, 0x0a
        /*00c2*/ 	.short	(.L_1058 - .L_1057)
	.align		4
.L_1057:
        /*00c4*/ 	.word	index@(.nv.constant0._Z32kernel_GenerateDSI_l2r_opencvncciiiiiPKhS0_iPd)
        /*00c8*/ 	.short	0x0380
        /*00ca*/ 	.short	0x0038


	//----- nvinfo : EIATTR_SW_WAR
	.align		4
.L_1058:
        /*00cc*/ 	.byte	0x04, 0x36
        /*00ce*/ 	.short	(.L_1060 - .L_1059)
.L_1059:
        /*00d0*/ 	.word	0x00000008
.L_1060:


//--------------------- .nv.info._Z26kernel_GenerateDSI_l2r_ncciiiiiPKhS0_iPd --------------------------
	.section	.nv.info._Z26kernel_GenerateDSI_l2r_ncciiiiiPKhS0_iPd,"",@"SHT_CUDA_INFO"
	.sectionflags	@""
	.align	4


	//----- nvinfo : EIATTR_CUDA_API_VERSION
	.align		4
        /*0000*/ 	.byte	0x04, 0x37
        /*0002*/ 	.short	(.L_1062 - .L_1061)
.L_1061:
        /*0004*/ 	.word	0x00000082


	//----- nvinfo : EIATTR_KPARAM_INFO
	.align		4
.L_1062:
        /*0008*/ 	.byte	0x04, 0x17
        /*000a*/ 	.short	(.L_1064 - .L_1063)
.L_1063:
        /*000c*/ 	.word	0x00000000
        /*0010*/ 	.short	0x0008
        /*0012*/ 	.short	0x0030
        /*0014*/ 	.byte	0x00, 0xf5, 0x21, 0x00


	//----- nvinfo : EIATTR_KPARAM_INFO
	.align		4
.L_1064:
        /*0018*/ 	.byte	0x04, 0x17
        /*001a*/ 	.short	(.L_1066 - .L_1065)
.L_1065:
        /*001c*/ 	.word	0x00000000
        /*0020*/ 	.short	0x0007
        /*0022*/ 	.short	0x0028
        /*0024*/ 	.byte	0x00, 0xf0, 0x11, 0x00


	//----- nvinfo : EIATTR_KPARAM_INFO
	.align		4
.L_1066:
        /*0028*/ 	.byte	0x04, 0x17
        /*002a*/ 	.short	(.L_1068 - .L_1067)
.L_1067:
        /*002c*/ 	.word	0x00000000
        /*0030*/ 	.short	0x0006
        /*0032*/ 	.short	0x0020
        /*0034*/ 	.byte	0x00, 0xf5, 0x21, 0x00


	//----- nvinfo : EIATTR_KPARAM_INFO
	.align		4
.L_1068:
        /*0038*/ 	.byte	0x04, 0x17
        /*003a*/ 	.short	(.L_1070 - .L_1069)
.L_1069:
        /*003c*/ 	.word	0x00000000
        /*0040*/ 	.short	0x0005
        /*0042*/ 	.short	0x0018
        /*0044*/ 	.byte	0x00, 0xf5, 0x21, 0x00


	//----- nvinfo : EIATTR_KPARAM_INFO
	.align		4
.L_1070:
        /*0048*/ 	.byte	0x04, 0x17
        /*004a*/ 	.short	(.L_1072 - .L_1071)
.L_1071:
        /*004c*/ 	.word	0x00000000
        /*0050*/ 	.short	0x0004
        /*0052*/ 	.short	0x0010
        /*0054*/ 	.byte	0x00, 0xf0, 0x11, 0x00


	//----- nvinfo : EIATTR_KPARAM_INFO
	.align		4
.L_1072:
        /*0058*/ 	.byte	0x04, 0x17
        /*005a*/ 	.short	(.L_1074 - .L_1073)
.L_1073:
        /*005c*/ 	.word	0x00000000
        /*0060*/ 	.short	0x0003
        /*0062*/ 	.short	0x000c
        /*0064*/ 	.byte	0x00, 0xf0, 0x11, 0x00


	//----- nvinfo : EIATTR_KPARAM_INFO
	.align		4
.L_1074:
        /*0068*/ 	.byte	0x04, 0x17
        /*006a*/ 	.short	(.L_1076 - .L_1075)
.L_1075:
        /*006c*/ 	.word	0x00000000
        /*0070*/ 	.short	0x0002
        /*0072*/ 	.short	0x0008
        /*0074*/ 	.byte	0x00, 0xf0, 0x11, 0x00


	//----- nvinfo : EIATTR_KPARAM_INFO
	.align		4
.L_1076:
        /*0078*/ 	.byte	0x04, 0x17
        /*007a*/ 	.short	(.L_1078 - .L_1077)
.L_1077:
        /*007c*/ 	.word	0x00000000
        /*0080*/ 	.short	0x0001
        /*0082*/ 	.short	0x0004
        /*0084*/ 	.byte	0x00, 0xf0, 0x11, 0x00


	//----- nvinfo : EIATTR_KPARAM_INFO
	.align		4
.L_1078:
        /*0088*/ 	.byte	0x04, 0x17
        /*008a*/ 	.short	(.L_1080 - .L_1079)
.L_1079:
        /*008c*/ 	.word	0x00000000
        /*0090*/ 	.short	0x0000
        /*0092*/ 	.short	0x0000
        /*0094*/ 	.byte	0x00, 0xf0, 0x11, 0x00


	//----- nvinfo : EIATTR_SPARSE_MMA_MASK
	.align		4
.L_1080:
        /*0098*/ 	.byte	0x03, 0x50
        /*009a*/ 	.short	0x0000


	//----- nvinfo : EIATTR_MAXREG_COUNT
	.align		4
        /*009c*/ 	.byte	0x03, 0x1b
        /*009e*/ 	.short	0x00ff


	//----- nvinfo : EIATTR_MERCURY_ISA_VERSION
	.align		4
        /*00a0*/ 	.byte	0x03, 0x5f
        /*00a2*/ 	.short	0x0101


	//----- nvinfo : EIATTR_VRC_CTA_INIT_COUNT
	.align		4
        /*00a4*/ 	.byte	0x02, 0x4a
	.zero		1
	.zero		1


	//----- nvinfo : EIATTR_EXIT_INSTR_OFFSETS
	.align		4
        /*00a8*/ 	.byte	0x04, 0x1c
        /*00aa*/ 	.short	(.L_1082 - .L_1081)


	//   ....[0]....
.L_1081:
        /*00ac*/ 	.word	0x00000120


	//   ....[1]....
        /*00b0*/ 	.word	0x00001d90


	//----- nvinfo : EIATTR_CRS_STACK_SIZE
	.align		4
.L_1082:
        /*00b4*/ 	.byte	0x04, 0x1e
        /*00b6*/ 	.short	(.L_1084 - .L_1083)
.L_1083:
        /*00b8*/ 	.word	0x00000000


	//----- nvinfo : EIATTR_CBANK_PARAM_SIZE
	.align		4
.L_1084:
        /*00bc*/ 	.byte	0x03, 0x19
        /*00be*/ 	.short	0x0038


	//----- nvinfo : EIATTR_PARAM_CBANK
	.align		4
        /*00c0*/ 	.byte	0x04, 0x0a
        /*00c2*/ 	.short	(.L_1086 - .L_1085)
	.align		4
.L_1085:
        /*00c4*/ 	.word	index@(.nv.constant0._Z26kernel_GenerateDSI_l2r_ncciiiiiPKhS0_iPd)
        /*00c8*/ 	.short	0x0380
        /*00ca*/ 	.short	0x0038


	//----- nvinfo : EIATTR_SW_WAR
	.align		4
.L_1086:
        /*00cc*/ 	.byte	0x04, 0x36
        /*00ce*/ 	.short	(.L_1088 - .L_1087)
.L_1087:
        /*00d0*/ 	.word	0x00000008
.L_1088:


//--------------------- .nv.info._Z25kernel_GenerateDSI_l2r_BTiiiPKhS0_iPd --------------------------
	.section	.nv.info._Z25kernel_GenerateDSI_l2r_BTiiiPKhS0_iPd,"",@"SHT_CUDA_INFO"
	.sectionflags	@""
	.align	4


	//----- nvinfo : EIATTR_CUDA_API_VERSION
	.align		4
        /*0000*/ 	.byte	0x04, 0x37
        /*0002*/ 	.short	(.L_1090 - .L_1089)
.L_1089:
        /*0004*/ 	.word	0x00000082


	//----- nvinfo : EIATTR_KPARAM_INFO
	.align		4
.L_1090:
        /*0008*/ 	.byte	0x04, 0x17
        /*000a*/ 	.short	(.L_1092 - .L_1091)
.L_1091:
        /*000c*/ 	.word	0x00000000
        /*0010*/ 	.short	0x0006
        /*0012*/ 	.short	0x0028
        /*0014*/ 	.byte	0x00, 0xf5, 0x21, 0x00


	//----- nvinfo : EIATTR_KPARAM_INFO
	.align		4
.L_1092:
        /*0018*/ 	.byte	0x04, 0x17
        /*001a*/ 	.short	(.L_1094 - .L_1093)
.L_1093:
        /*001c*/ 	.word	0x00000000
        /*0020*/ 	.short	0x0005
        /*0022*/ 	.short	0x0020
        /*0024*/ 	.byte	0x00, 0xf0, 0x11, 0x00


	//----- nvinfo : EIATTR_KPARAM_INFO
	.align		4
.L_1094:
        /*0028*/ 	.byte	0x04, 0x17
        /*002a*/ 	.short	(.L_1096 - .L_1095)
.L_1095:
        /*002c*/ 	.word	0x00000000
        /*0030*/ 	.short	0x0004
        /*0032*/ 	.short	0x0018
        /*0034*/ 	.byte	0x00, 0xf5, 0x21, 0x00


	//----- nvinfo : EIATTR_KPARAM_INFO
	.align		4
.L_1096:
        /*0038*/ 	.byte	0x04, 0x17
        /*003a*/ 	.short	(.L_1098 - .L_1097)
.L_1097:
        /*003c*/ 	.word	0x00000000
        /*0040*/ 	.short	0x0003
        /*0042*/ 	.short	0x0010
        /*0044*/ 	.byte	0x00, 0xf5, 0x21, 0x00


	//----- nvinfo : EIATTR_KPARAM_INFO
	.align		4
.L_1098:
        /*0048*/ 	.byte	0x04, 0x17
        /*004a*/ 	.short	(.L_1100 - .L_1099)
.L_1099:
        /*004c*/ 	.word	0x00000000
        /*0050*/ 	.short	0x0002
        /*0052*/ 	.short	0x0008
        /*0054*/ 	.byte	0x00, 0xf0, 0x11, 0x00


	//----- nvinfo : EIATTR_KPARAM_INFO
	.align		4
.L_1100:
        /*0058*/ 	.byte	0x04, 0x17
        /*005a*/ 	.short	(.L_1102 - .L_1101)
.L_1101:
        /*005c*/ 	.word	0x00000000
        /*0060*/ 	.short	0x0001
        /*0062*/ 	.short	0x0004
        /*0064*/ 	.byte	0x00, 0xf0, 0x11, 0x00


	//----- nvinfo : EIATTR_KPARAM_INFO
	.align		4
.L_1102:
        /*0068*/ 	.byte	0x04, 0x17
        /*006a*/ 	.short	(.L_1104 - .L_1103)
.L_1103:
        /*006c*/ 	.word	0x00000000
        /*0070*/ 	.short	0x0000
        /*0072*/ 	.short	0x0000
        /*0074*/ 	.byte	0x00, 0xf0, 0x11, 0x00


	//----- nvinfo : EIATTR_SPARSE_MMA_MASK
	.align		4
.L_1104:
        /*0078*/ 	.byte	0x03, 0x50
        /*007a*/ 	.short	0x0000


	//----- nvinfo : EIATTR_MAXREG_COUNT
	.align		4
        /*007c*/ 	.byte	0x03, 0x1b
        /*007e*/ 	.short	0x00ff


	//----- nvinfo : EIATTR_MERCURY_ISA_VERSION
	.align		4
        /*0080*/ 	.byte	0x03, 0x5f
        /*0082*/ 	.short	0x0101


	//----- nvinfo : EIATTR_VRC_CTA_INIT_COUNT
	.align		4
        /*0084*/ 	.byte	0x02, 0x4a
	.zero		1
	.zero		1


	//----- nvinfo : EIATTR_EXIT_INSTR_OFFSETS
	.align		4
        /*0088*/ 	.byte	0x04, 0x1c
        /*008a*/ 	.short	(.L_1106 - .L_1105)


	//   ....[0]....
.L_1105:
        /*008c*/ 	.word	0x00000130


	//   ....[1]....
        /*0090*/ 	.word	0x000014b0


	//----- nvinfo : EIATTR_CRS_STACK_SIZE
	.align		4
.L_1106:
        /*0094*/ 	.byte	0x04, 0x1e
        /*0096*/ 	.short	(.L_1108 - .L_1107)
.L_1107:
        /*0098*/ 	.word	0x00000000


	//----- nvinfo : EIATTR_CBANK_PARAM_SIZE
	.align		4
.L_1108:
        /*009c*/ 	.byte	0x03, 0x19
        /*009e*/ 	.short	0x0030


	//----- nvinfo : EIATTR_PARAM_CBANK
	.align		4
        /*00a0*/ 	.byte	0x04, 0x0a
        /*00a2*/ 	.short	(.L_1110 - .L_1109)
	.align		4
.L_1109:
        /*00a4*/ 	.word	index@(.nv.constant0._Z25kernel_GenerateDSI_l2r_BTiiiPKhS0_iPd)
        /*00a8*/ 	.short	0x0380
        /*00aa*/ 	.short	0x0030


	//----- nvinfo : EIATTR_SW_WAR
	.align		4
.L_1110:
        /*00ac*/ 	.byte	0x04, 0x36
        /*00ae*/ 	.short	(.L_1112 - .L_1111)
.L_1111:
        /*00b0*/ 	.word	0x00000008
.L_1112:


//--------------------- .nv.info._Z22kernel_GenerateDSI_newiiiiPKhS0_iiPdii --------------------------
	.section	.nv.info._Z22kernel_GenerateDSI_newiiiiPKhS0_iiPdii,"",@"SHT_CUDA_INFO"
	.sectionflags	@""
	.align	4


	//----- nvinfo : EIATTR_CUDA_API_VERSION
	.align		4
        /*0000*/ 	.byte	0x04, 0x37
        /*0002*/ 	.short	(.L_1114 - .L_1113)
.L_1113:
        /*0004*/ 	.word	0x00000082


	//----- nvinfo : EIATTR_KPARAM_INFO
	.align		4
.L_1114:
        /*0008*/ 	.byte	0x04, 0x17
        /*000a*/ 	.short	(.L_1116 - .L_1115)
.L_1115:
        /*000c*/ 	.word	0x00000000
        /*0010*/ 	.short	0x000a
        /*0012*/ 	.short	0x0034
        /*0014*/ 	.byte	0x00, 0xf0, 0x11, 0x00


	//----- nvinfo : EIATTR_KPARAM_INFO
	.align		4
.L_1116:
        /*0018*/ 	.byte	0x04, 0x17
        /*001a*/ 	.short	(.L_1118 - .L_1117)
.L_1117:
        /*001c*/ 	.word	0x00000000
        /*0020*/ 	.short	0x0009
        /*0022*/ 	.short	0x0030
        /*0024*/ 	.byte	0x00, 0xf0, 0x11, 0x00


	//----- nvinfo : EIATTR_KPARAM_INFO
	.align		4
.L_1118:
        /*0028*/ 	.byte	0x04, 0x17
        /*002a*/ 	.short	(.L_1120 - .L_1119)
.L_1119:
        /*002c*/ 	.word	0x00000000
        /*0030*/ 	.short	0x0008
        /*0032*/ 	.short	0x0028
        /*0034*/ 	.byte	0x00, 0xf5, 0x21, 0x00


	//----- nvinfo : EIATTR_KPARAM_INFO
	.align		4
.L_1120:
        /*0038*/ 	.byte	0x04, 0x17
        /*003a*/ 	.short	(.L_1122 - .L_1121)
.L_1121:
        /*003c*/ 	.word	0x00000000
        /*0040*/ 	.short	0x0007
        /*0042*/ 	.short	0x0024
        /*0044*/ 	.byte	0x00, 0xf0, 0x11, 0x00


	//----- nvinfo : EIATTR_KPARAM_INFO
	.align		4
.L_1122:
        /*0048*/ 	.byte	0x04, 0x17
        /*004a*/ 	.short	(.L_1124 - .L_1123)
.L_1123:
        /*004c*/ 	.word	0x00000000
        /*0050*/ 	.short	0x0006
        /*0052*/ 	.short	0x0020
        /*0054*/ 	.byte	0x00, 0xf0, 0x11, 0x00


	//----- nvinfo : EIATTR_KPARAM_INFO
	.align		4
.L_1124:
        /*0058*/ 	.byte	0x04, 0x17
        /*005a*/ 	.short	(.L_1126 - .L_1125)
.L_1125:
        /*005c*/ 	.word	0x00000000
        /*0060*/ 	.short	0x0005
        /*0062*/ 	.short	0x0018
        /*0064*/ 	.byte	0x00, 0xf5, 0x21, 0x00


	//----- nvinfo : EIATTR_KPARAM_INFO
	.align		4
.L_1126:
        /*0068*/ 	.byte	0x04, 0x17
        /*006a*/ 	.short	(.L_1128 - .L_1127)
.L_1127:
        /*006c*/ 	.word	0x00000000
        /*0070*/ 	.short	0x0004
        /*0072*/ 	.short	0x0010
        /*0074*/ 	.byte	0x00, 0xf5, 0x21, 0x00


	//----- nvinfo : EIATTR_KPARAM_INFO
	.align		4
.L_1128:
        /*0078*/ 	.byte	0x04, 0x17
        /*007a*/ 	.short	(.L_1130 - .L_1129)
.L_1129:
        /*007c*/ 	.word	0x00000000
        /*0080*/ 	.short	0x0003
        /*0082*/ 	.short	0x000c
        /*0084*/ 	.byte	0x00, 0xf0, 0x11, 0x00


	//----- nvinfo : EIATTR_KPARAM_INFO
	.align		4
.L_1130:
        /*0088*/ 	.byte	0x04, 0x17
        /*008a*/ 	.short	(.L_1132 - .L_1131)
.L_1131:
        /*008c*/ 	.word	0x00000000
        /*0090*/ 	.short	0x0002
        /*0092*/ 	.short	0x0008
        /*0094*/ 	.byte	0x00, 0xf0, 0x11, 0x00


	//----- nvinfo : EIATTR_KPARAM_INFO
	.align		4
.L_1132:
        /*0098*/ 	.byte	0x04, 0x17
        /*009a*/ 	.short	(.L_1134 - .L_1133)
.L_1133:
        /*009c*/ 	.word	0x00000000
        /*00a0*/ 	.short	0x0001
        /*00a2*/ 	.short	0x0004
        /*00a4*/ 	.byte	0x00, 0xf0, 0x11, 0x00


	//----- nvinfo : EIATTR_KPARAM_INFO
	.align		4
.L_1134:
        /*00a8*/ 	.byte	0x04, 0x17
        /*00aa*/ 	.short	(.L_1136 - .L_1135)
.L_1135:
        /*00ac*/ 	.word	0x00000000
        /*00b0*/ 	.short	0x0000
        /*00b2*/ 	.short	0x0000
        /*00b4*/ 	.byte	0x00, 0xf0, 0x11, 0x00


	//----- nvinfo : EIATTR_SPARSE_MMA_MASK
	.align		4
.L_1136:
        /*00b8*/ 	.byte	0x03, 0x50
        /*00ba*/ 	.short	0x0000


	//----- nvinfo : EIATTR_MAXREG_COUNT
	.align		4
        /*00bc*/ 	.byte	0x03, 0x1b
        /*00be*/ 	.short	0x00ff


	//----- nvinfo : EIATTR_MERCURY_ISA_VERSION
	.align		4
        /*00c0*/ 	.byte	0x03, 0x5f
        /*00c2*/ 	.short	0x0101


	//----- nvinfo : EIATTR_VRC_CTA_INIT_COUNT
	.align		4
        /*00c4*/ 	.byte	0x02, 0x4a
	.zero		1
	.zero		1


	//----- nvinfo : EIATTR_EXIT_INSTR_OFFSETS
	.align		4
        /*00c8*/ 	.byte	0x04, 0x1c
        /*00ca*/ 	.short	(.L_1138 - .L_1137)


	//   ....[0]....
.L_1137:
        /*00cc*/ 	.word	0x000000e0


	//   ....[1]....
        /*00d0*/ 	.word	0x00000220


	//   ....[2]....
        /*00d4*/ 	.word	0x00000240


	//   ....[3]....
        /*00d8*/ 	.word	0x000004f0


	//   ....[4]....
        /*00dc*/ 	.word	0x00000910


	//   ....[5]....
        /*00e0*/ 	.word	0x00000b60


	//   ....[6]....
        /*00e4*/ 	.word	0x00000f80


	//   ....[7]....
        /*00e8*/ 	.word	0x00001c50


	//   ....[8]....
        /*00ec*/ 	.word	0x00001c90


	//   ....[9]....
        /*00f0*/ 	.word	0x000036b0


	//   ....[10]....
        /*00f4*/ 	.word	0x000036f0


	//   ....[11]....
        /*00f8*/ 	.word	0x000049d0


	//   ....[12]....
        /*00fc*/ 	.word	0x00004a60


	//   ....[13]....
        /*0100*/ 	.word	0x00004a80


	//   ....[14]....
        /*0104*/ 	.word	0x00004d30


	//   ....[15]....
        /*0108*/ 	.word	0x00005140


	//   ....[16]....
        /*010c*/ 	.word	0x00005f00


	//   ....[17]....
        /*0110*/ 	.word	0x00005f20


	//   ....[18]....
        /*0114*/ 	.word	0x00007a00


	//   ....[19]....
        /*0118*/ 	.word	0x00007a40


	//   ....[20]....
        /*011c*/ 	.word	0x00008de0


	//   ....[21]....
        /*0120*/ 	.word	0x00008e70


	//   ....[22]....
        /*0124*/ 	.word	0x00008e90


	//   ....[23]....
        /*0128*/ 	.word	0x00009140


	//   ....[24]....
        /*012c*/ 	.word	0x00009550


	//   ....[25]....
        /*0130*/ 	.word	0x000097a0


	//   ....[26]....
        /*0134*/ 	.word	0x00009bb0


	//   ....[27]....
        /*0138*/ 	.word	0x0000a870


	//   ....[28]....
        /*013c*/ 	.word	0x0000a8b0


	//   ....[29]....
        /*0140*/ 	.word	0x0000c2b0


	//   ....[30]....
        /*0144*/ 	.word	0x0000c2f0


	//   ....[31]....
        /*0148*/ 	.word	0x0000d5c0


	//   ....[32]....
        /*014c*/ 	.word	0x0000d650


	//   ....[33]....
        /*0150*/ 	.word	0x0000d670


	//   ....[34]....
        /*0154*/ 	.word	0x0000d920


	//   ....[35]....
        /*0158*/ 	.word	0x0000dd40


	//   ....[36]....
        /*015c*/ 	.word	0x0000df90


	//   ....[37]....
        /*0160*/ 	.word	0x0000e3b0


	//   ....[38]....
        /*0164*/ 	.word	0x0000f0e0


	//   ....[39]....
        /*0168*/ 	.word	0x0000f120


	//   ....[40]....
        /*016c*/ 	.word	0x00010c00


	//   ....[41]....
        /*0170*/ 	.word	0x00010c40


	//   ....[42]....
        /*0174*/ 	.word	0x00011fe0


	//----- nvinfo : EIATTR_CRS_STACK_SIZE
	.align		4
.L_1138:
        /*0178*/ 	.byte	0x04, 0x1e
        /*017a*/ 	.short	(.L_1140 - .L_1139)
.L_1139:
        /*017c*/ 	.word	0x00000000


	//----- nvinfo : EIATTR_CBANK_PARAM_SIZE
	.align		4
.L_1140:
        /*0180*/ 	.byte	0x03, 0x19
        /*0182*/ 	.short	0x0038


	//----- nvinfo : EIATTR_PARAM_CBANK
	.align		4
        /*0184*/ 	.byte	0x04, 0x0a
        /*0186*/ 	.short	(.L_1142 - .L_1141)
	.align		4
.L_1141:
        /*0188*/ 	.word	index@(.nv.constant0._Z22kernel_GenerateDSI_newiiiiPKhS0_iiPdii)
        /*018c*/ 	.short	0x0380
        /*018e*/ 	.short	0x0038


	//----- nvinfo : EIATTR_SW_WAR
	.align		4
.L_1142:
        /*0190*/ 	.byte	0x04, 0x36
        /*0192*/ 	.short	(.L_1144 - .L_1143)
.L_1143:
        /*0194*/ 	.word	0x00000008
.L_1144:


//--------------------- .nv.info._Z18kernel_GenerateDSIiiiiPKhS0_iiPdii --------------------------
	.section	.nv.info._Z18kernel_GenerateDSIiiiiPKhS0_iiPdii,"",@"SHT_CUDA_INFO"
	.sectionflags	@""
	.align	4


	//----- nvinfo : EIATTR_CUDA_API_VERSION
	.align		4
        /*0000*/ 	.byte	0x04, 0x37
        /*0002*/ 	.short	(.L_1146 - .L_1145)
.L_1145:
        /*0004*/ 	.word	0x00000082


	//----- nvinfo : EIATTR_KPARAM_INFO
	.align		4
.L_1146:
        /*0008*/ 	.byte	0x04, 0x17
        /*000a*/ 	.short	(.L_1148 - .L_1147)
.L_1147:
        /*000c*/ 	.word	0x00000000
        /*0010*/ 	.short	0x000a
        /*0012*/ 	.short	0x0034
        /*0014*/ 	.byte	0x00, 0xf0, 0x11, 0x00


	//----- nvinfo : EIATTR_KPARAM_INFO
	.align		4
.L_1148:
        /*0018*/ 	.byte	0x04, 0x17
        /*001a*/ 	.short	(.L_1150 - .L_1149)
.L_1149:
        /*001c*/ 	.word	0x00000000
        /*0020*/ 	.short	0x0009
        /*0022*/ 	.short	0x0030
        /*0024*/ 	.byte	0x00, 0xf0, 0x11, 0x00


	//----- nvinfo : EIATTR_KPARAM_INFO
	.align		4
.L_1150:
        /*0028*/ 	.byte	0x04, 0x17
        /*002a*/ 	.short	(.L_1152 - .L_1151)
.L_1151:
        /*002c*/ 	.word	0x00000000
        /*0030*/ 	.short	0x0008
        /*0032*/ 	.short	0x0028
        /*0034*/ 	.byte	0x00, 0xf5, 0x21, 0x00


	//----- nvinfo : EIATTR_KPARAM_INFO
	.align		4
.L_1152:
        /*0038*/ 	.byte	0x04, 0x17
        /*003a*/ 	.short	(.L_1154 - .L_1153)
.L_1153:
        /*003c*/ 	.word	0x00000000
        /*0040*/ 	.short	0x0007
        /*0042*/ 	.short	0x0024
        /*0044*/ 	.byte	0x00, 0xf0, 0x11, 0x00


	//----- nvinfo : EIATTR_KPARAM_INFO
	.align		4
.L_1154:
        /*0048*/ 	.byte	0x04, 0x17
        /*004a*/ 	.short	(.L_1156 - .L_1155)
.L_1155:
        /*004c*/ 	.word	0x00000000
        /*0050*/ 	.short	0x0006
        /*0052*/ 	.short	0x0020
        /*0054*/ 	.byte	0x00, 0xf0, 0x11, 0x00


	//----- nvinfo : EIATTR_KPARAM_INFO
	.align		4
.L_1156:
        /*0058*/ 	.byte	0x04, 0x17
        /*005a*/ 	.short	(.L_1158 - .L_1157)
.L_1157:
        /*005c*/ 	.word	0x00000000
        /*0060*/ 	.short	0x0005
        /*0062*/ 	.short	0x0018
        /*0064*/ 	.byte	0x00, 0xf5, 0x21, 0x00


	//----- nvinfo : EIATTR_KPARAM_INFO
	.align		4
.L_1158:
        /*0068*/ 	.byte	0x04, 0x17
        /*006a*/ 	.short	(.L_1160 - .L_1159)
.L_1159:
        /*006c*/ 	.word	0x00000000
        /*0070*/ 	.short	0x0004
        /*0072*/ 	.short	0x0010
        /*0074*/ 	.byte	0x00, 0xf5, 0x21, 0x00


	//----- nvinfo : EIATTR_KPARAM_INFO
	.align		4
.L_1160:
        /*0078*/ 	.byte	0x04, 0x17
        /*007a*/ 	.short	(.L_1162 - .L_1161)
.L_1161:
        /*007c*/ 	.word	0x00000000
        /*0080*/ 	.short	0x0003
        /*0082*/ 	.short	0x000c
        /*0084*/ 	.byte	0x00, 0xf0, 0x11, 0x00


	//----- nvinfo : EIATTR_KPARAM_INFO
	.align		4
.L_1162:
        /*0088*/ 	.byte	0x04, 0x17
        /*008a*/ 	.short	(.L_1164 - .L_1163)
.L_1163:
        /*008c*/ 	.word	0x00000000
        /*0090*/ 	.short	0x0002
        /*0092*/ 	.short	0x0008
        /*0094*/ 	.byte	0x00, 0xf0, 0x11, 0x00


	//----- nvinfo : EIATTR_KPARAM_INFO
	.align		4
.L_1164:
        /*0098*/ 	.byte	0x04, 0x17
        /*009a*/ 	.short	(.L_1166 - .L_1165)
.L_1165:
        /*009c*/ 	.word	0x00000000
        /*00a0*/ 	.short	0x0001
        /*00a2*/ 	.short	0x0004
        /*00a4*/ 	.byte	0x00, 0xf0, 0x11, 0x00


	//----- nvinfo : EIATTR_KPARAM_INFO
	.align		4
.L_1166:
        /*00a8*/ 	.byte	0x04, 0x17
        /*00aa*/ 	.short	(.L_1168 - .L_1167)
.L_1167:
        /*00ac*/ 	.word	0x00000000
        /*00b0*/ 	.short	0x0000
        /*00b2*/ 	.short	0x0000
        /*00b4*/ 	.byte	0x00, 0xf0, 0x11, 0x00


	//----- nvinfo : EIATTR_SPARSE_MMA_MASK
	.align		4
.L_1168:
        /*00b8*/ 	.byte	0x03, 0x50
        /*00ba*/ 	.short	0x0000


	//----- nvinfo : EIATTR_MAXREG_COUNT
	.align		4
        /*00bc*/ 	.byte	0x03, 0x1b
        /*00be*/ 	.short	0x00ff


	//----- nvinfo : EIATTR_MERCURY_ISA_VERSION
	.align		4
        /*00c0*/ 	.byte	0x03, 0x5f
        /*00c2*/ 	.short	0x0101


	//----- nvinfo : EIATTR_VRC_CTA_INIT_COUNT
	.align		4
        /*00c4*/ 	.byte	0x02, 0x4a
	.zero		1
	.zero		1


	//----- nvinfo : EIATTR_EXIT_INSTR_OFFSETS
	.align		4
        /*00c8*/ 	.byte	0x04, 0x1c
        /*00ca*/ 	.short	(.L_1170 - .L_1169)


	//   ....[0]....
.L_1169:
        /*00cc*/ 	.word	0x000000d0


	//   ....[1]....
        /*00d0*/ 	.word	0x000001e0


	//   ....[2]....
        /*00d4*/ 	.word	0x00000220


	//   ....[3]....
        /*00d8*/ 	.word	0x00000560


	//   ....[4]....
        /*00dc*/ 	.word	0x000009c0


	//   ....[5]....
        /*00e0*/ 	.word	0x000016f0


	//   ....[6]....
        /*00e4*/ 	.word	0x00001740


	//   ....[7]....
        /*00e8*/ 	.word	0x00003180


	//   ....[8]....
        /*00ec*/ 	.word	0x000031d0


	//   ....[9]....
        /*00f0*/ 	.word	0x000044c0


	//   ....[10]....
        /*00f4*/ 	.word	0x00004550


	//   ....[11]....
        /*00f8*/ 	.word	0x00004590


	//   ....[12]....
        /*00fc*/ 	.word	0x000048c0


	//   ....[13]....
        /*0100*/ 	.word	0x00004d10


	//   ....[14]....
        /*0104*/ 	.word	0x00005ae0


	//   ....[15]....
        /*0108*/ 	.word	0x00005b10


	//   ....[16]....
        /*010c*/ 	.word	0x00007610


	//   ....[17]....
        /*0110*/ 	.word	0x00007660


	//   ....[18]....
        /*0114*/ 	.word	0x00008a10


	//   ....[19]....
        /*0118*/ 	.word	0x00008aa0


	//   ....[20]....
        /*011c*/ 	.word	0x00008ae0


	//   ....[21]....
        /*0120*/ 	.word	0x00008e10


	//   ....[22]....
        /*0124*/ 	.word	0x00009260


	//   ....[23]....
        /*0128*/ 	.word	0x00009520


	//   ....[24]....
        /*012c*/ 	.word	0x00009970


	//   ....[25]....
        /*0130*/ 	.word	0x0000a640


	//   ....[26]....
        /*0134*/ 	.word	0x0000a690


	//   ....[27]....
        /*0138*/ 	.word	0x0000c090


	//   ....[28]....
        /*013c*/ 	.word	0x0000c0e0


	//   ....[29]....
        /*0140*/ 	.word	0x0000d3c0


	//   ....[30]....
        /*0144*/ 	.word	0x0000d450


	//   ....[31]....
        /*0148*/ 	.word	0x0000d490


	//   ....[32]....
        /*014c*/ 	.word	0x0000d7c0


	//   ....[33]....
        /*0150*/ 	.word	0x0000dc20


	//   ....[34]....
        /*0154*/ 	.word	0x0000dee0


	//   ....[35]....
        /*0158*/ 	.word	0x0000e340


	//   ....[36]....
        /*015c*/ 	.word	0x0000f080


	//   ....[37]....
        /*0160*/ 	.word	0x0000f0d0


	//   ....[38]....
        /*0164*/ 	.word	0x00010bd0


	//   ....[39]....
        /*0168*/ 	.word	0x00010c20


	//   ....[40]....
        /*016c*/ 	.word	0x00011fd0


	//----- nvinfo : EIATTR_CRS_STACK_SIZE
	.align		4
.L_1170:
        /*0170*/ 	.byte	0x04, 0x1e
        /*0172*/ 	.short	(.L_1172 - .L_1171)
.L_1171:
        /*0174*/ 	.word	0x00000000


	//----- nvinfo : EIATTR_CBANK_PARAM_SIZE
	.align		4
.L_1172:
        /*0178*/ 	.byte	0x03, 0x19
        /*017a*/ 	.short	0x0038


	//----- nvinfo : EIATTR_PARAM_CBANK
	.align		4
        /*017c*/ 	.byte	0x04, 0x0a
        /*017e*/ 	.short	(.L_1174 - .L_1173)
	.align		4
.L_1173:
        /*0180*/ 	.word	index@(.nv.constant0._Z18kernel_GenerateDSIiiiiPKhS0_iiPdii)
        /*0184*/ 	.short	0x0380
        /*0186*/ 	.short	0x0038


	//----- nvinfo : EIATTR_SW_WAR
	.align		4
.L_1174:
        /*0188*/ 	.byte	0x04, 0x36
        /*018a*/ 	.short	(.L_1176 - .L_1175)
.L_1175:
        /*018c*/ 	.word	0x00000008
.L_1176:


//--------------------- .nv.info._Z25kernel_GenerateDSI_b2u_BTiiPKhS0_iiPd --------------------------
	.section	.nv.info._Z25kernel_GenerateDSI_b2u_BTiiPKhS0_iiPd,"",@"SHT_CUDA_INFO"
	.sectionflags	@""
	.align	4


	//----- nvinfo : EIATTR_CUDA_API_VERSION
	.align		4
        /*0000*/ 	.byte	0x04, 0x37
        /*0002*/ 	.short	(.L_1178 - .L_1177)
.L_1177:
        /*0004*/ 	.word	0x00000082


	//----- nvinfo : EIATTR_KPARAM_INFO
	.align		4
.L_1178:
        /*0008*/ 	.byte	0x04, 0x17
        /*000a*/ 	.short	(.L_1180 - .L_1179)
.L_1179:
        /*000c*/ 	.word	0x00000000
        /*0010*/ 	.short	0x0006
        /*0012*/ 	.short	0x0020
        /*0014*/ 	.byte	0x00, 0xf5, 0x21, 0x00


	//----- nvinfo : EIATTR_KPARAM_INFO
	.align		4
.L_1180:
        /*0018*/ 	.byte	0x04, 0x17
        /*001a*/ 	.short	(.L_1182 - .L_1181)
.L_1181:
        /*001c*/ 	.word	0x00000000
        /*0020*/ 	.short	0x0005
        /*0022*/ 	.short	0x001c
        /*0024*/ 	.byte	0x00, 0xf0, 0x11, 0x00


	//----- nvinfo : EIATTR_KPARAM_INFO
	.align		4
.L_1182:
        /*0028*/ 	.byte	0x04, 0x17
        /*002a*/ 	.short	(.L_1184 - .L_1183)
.L_1183:
        /*002c*/ 	.word	0x00000000
        /*0030*/ 	.short	0x0004
        /*0032*/ 	.short	0x0018
        /*0034*/ 	.byte	0x00, 0xf0, 0x11, 0x00


	//----- nvinfo : EIATTR_KPARAM_INFO
	.align		4
.L_1184:
        /*0038*/ 	.byte	0x04, 0x17
        /*003a*/ 	.short	(.L_1186 - .L_1185)
.L_1185:
        /*003c*/ 	.word	0x00000000
        /*0040*/ 	.short	0x0003
        /*0042*/ 	.short	0x0010
        /*0044*/ 	.byte	0x00, 0xf5, 0x21, 0x00


	//----- nvinfo : EIATTR_KPARAM_INFO
	.align		4
.L_1186:
        /*0048*/ 	.byte	0x04, 0x17
        /*004a*/ 	.short	(.L_1188 - .L_1187)
.L_1187:
        /*004c*/ 	.word	0x00000000
        /*0050*/ 	.short	0x0002
        /*0052*/ 	.short	0x0008
        /*0054*/ 	.byte	0x00, 0xf5, 0x21, 0x00


	//----- nvinfo : EIATTR_KPARAM_INFO
	.align		4
.L_1188:
        /*0058*/ 	.byte	0x04, 0x17
        /*005a*/ 	.short	(.L_1190 - .L_1189)
.L_1189:
        /*005c*/ 	.word	0x00000000
        /*0060*/ 	.short	0x0001
        /*0062*/ 	.short	0x0004
        /*0064*/ 	.byte	0x00, 0xf0, 0x11, 0x00


	//----- nvinfo : EIATTR_KPARAM_INFO
	.align		4
.L_1190:
        /*0068*/ 	.byte	0x04, 0x17
        /*006a*/ 	.short	(.L_1192 - .L_1191)
.L_1191:
        /*006c*/ 	.word	0x00000000
        /*0070*/ 	.short	0x0000
        /*0072*/ 	.short	0x0000
        /*0074*/ 	.byte	0x00, 0xf0, 0x11, 0x00


	//----- nvinfo : EIATTR_SPARSE_MMA_MASK
	.align		4
.L_1192:
        /*0078*/ 	.byte	0x03, 0x50
        /*007a*/ 	.short	0x0000


	//----- nvinfo : EIATTR_MAXREG_COUNT
	.align		4
        /*007c*/ 	.byte	0x03, 0x1b
        /*007e*/ 	.short	0x00ff


	//----- nvinfo : EIATTR_MERCURY_ISA_VERSION
	.align		4
        /*0080*/ 	.byte	0x03, 0x5f
        /*0082*/ 	.short	0x0101


	//----- nvinfo : EIATTR_VRC_CTA_INIT_COUNT
	.align		4
        /*0084*/ 	.byte	0x02, 0x4a
	.zero		1
	.zero		1


	//----- nvinfo : EIATTR_EXIT_INSTR_OFFSETS
	.align		4
        /*0088*/ 	.byte	0x04, 0x1c
        /*008a*/ 	.short	(.L_1194 - .L_1193)


	//   ....[0]....
.L_1193:
        /*008c*/ 	.word	0x000000d0


	//   ....[1]....
        /*0090*/ 	.word	0x00000100


	//   ....[2]....
        /*0094*/ 	.word	0x00001530


	//----- nvinfo : EIATTR_CRS_STACK_SIZE
	.align		4
.L_1194:
        /*0098*/ 	.byte	0x04, 0x1e
        /*009a*/ 	.short	(.L_1196 - .L_1195)
.L_1195:
        /*009c*/ 	.word	0x00000000


	//----- nvinfo : EIATTR_CBANK_PARAM_SIZE
	.align		4
.L_1196:
        /*00a0*/ 	.byte	0x03, 0x19
        /*00a2*/ 	.short	0x0028


	//----- nvinfo : EIATTR_PARAM_CBANK
	.align		4
        /*00a4*/ 	.byte	0x04, 0x0a
        /*00a6*/ 	.short	(.L_1198 - .L_1197)
	.align		4
.L_1197:
        /*00a8*/ 	.word	index@(.nv.constant0._Z25kernel_GenerateDSI_b2u_BTiiPKhS0_iiPd)
        /*00ac*/ 	.short	0x0380
        /*00ae*/ 	.short	0x0028


	//----- nvinfo : EIATTR_SW_WAR
	.align		4
.L_1198:
        /*00b0*/ 	.byte	0x04, 0x36
        /*00b2*/ 	.short	(.L_1200 - .L_1199)
.L_1199:
        /*00b4*/ 	.word	0x00000008
.L_1200:


//--------------------- .nv.info._Z25kernel_GenerateDSI_u2b_BTiiPKhS0_iiPd --------------------------
	.section	.nv.info._Z25kernel_GenerateDSI_u2b_BTiiPKhS0_iiPd,"",@"SHT_CUDA_INFO"
	.sectionflags	@""
	.align	4


	//----- nvinfo : EIATTR_CUDA_API_VERSION
	.align		4
        /*0000*/ 	.byte	0x04, 0x37
        /*0002*/ 	.short	(.L_1202 - .L_1201)
.L_1201:
        /*0004*/ 	.word	0x00000082


	//----- nvinfo : EIATTR_KPARAM_INFO
	.align		4
.L_1202:
        /*0008*/ 	.byte	0x04, 0x17
        /*000a*/ 	.short	(.L_1204 - .L_1203)
.L_1203:
        /*000c*/ 	.word	0x00000000
        /*0010*/ 	.short	0x0006
        /*0012*/ 	.short	0x0020
        /*0014*/ 	.byte	0x00, 0xf5, 0x21, 0x00


	//----- nvinfo : EIATTR_KPARAM_INFO
	.align		4
.L_1204:
        /*0018*/ 	.byte	0x04, 0x17
        /*001a*/ 	.short	(.L_1206 - .L_1205)
.L_1205:
        /*001c*/ 	.word	0x00000000
        /*0020*/ 	.short	0x0005
        /*0022*/ 	.short	0x001c
        /*0024*/ 	.byte	0x00, 0xf0, 0x11, 0x00


	//----- nvinfo : EIATTR_KPARAM_INFO
	.align		4
.L_1206:
        /*0028*/ 	.byte	0x04, 0x17
        /*002a*/ 	.short	(.L_1208 - .L_1207)
.L_1207:
        /*002c*/ 	.word	0x00000000
        /*0030*/ 	.short	0x0004
        /*0032*/ 	.short	0x0018
        /*0034*/ 	.byte	0x00, 0xf0, 0x11, 0x00


	//----- nvinfo : EIATTR_KPARAM_INFO
	.align		4
.L_1208:
        /*0038*/ 	.byte	0x04, 0x17
        /*003a*/ 	.short	(.L_1210 - .L_1209)
.L_1209:
        /*003c*/ 	.word	0x00000000
        /*0040*/ 	.short	0x0003
        /*0042*/ 	.short	0x0010
        /*0044*/ 	.byte	0x00, 0xf5, 0x21, 0x00


	//----- nvinfo : EIATTR_KPARAM_INFO
	.align		4
.L_1210:
        /*0048*/ 	.byte	0x04, 0x17
        /*004a*/ 	.short	(.L_1212 - .L_1211)
.L_1211:
        /*004c*/ 	.word	0x00000000
        /*0050*/ 	.short	0x0002
        /*0052*/ 	.short	0x0008
        /*0054*/ 	.byte	0x00, 0xf5, 0x21, 0x00


	//----- nvinfo : EIATTR_KPARAM_INFO
	.align		4
.L_1212:
        /*0058*/ 	.byte	0x04, 0x17
        /*005a*/ 	.short	(.L_1214 - .L_1213)
.L_1213:
        /*005c*/ 	.word	0x00000000
        /*0060*/ 	.short	0x0001
        /*0062*/ 	.short	0x0004
        /*0064*/ 	.byte	0x00, 0xf0, 0x11, 0x00


	//----- nvinfo : EIATTR_KPARAM_INFO
	.align		4
.L_1214:
        /*0068*/ 	.byte	0x04, 0x17
        /*006a*/ 	.short	(.L_1216 - .L_1215)
.L_1215:
        /*006c*/ 	.word	0x00000000
        /*0070*/ 	.short	0x0000
        /*0072*/ 	.short	0x0000
        /*0074*/ 	.byte	0x00, 0xf0, 0x11, 0x00


	//----- nvinfo : EIATTR_SPARSE_MMA_MASK
	.align		4
.L_1216:
        /*0078*/ 	.byte	0x03, 0x50
        /*007a*/ 	.short	0x0000


	//----- nvinfo : EIATTR_MAXREG_COUNT
	.align		4
        /*007c*/ 	.byte	0x03, 0x1b
        /*007e*/ 	.short	0x00ff


	//----- nvinfo : EIATTR_MERCURY_ISA_VERSION
	.align		4
        /*0080*/ 	.byte	0x03, 0x5f
        /*0082*/ 	.short	0x0101


	//----- nvinfo : EIATTR_VRC_CTA_INIT_COUNT
	.align		4
        /*0084*/ 	.byte	0x02, 0x4a
	.zero		1
	.zero		1


	//----- nvinfo : EIATTR_EXIT_INSTR_OFFSETS
	.align		4
        /*0088*/ 	.byte	0x04, 0x1c
        /*008a*/ 	.short	(.L_1218 - .L_1217)


	//   ....[0]....
.L_1217:
        /*008c*/ 	.word	0x000000d0


	//   ....[1]....
        /*0090*/ 	.word	0x00000100


	//   ....[2]....
        /*0094*/ 	.word	0x00001530


	//----- nvinfo : EIATTR_CRS_STACK_SIZE
	.align		4
.L_1218:
        /*0098*/ 	.byte	0x04, 0x1e
        /*009a*/ 	.short	(.L_1220 - .L_1219)
.L_1219:
        /*009c*/ 	.word	0x00000000


	//----- nvinfo : EIATTR_CBANK_PARAM_SIZE
	.align		4
.L_1220:
        /*00a0*/ 	.byte	0x03, 0x19
        /*00a2*/ 	.short	0x0028


	//----- nvinfo : EIATTR_PARAM_CBANK
	.align		4
        /*00a4*/ 	.byte	0x04, 0x0a
        /*00a6*/ 	.short	(.L_1222 - .L_1221)
	.align		4
.L_1221:
        /*00a8*/ 	.word	index@(.nv.constant0._Z25kernel_GenerateDSI_u2b_BTiiPKhS0_iiPd)
        /*00ac*/ 	.short	0x0380
        /*00ae*/ 	.short	0x0028


	//----- nvinfo : EIATTR_SW_WAR
	.align		4
.L_1222:
        /*00b0*/ 	.byte	0x04, 0x36
        /*00b2*/ 	.short	(.L_1224 - .L_1223)
.L_1223:
        /*00b4*/ 	.word	0x00000008
.L_1224:


//--------------------- .nv.info._Z25kernel_GenerateDSI_r2l_BTiiPKhS0_iiPd --------------------------
	.section	.nv.info._Z25kernel_GenerateDSI_r2l_BTiiPKhS0_iiPd,"",@"SHT_CUDA_INFO"
	.sectionflags	@""
	.align	4


	//----- nvinfo : EIATTR_CUDA_API_VERSION
	.align		4
        /*0000*/ 	.byte	0x04, 0x37
        /*0002*/ 	.short	(.L_1226 - .L_1225)
.L_1225:
        /*0004*/ 	.word	0x00000082


	//----- nvinfo : EIATTR_KPARAM_INFO
	.align		4
.L_1226:
        /*0008*/ 	.byte	0x04, 0x17
        /*000a*/ 	.short	(.L_1228 - .L_1227)
.L_1227:
        /*000c*/ 	.word	0x00000000
        /*0010*/ 	.short	0x0006
        /*0012*/ 	.short	0x0020
        /*0014*/ 	.byte	0x00, 0xf5, 0x21, 0x00


	//----- nvinfo : EIATTR_KPARAM_INFO
	.align		4
.L_1228:
        /*0018*/ 	.byte	0x04, 0x17
        /*001a*/ 	.short	(.L_1230 - .L_1229)
.L_1229:
        /*001c*/ 	.word	0x00000000
        /*0020*/ 	.short	0x0005
        /*0022*/ 	.short	0x001c
        /*0024*/ 	.byte	0x00, 0xf0, 0x11, 0x00


	//----- nvinfo : EIATTR_KPARAM_INFO
	.align		4
.L_1230:
        /*0028*/ 	.byte	0x04, 0x17
        /*002a*/ 	.short	(.L_1232 - .L_1231)
.L_1231:
        /*002c*/ 	.word	0x00000000
        /*0030*/ 	.short	0x0004
        /*0032*/ 	.short	0x0018
        /*0034*/ 	.byte	0x00, 0xf0, 0x11, 0x00


	//----- nvinfo : EIATTR_KPARAM_INFO
	.align		4
.L_1232:
        /*0038*/ 	.byte	0x04, 0x17
        /*003a*/ 	.short	(.L_1234 - .L_1233)
.L_1233:
        /*003c*/ 	.word	0x00000000
        /*0040*/ 	.short	0x0003
        /*0042*/ 	.short	0x0010
        /*0044*/ 	.byte	0x00, 0xf5, 0x21, 0x00


	//----- nvinfo : EIATTR_KPARAM_INFO
	.align		4
.L_1234:
        /*0048*/ 	.byte	0x04, 0x17
        /*004a*/ 	.short	(.L_1236 - .L_1235)
.L_1235:
        /*004c*/ 	.word	0x00000000
        /*0050*/ 	.short	0x0002
        /*0052*/ 	.short	0x0008
        /*0054*/ 	.byte	0x00, 0xf5, 0x21, 0x00


	//----- nvinfo : EIATTR_KPARAM_INFO
	.align		4
.L_1236:
        /*0058*/ 	.byte	0x04, 0x17
        /*005a*/ 	.short	(.L_1238 - .L_1237)
.L_1237:
        /*005c*/ 	.word	0x00000000
        /*0060*/ 	.short	0x0001
        /*0062*/ 	.short	0x0004
        /*0064*/ 	.byte	0x00, 0xf0, 0x11, 0x00


	//----- nvinfo : EIATTR_KPARAM_INFO
	.align		4
.L_1238:
        /*0068*/ 	.byte	0x04, 0x17
        /*006a*/ 	.short	(.L_1240 - .L_1239)
.L_1239:
        /*006c*/ 	.word	0x00000000
        /*0070*/ 	.short	0x0000
        /*0072*/ 	.short	0x0000
        /*0074*/ 	.byte	0x00, 0xf0, 0x11, 0x00


	//----- nvinfo : EIATTR_SPARSE_MMA_MASK
	.align		4
.L_1240:
        /*0078*/ 	.byte	0x03, 0x50
        /*007a*/ 	.short	0x0000


	//----- nvinfo : EIATTR_MAXREG_COUNT
	.align		4
        /*007c*/ 	.byte	0x03, 0x1b
        /*007e*/ 	.short	0x00ff


	//----- nvinfo : EIATTR_MERCURY_ISA_VERSION
	.align		4
        /*0080*/ 	.byte	0x03, 0x5f
        /*0082*/ 	.short	0x0101


	//----- nvinfo : EIATTR_VRC_CTA_INIT_COUNT
	.align		4
        /*0084*/ 	.byte	0x02, 0x4a
	.zero		1
	.zero		1


	//----- nvinfo : EIATTR_EXIT_INSTR_OFFSETS
	.align		4
        /*0088*/ 	.byte	0x04, 0x1c
        /*008a*/ 	.short	(.L_1242 - .L_1241)


	//   ....[0]....
.L_1241:
        /*008c*/ 	.word	0x000000d0


	//   ....[1]....
        /*0090*/ 	.word	0x00000100


	//   ....[2]....
        /*0094*/ 	.word	0x00001430


	//----- nvinfo : EIATTR_CRS_STACK_SIZE
	.align		4
.L_1242:
        /*0098*/ 	.byte	0x04, 0x1e
        /*009a*/ 	.short	(.L_1244 - .L_1243)
.L_1243:
        /*009c*/ 	.word	0x00000000


	//----- nvinfo : EIATTR_CBANK_PARAM_SIZE
	.align		4
.L_1244:
        /*00a0*/ 	.byte	0x03, 0x19
        /*00a2*/ 	.short	0x0028


	//----- nvinfo : EIATTR_PARAM_CBANK
	.align		4
        /*00a4*/ 	.byte	0x04, 0x0a
        /*00a6*/ 	.short	(.L_1246 - .L_1245)
	.align		4
.L_1245:
        /*00a8*/ 	.word	index@(.nv.constant0._Z25kernel_GenerateDSI_r2l_BTiiPKhS0_iiPd)
        /*00ac*/ 	.short	0x0380
        /*00ae*/ 	.short	0x0028


	//----- nvinfo : EIATTR_SW_WAR
	.align		4
.L_1246:
        /*00b0*/ 	.byte	0x04, 0x36
        /*00b2*/ 	.short	(.L_1248 - .L_1247)
.L_1247:
        /*00b4*/ 	.word	0x00000008
.L_1248:


//--------------------- .nv.info._Z25kernel_GenerateDSI_l2r_BTiiPKhS0_iiPd --------------------------
	.section	.nv.info._Z25kernel_GenerateDSI_l2r_BTiiPKhS0_iiPd,"",@"SHT_CUDA_INFO"
	.sectionflags	@""
	.align	4


	//----- nvinfo : EIATTR_CUDA_API_VERSION
	.align		4
        /*0000*/ 	.byte	0x04, 0x37
        /*0002*/ 	.short	(.L_1250 - .L_1249)
.L_1249:
        /*0004*/ 	.word	0x00000082


	//----- nvinfo : EIATTR_KPARAM_INFO
	.align		4
.L_1250:
        /*0008*/ 	.byte	0x04, 0x17
        /*000a*/ 	.short	(.L_1252 - .L_1251)
.L_1251:
        /*000c*/ 	.word	0x00000000
        /*0010*/ 	.short	0x0006
        /*0012*/ 	.short	0x0020
        /*0014*/ 	.byte	0x00, 0xf5, 0x21, 0x00


	//----- nvinfo : EIATTR_KPARAM_INFO
	.align		4
.L_1252:
        /*0018*/ 	.byte	0x04, 0x17
        /*001a*/ 	.short	(.L_1254 - .L_1253)
.L_1253:
        /*001c*/ 	.word	0x00000000
        /*0020*/ 	.short	0x0005
        /*0022*/ 	.short	0x001c
        /*0024*/ 	.byte	0x00, 0xf0, 0x11, 0x00


	//----- nvinfo : EIATTR_KPARAM_INFO
	.align		4
.L_1254:
        /*0028*/ 	.byte	0x04, 0x17
        /*002a*/ 	.short	(.L_1256 - .L_1255)
.L_1255:
        /*002c*/ 	.word	0x00000000
        /*0030*/ 	.short	0x0004
        /*0032*/ 	.short	0x0018
        /*0034*/ 	.byte	0x00, 0xf0, 0x11, 0x00


	//----- nvinfo : EIATTR_KPARAM_INFO
	.align		4
.L_1256:
        /*0038*/ 	.byte	0x04, 0x17
        /*003a*/ 	.short	(.L_1258 - .L_1257)
.L_1257:
        /*003c*/ 	.word	0x00000000
        /*0040*/ 	.short	0x0003
        /*0042*/ 	.short	0x0010
        /*0044*/ 	.byte	0x00, 0xf5, 0x21, 0x00


	//----- nvinfo : EIATTR_KPARAM_INFO
	.align		4
.L_1258:
        /*0048*/ 	.byte	0x04, 0x17
        /*004a*/ 	.short	(.L_1260 - .L_1259)
.L_1259:
        /*004c*/ 	.word	0x00000000
        /*0050*/ 	.short	0x0002
        /*0052*/ 	.short	0x0008
        /*0054*/ 	.byte	0x00, 0xf5, 0x21, 0x00


	//----- nvinfo : EIATTR_KPARAM_INFO
	.align		4
.L_1260:
        /*0058*/ 	.byte	0x04, 0x17
        /*005a*/ 	.short	(.L_1262 - .L_1261)
.L_1261:
        /*005c*/ 	.word	0x00000000
        /*0060*/ 	.short	0x0001
        /*0062*/ 	.short	0x0004
        /*0064*/ 	.byte	0x00, 0xf0, 0x11, 0x00


	//----- nvinfo : EIATTR_KPARAM_INFO
	.align		4
.L_1262:
        /*0068*/ 	.byte	0x04, 0x17
        /*006a*/ 	.short	(.L_1264 - .L_1263)
.L_1263:
        /*006c*/ 	.word	0x00000000
        /*0070*/ 	.short	0x0000
        /*0072*/ 	.short	0x0000
        /*0074*/ 	.byte	0x00, 0xf0, 0x11, 0x00


	//----- nvinfo : EIATTR_SPARSE_MMA_MASK
	.align		4
.L_1264:
        /*0078*/ 	.byte	0x03, 0x50
        /*007a*/ 	.short	0x0000


	//----- nvinfo : EIATTR_MAXREG_COUNT
	.align		4
        /*007c*/ 	.byte	0x03, 0x1b
        /*007e*/ 	.short	0x00ff


	//----- nvinfo : EIATTR_MERCURY_ISA_VERSION
	.align		4
        /*0080*/ 	.byte	0x03, 0x5f
        /*0082*/ 	.short	0x0101


	//----- nvinfo : EIATTR_VRC_CTA_INIT_COUNT
	.align		4
        /*0084*/ 	.byte	0x02, 0x4a
	.zero		1
	.zero		1


	//----- nvinfo : EIATTR_EXIT_INSTR_OFFSETS
	.align		4
        /*0088*/ 	.byte	0x04, 0x1c
        /*008a*/ 	.short	(.L_1266 - .L_1265)


	//   ....[0]....
.L_1265:
        /*008c*/ 	.word	0x000000d0


	//   ....[1]....
        /*0090*/ 	.word	0x00000100


	//   ....[2]....
        /*0094*/ 	.word	0x00001460


	//----- nvinfo : EIATTR_CRS_STACK_SIZE
	.align		4
.L_1266:
        /*0098*/ 	.byte	0x04, 0x1e
        /*009a*/ 	.short	(.L_1268 - .L_1267)
.L_1267:
        /*009c*/ 	.word	0x00000000


	//----- nvinfo : EIATTR_CBANK_PARAM_SIZE
	.align		4
.L_1268:
        /*00a0*/ 	.byte	0x03, 0x19
        /*00a2*/ 	.short	0x0028


	//----- nvinfo : EIATTR_PARAM_CBANK
	.align		4
        /*00a4*/ 	.byte	0x04, 0x0a
        /*00a6*/ 	.short	(.L_1270 - .L_1269)
	.align		4
.L_1269:
        /*00a8*/ 	.word	index@(.nv.constant0._Z25kernel_GenerateDSI_l2r_BTiiPKhS0_iiPd)
        /*00ac*/ 	.short	0x0380
        /*00ae*/ 	.short	0x0028


	//----- nvinfo : EIATTR_SW_WAR
	.align		4
.L_1270:
        /*00b0*/ 	.byte	0x04, 0x36
        /*00b2*/ 	.short	(.L_1272 - .L_1271)
.L_1271:
        /*00b4*/ 	.word	0x00000008
.L_1272:


//--------------------- .nv.callgraph             --------------------------
	.section	.nv.callgraph,"",@"SHT_CUDA_CALLGRAPH"
	.align	4
	.sectionentsize	8
	.align		4
        /*0000*/ 	.word	0x00000000
	.align		4
        /*0004*/ 	.word	0xffffffff
	.align		4
        /*0008*/ 	.word	0x00000000
	.align		4
        /*000c*/ 	.word	0xfffffffe
	.align		4
        /*0010*/ 	.word	0x00000000
	.align		4
        /*0014*/ 	.word	0xfffffffd
	.align		4
        /*0018*/ 	.word	0x00000000
	.align		4
        /*001c*/ 	.word	0xfffffffc


//--------------------- .nv.constant4             --------------------------
	.section	.nv.constant4,"a",@progbits
	.align	8
	.align		8
.nv.constant4:
        /*0000*/ 	.dword	precalc_xorwow_matrix
	.align		8
        /*0008*/ 	.dword	precalc_xorwow_offset_matrix
	.align		8
        /*0010*/ 	.dword	mrg32k3aM1
	.align		8
        /*0018*/ 	.dword	mrg32k3aM2
	.align		8
        /*0020*/ 	.dword	mrg32k3aM1SubSeq
	.align		8
        /*0028*/ 	.dword	mrg32k3aM2SubSeq
	.align		8
        /*0030*/ 	.dword	mrg32k3aM1Seq
	.align		8
        /*0038*/ 	.dword	mrg32k3aM2Seq


//--------------------- .nv.constant3             --------------------------
	.section	.nv.constant3,"a",@progbits
	.align	8
.nv.constant3:
	.type		__cr_lgamma_table,@object
	.size		__cr_lgamma_table,(.L_8 - __cr_lgamma_table)
__cr_lgamma_table:
        /*0000*/ 	.byte	0x00, 0x00, 0x00, 0x00, 0x00, 0x00, 0x00, 0x00, 0x00, 0x00, 0x00, 0x00, 0x00, 0x00, 0x00, 0x00
        /*0010*/ 	.byte	0xef, 0x39, 0xfa, 0xfe, 0x42, 0x2e, 0xe6, 0x3f, 0x02, 0x20, 0x2a, 0xfa, 0x0b, 0xab, 0xfc, 0x3f
        /*0020*/ 	.byte	0xf9, 0x2c, 0x92, 0x7c, 0xa7, 0x6c, 0x09, 0x40, 0xc9, 0x79, 0x44, 0x3c, 0x64, 0x26, 0x13, 0x40
        /*0030*/ 	.byte	0xca, 0x01, 0xcf, 0x3a, 0x27, 0x51, 0x1a, 0x40, 0x30, 0xcc, 0x2d, 0xf3, 0xe1, 0x0c, 0x21, 0x40
        /*0040*/ 	.byte	0x0d, 0xb7, 0xfc, 0x82, 0x8e, 0x35, 0x25, 0x40
.L_8:


//--------------------- .nv.constant2._Z38kernel_CostAggregation_OneParallelLineiiiPdddibi --------------------------
	.section	.nv.constant2._Z38kernel_CostAggregation_OneParallelLineiiiPdddibi,"a",@progbits
	.sectionflags	@""
	.align	4
.nv.constant2._Z38kernel_CostAggregation_OneParallelLineiiiPdddibi:
        /*0000*/ 	.byte	0x40, 0x02, 0x00, 0x00, 0x60, 0x02, 0x00, 0x00, 0xd0, 0x01, 0x00, 0x00, 0x40, 0x21, 0x00, 0x00
        /*0010*/ 	.byte	0x70, 0x21, 0x00, 0x00, 0xd0, 0x20, 0x00, 0x00


//--------------------- .text._Z26kernel_PatchMatch_randinitP17curandStateXORWOWPdS1_S1_iidddddd --------------------------
	.section	.text._Z26kernel_PatchMatch_randinitP17curandStateXORWOWPdS1_S1_iidddddd,"ax",@progbits
	.align	128
        .global         _Z26kernel_PatchMatch_randinitP17curandStateXORWOWPdS1_S1_iidddddd
        .type           _Z26kernel_PatchMatch_randinitP17curandStateXORWOWPdS1_S1_iidddddd,@function
        .size           _Z26kernel_PatchMatch_randinitP17curandStateXORWOWPdS1_S1_iidddddd,(.L_x_1557 - _Z26kernel_PatchMatch_randinitP17curandStateXORWOWPdS1_S1_iidddddd)
        .other          _Z26kernel_PatchMatch_randinitP17curandStateXORWOWPdS1_S1_iidddddd,@"STO_CUDA_ENTRY STV_DEFAULT"
_Z26kernel_PatchMatch_randinitP17curandStateXORWOWPdS1_S1_iidddddd:
.text._Z26kernel_PatchMatch_randinitP17curandStateXORWOWPdS1_S1_iidddddd:
[----:B------:R-:W-:Y:S01]  /*0000*/  LDC R1, c[0x0][0x37c] ;  /* 0x0000df00ff017b82 */ /* 0x000fe20000000800 */
[----:B------:R-:W0:Y:S01]  /*0010*/  S2R R0, SR_CTAID.Y ;  /* 0x0000000000007919 */ /* 0x000e220000002600 */
[----:B------:R-:W0:Y:S01]  /*0020*/  LDCU UR4, c[0x0][0x364] ;  /* 0x00006c80ff0477ac */ /* 0x000e220008000800 */
[----:B------:R-:W0:Y:S01]  /*0030*/  S2R R3, SR_TID.Y ;  /* 0x0000000000037919 */ /* 0x000e220000002200 */
[----:B------:R-:W1:Y:S01]  /*0040*/  LDCU UR5, c[0x0][0x360] ;  /* 0x00006c00ff0577ac */ /* 0x000e620008000800 */
[----:B------:R-:W1:Y:S01]  /*0050*/  S2R R5, SR_CTAID.X ;  /* 0x0000000000057919 */ /* 0x000e620000002500 */
[----:B------:R-:W2:Y:S01]  /*0060*/  LDCU.64 UR6, c[0x0][0x3a0] ;  /* 0x00007400ff0677ac */ /* 0x000ea20008000a00 */
[----:B------:R-:W1:Y:S01]  /*0070*/  S2R R2, SR_TID.X ;  /* 0x0000000000027919 */ /* 0x000e620000002100 */
[----:B0-----:R-:W-:-:S05]  /*0080*/  IMAD R0, R0, UR4, R3 ;  /* 0x0000000400007c24 */ /* 0x001fca000f8e0203 */
[----:B--2---:R-:W-:Y:S01]  /*0090*/  ISETP.GE.AND P0, PT, R0, UR7, PT ;  /* 0x0000000700007c0c */ /* 0x004fe2000bf06270 */
[----:B-1----:R-:W-:-:S05]  /*00a0*/  IMAD R5, R5, UR5, R2 ;  /* 0x0000000505057c24 */ /* 0x002fca000f8e0202 */
[----:B------:R-:W-:-:S13]  /*00b0*/  ISETP.GE.OR P0, PT, R5, UR6, P0 ;  /* 0x0000000605007c0c */ /* 0x000fda0008706670 */
[----:B------:R-:W-:Y:S05]  /*00c0*/  @P0 EXIT ;  /* 0x000000000000094d */ /* 0x000fea0003800000 */
[----:B------:R-:W0:Y:S01]  /*00d0*/  LDC.64 R2, c[0x0][0x380] ;  /* 0x0000e000ff027b82 */ /* 0x000e220000000a00 */
[----:B------:R-:W1:Y:S01]  /*00e0*/  LDCU.64 UR4, c[0x0][0x358] ;  /* 0x00006b00ff0477ac */ /* 0x000e620008000a00 */
[----:B------:R-:W-:Y:S01]  /*00f0*/  IMAD R0, R0, UR6, R5 ;  /* 0x0000000600007c24 */ /* 0x000fe2000f8e0205 */
[----:B------:R-:W2:Y:S05]  /*0100*/  LDCU.128 UR8, c[0x0][0x3b0] ;  /* 0x00007600ff0877ac */ /* 0x000eaa0008000c00 */
[----:B------:R-:W2:Y:S01]  /*0110*/  LDC.64 R22, c[0x0][0x3a8] ;  /* 0x0000ea00ff167b82 */ /* 0x000ea20000000a00 */
[----:B0-----:R-:W-:-:S05]  /*0120*/  IMAD.WIDE R2, R0, 0x30, R2 ;  /* 0x0000003000027825 */ /* 0x001fca00078e0202 */
[----:B-1----:R-:W3:Y:S04]  /*0130*/  LDG.E.64 R14, desc[UR4][R2.64] ;  /* 0x00000004020e7981 */ /* 0x002ee8000c1e1b00 */
[----:B------:R-:W4:Y:S04]  /*0140*/  LDG.E.64 R8, desc[UR4][R2.64+0x10] ;  /* 0x0000100402087981 */ /* 0x000f28000c1e1b00 */
[----:B------:R-:W5:Y:S04]  /*0150*/  LDG.E.64 R10, desc[UR4][R2.64+0x8] ;  /* 0x00000804020a7981 */ /* 0x000f68000c1e1b00 */
[----:B------:R-:W2:Y:S04]  /*0160*/  LDG.E.64 R6, desc[UR4][R2.64+0x18] ;  /* 0x0000180402067981 */ /* 0x000ea8000c1e1b00 */
[----:B------:R-:W2:Y:S04]  /*0170*/  LDG.E.64 R4, desc[UR4][R2.64+0x28] ;  /* 0x0000280402047981 */ /* 0x000ea8000c1e1b00 */
[----:B------:R-:W2:Y:S01]  /*0180*/  LDG.E R21, desc[UR4][R2.64+0x20] ;  /* 0x0000200402157981 */ /* 0x000ea2000c1e1900 */
[----:B---3--:R-:W-:-:S04]  /*0190*/  SHF.R.U32.HI R12, RZ, 0x2, R15 ;  /* 0x00000002ff0c7819 */ /* 0x008fc8000001160f */
[----:B------:R-:W-:Y:S01]  /*01a0*/  LOP3.LUT R12, R12, R15, RZ, 0x3c, !PT ;  /* 0x0000000f0c0c7212 */ /* 0x000fe200078e3cff */
[----:B----4-:R-:W-:Y:S01]  /*01b0*/  IMAD.SHL.U32 R16, R9, 0x10, RZ ;  /* 0x0000001009107824 */ /* 0x010fe200078e00ff */
[----:B------:R-:W-:Y:S02]  /*01c0*/  SHF.R.U32.HI R17, RZ, 0x2, R8 ;  /* 0x00000002ff117819 */ /* 0x000fe40000011608 */
[----:B-----5:R-:W-:Y:S01]  /*01d0*/  SHF.R.U32.HI R15, RZ, 0x2, R10 ;  /* 0x00000002ff0f7819 */ /* 0x020fe2000001160a */
[----:B------:R-:W-:Y:S01]  /*01e0*/  IMAD.SHL.U32 R13, R12, 0x2, RZ ;  /* 0x000000020c0d7824 */ /* 0x000fe200078e00ff */
[----:B------:R-:W-:Y:S02]  /*01f0*/  LOP3.LUT R8, R17, R8, RZ, 0x3c, !PT ;  /* 0x0000000811087212 */ /* 0x000fe400078e3cff */
[----:B------:R-:W-:Y:S02]  /*0200*/  LOP3.LUT R10, R15, R10, RZ, 0x3c, !PT ;  /* 0x0000000a0f0a7212 */ /* 0x000fe400078e3cff */
[----:B------:R-:W-:-:S02]  /*0210*/  LOP3.LUT R13, R9, R16, R13, 0x96, !PT ;  /* 0x00000010090d7212 */ /* 0x000fc400078e960d */
[----:B------:R-:W-:Y:S02]  /*0220*/  SHF.R.U32.HI R16, RZ, 0x2, R11 ;  /* 0x00000002ff107819 */ /* 0x000fe4000001160b */
[----:B------:R-:W-:Y:S01]  /*0230*/  LOP3.LUT R15, R13, R12, RZ, 0x3c, !PT ;  /* 0x0000000c0d0f7212 */ /* 0x000fe200078e3cff */
[----:B------:R-:W-:Y:S01]  /*0240*/  IMAD.SHL.U32 R12, R10, 0x2, RZ ;  /* 0x000000020a0c7824 */ /* 0x000fe200078e00ff */
[----:B------:R-:W-:Y:S02]  /*0250*/  LOP3.LUT R16, R16, R11, RZ, 0x3c, !PT ;  /* 0x0000000b10107212 */ /* 0x000fe400078e3cff */
[----:B------:R-:W-:Y:S01]  /*0260*/  SHF.R.U32.HI R18, RZ, 0x2, R9 ;  /* 0x00000002ff127819 */ /* 0x000fe20000011609 */
[----:B------:R-:W-:Y:S01]  /*0270*/  IMAD.SHL.U32 R13, R15, 0x10, RZ ;  /* 0x000000100f0d7824 */ /* 0x000fe200078e00ff */
[----:B------:R-:W-:Y:S02]  /*0280*/  IADD3 R25, PT, PT, R14, 0x587c5, R15 ;  /* 0x000587c50e197810 */ /* 0x000fe40007ffe00f */
[----:B------:R-:W-:-:S02]  /*0290*/  LOP3.LUT R18, R18, R9, RZ, 0x3c, !PT ;  /* 0x0000000912127212 */ /* 0x000fc400078e3cff */
[----:B------:R-:W-:Y:S01]  /*02a0*/  LOP3.LUT R12, R10, R12, R13, 0x96, !PT ;  /* 0x0000000c0a0c7212 */ /* 0x000fe200078e960d */
[----:B------:R-:W-:-:S03]  /*02b0*/  IMAD.SHL.U32 R10, R16, 0x2, RZ ;  /* 0x00000002100a7824 */ /* 0x000fc600078e00ff */
[----:B------:R-:W-:Y:S01]  /*02c0*/  LOP3.LUT R13, R12, R15, RZ, 0x3c, !PT ;  /* 0x0000000f0c0d7212 */ /* 0x000fe200078e3cff */
[----:B------:R-:W-:-:S04]  /*02d0*/  IMAD.SHL.U32 R12, R8, 0x2, RZ ;  /* 0x00000002080c7824 */ /* 0x000fc800078e00ff */
[----:B------:R-:W-:-:S05]  /*02e0*/  IMAD.SHL.U32 R11, R13, 0x10, RZ ;  /* 0x000000100d0b7824 */ /* 0x000fca00078e00ff */
[----:B------:R-:W-:Y:S02]  /*02f0*/  LOP3.LUT R10, R16, R10, R11, 0x96, !PT ;  /* 0x0000000a100a7212 */ /* 0x000fe400078e960b */
[----:B------:R-:W-:Y:S02]  /*0300*/  IADD3 R16, PT, PT, R14, 0xb0f8a, R13 ;  /* 0x000b0f8a0e107810 */ /* 0x000fe40007ffe00d */
[----:B------:R-:W-:-:S03]  /*0310*/  LOP3.LUT R10, R10, R13, RZ, 0x3c, !PT ;  /* 0x0000000d0a0a7212 */ /* 0x000fc600078e3cff */
[----:B------:R-:W-:-:S04]  /*0320*/  IMAD.WIDE.U32 R16, R16, 0x200000, RZ ;  /* 0x0020000010107825 */ /* 0x000fc800078e00ff */
[----:B------:R-:W-:Y:S01]  /*0330*/  IMAD.SHL.U32 R11, R10, 0x10, RZ ;  /* 0x000000100a0b7824 */ /* 0x000fe200078e00ff */
[----:B------:R-:W-:Y:S01]  /*0340*/  LOP3.LUT R24, R16, R25, RZ, 0x3c, !PT ;  /* 0x0000001910187212 */ /* 0x000fe200078e3cff */
[----:B------:R-:W-:Y:S02]  /*0350*/  IMAD.MOV.U32 R25, RZ, RZ, R17 ;  /* 0x000000ffff197224 */ /* 0x000fe400078e0011 */
[----:B------:R-:W-:Y:S01]  /*0360*/  IMAD.MOV.U32 R16, RZ, RZ, 0x0 ;  /* 0x00000000ff107424 */ /* 0x000fe200078e00ff */
[----:B------:R-:W-:Y:S01]  /*0370*/  LOP3.LUT R11, R8, R12, R11, 0x96, !PT ;  /* 0x0000000c080b7212 */ /* 0x000fe200078e960b */
[----:B------:R-:W-:Y:S01]  /*0380*/  IMAD.SHL.U32 R8, R18, 0x2, RZ ;  /* 0x0000000212087824 */ /* 0x000fe200078e00ff */
[----:B------:R-:W-:Y:S01]  /*0390*/  SHF.R.U32.HI R12, RZ, 0x2, R15 ;  /* 0x00000002ff0c7819 */ /* 0x000fe2000001160f */
[----:B------:R-:W0:Y:S01]  /*03a0*/  I2F.F64.U64 R24, R24 ;  /* 0x0000001800187312 */ /* 0x000e220000301800 */
[----:B------:R-:W-:Y:S01]  /*03b0*/  LOP3.LUT R11, R11, R10, RZ, 0x3c, !PT ;  /* 0x0000000a0b0b7212 */ /* 0x000fe200078e3cff */
[----:B------:R-:W-:Y:S01]  /*03c0*/  IMAD.MOV.U32 R17, RZ, RZ, 0x3ca00000 ;  /* 0x3ca00000ff117424 */ /* 0x000fe200078e00ff */
[----:B------:R-:W-:-:S03]  /*03d0*/  LOP3.LUT R12, R12, R15, RZ, 0x3c, !PT ;  /* 0x0000000f0c0c7212 */ /* 0x000fc600078e3cff */
[----:B------:R-:W-:Y:S02]  /*03e0*/  IMAD.SHL.U32 R9, R11, 0x10, RZ ;  /* 0x000000100b097824 */ /* 0x000fe400078e00ff */
[----:B------:R-:W-:-:S03]  /*03f0*/  IMAD.SHL.U32 R15, R12, 0x2, RZ ;  /* 0x000000020c0f7824 */ /* 0x000fc600078e00ff */
[----:B------:R-:W-:Y:S01]  /*0400*/  LOP3.LUT R8, R18, R8, R9, 0x96, !PT ;  /* 0x0000000812087212 */ /* 0x000fe200078e9609 */
[----:B--2---:R-:W-:Y:S01]  /*0410*/  DADD R18, -R22, UR8 ;  /* 0x0000000816127e29 */ /* 0x004fe20008000100 */
[----:B------:R-:W1:Y:S02]  /*0420*/  LDCU.64 UR8, c[0x0][0x3d0] ;  /* 0x00007a00ff0877ac */ /* 0x000e640008000a00 */
[----:B------:R-:W-:Y:S01]  /*0430*/  LOP3.LUT R8, R8, R11, RZ, 0x3c, !PT ;  /* 0x0000000b08087212 */ /* 0x000fe200078e3cff */
[----:B0-----:R-:W-:Y:S01]  /*0440*/  DFMA R26, R24, R16, 5.5511151231257827021e-17 ;  /* 0x3c900000181a742b */ /* 0x001fe20000000010 */
[----:B------:R-:W-:-:S03]  /*0450*/  IADD3 R25, PT, PT, R14, 0x10974f, R10 ;  /* 0x0010974f0e197810 */ /* 0x000fc60007ffe00a */
[----:B------:R-:W-:Y:S01]  /*0460*/  IMAD.SHL.U32 R9, R8, 0x10, RZ ;  /* 0x0000001008097824 */ /* 0x000fe200078e00ff */
[----:B------:R-:W-:-:S03]  /*0470*/  IADD3 R29, PT, PT, R14, 0x1ba6d9, R8 ;  /* 0x001ba6d90e1d7810 */ /* 0x000fc60007ffe008 */
[----:B------:R-:W-:Y:S01]  /*0480*/  DFMA R22, R26, R18, R22 ;  /* 0x000000121a16722b */ /* 0x000fe20000000016 */
[----:B------:R-:W-:Y:S01]  /*0490*/  LOP3.LUT R9, R12, R15, R9, 0x96, !PT ;  /* 0x0000000f0c097212 */ /* 0x000fe200078e9609 */
[C---:B------:R-:W-:Y:S01]  /*04a0*/  VIADD R12, R14.reuse, 0x212e9e ;  /* 0x00212e9e0e0c7836 */ /* 0x040fe20000000000 */
[----:B------:R-:W-:Y:S01]  /*04b0*/  IADD3 R15, PT, PT, R14, 0x161f14, R11 ;  /* 0x00161f140e0f7810 */ /* 0x000fe20007ffe00b */
[----:B------:R-:W0:Y:S01]  /*04c0*/  LDC.64 R26, c[0x0][0x388] ;  /* 0x0000e200ff1a7b82 */ /* 0x000e220000000a00 */
[----:B------:R-:W-:-:S03]  /*04d0*/  LOP3.LUT R9, R9, R8, RZ, 0x3c, !PT ;  /* 0x0000000809097212 */ /* 0x000fc600078e3cff */
[----:B------:R-:W-:-:S04]  /*04e0*/  IMAD.WIDE.U32 R18, R15, 0x200000, RZ ;  /* 0x002000000f127825 */ /* 0x000fc800078e00ff */
[----:B------:R-:W-:Y:S01]  /*04f0*/  IMAD.IADD R20, R9, 0x1, R12 ;  /* 0x0000000109147824 */ /* 0x000fe200078e020c */
[----:B------:R-:W-:-:S03]  /*0500*/  LOP3.LUT R18, R18, R25, RZ, 0x3c, !PT ;  /* 0x0000001912127212 */ /* 0x000fc600078e3cff */
[----:B------:R-:W-:-:S03]  /*0510*/  IMAD.WIDE.U32 R14, R20, 0x200000, RZ ;  /* 0x00200000140e7825 */ /* 0x000fc600078e00ff */
[----:B------:R-:W-:Y:S01]  /*0520*/  I2F.F64.U64 R18, R18 ;  /* 0x0000001200127312 */ /* 0x000fe20000301800 */
[----:B------:R-:W-:Y:S01]  /*0530*/  IMAD.MOV.U32 R25, RZ, RZ, R15 ;  /* 0x000000ffff197224 */ /* 0x000fe200078e000f */
[----:B------:R-:W-:Y:S02]  /*0540*/  LOP3.LUT R24, R14, R29, RZ, 0x3c, !PT ;  /* 0x0000001d0e187212 */ /* 0x000fe400078e3cff */
[----:B------:R-:W1:Y:S04]  /*0550*/  LDC.64 R14, c[0x0][0x3c8] ;  /* 0x0000f200ff0e7b82 */ /* 0x000e680000000a00 */
[----:B------:R-:W2:Y:S01]  /*0560*/  I2F.F64.U64 R24, R24 ;  /* 0x0000001800187312 */ /* 0x000ea20000301800 */
[----:B0-----:R-:W-:-:S05]  /*0570*/  IMAD.WIDE R26, R0, 0x8, R26 ;  /* 0x00000008001a7825 */ /* 0x001fca00078e021a */
[----:B------:R1:W-:Y:S01]  /*0580*/  STG.E.64 desc[UR4][R26.64], R22 ;  /* 0x000000161a007986 */ /* 0x0003e2000c101b04 */
[-C--:B--2---:R-:W-:Y:S01]  /*0590*/  DFMA R28, R24, R16.reuse, 5.5511151231257827021e-17 ;  /* 0x3c900000181c742b */ /* 0x084fe20000000010 */
[----:B------:R-:W0:Y:S01]  /*05a0*/  LDC.64 R24, c[0x0][0x3c0] ;  /* 0x0000f000ff187b82 */ /* 0x000e220000000a00 */
[----:B------:R-:W-:Y:S02]  /*05b0*/  DFMA R16, R18, R16, 5.5511151231257827021e-17 ;  /* 0x3c9000001210742b */ /* 0x000fe40000000010 */
[----:B-1----:R-:W-:-:S05]  /*05c0*/  DADD R22, -R14, UR8 ;  /* 0x000000080e167e29 */ /* 0x002fca0008000100 */
[----:B------:R-:W1:Y:S03]  /*05d0*/  LDC.64 R18, c[0x0][0x390] ;  /* 0x0000e400ff127b82 */ /* 0x000e660000000a00 */
[----:B------:R-:W-:-:S05]  /*05e0*/  DFMA R28, R28, R22, R14 ;  /* 0x000000161c1c722b */ /* 0x000fca000000000e */
[----:B------:R-:W2:Y:S01]  /*05f0*/  LDC.64 R14, c[0x0][0x398] ;  /* 0x0000e600ff0e7b82 */ /* 0x000ea20000000a00 */
[----:B0-----:R-:W-:-:S08]  /*0600*/  DADD R24, R24, -UR10 ;  /* 0x8000000a18187e29 */ /* 0x001fd00008000000 */
[----:B------:R-:W-:Y:S01]  /*0610*/  DFMA R16, R16, R24, UR10 ;  /* 0x0000000a10107e2b */ /* 0x000fe20008000018 */
[----:B-1----:R-:W-:-:S06]  /*0620*/  IMAD.WIDE R18, R0, 0x8, R18 ;  /* 0x0000000800127825 */ /* 0x002fcc00078e0212 */
[----:B------:R-:W-:Y:S01]  /*0630*/  STG.E.64 desc[UR4][R18.64], R16 ;  /* 0x0000001012007986 */ /* 0x000fe2000c101b04 */
[----:B--2---:R-:W-:-:S05]  /*0640*/  IMAD.WIDE R14, R0, 0x8, R14 ;  /* 0x00000008000e7825 */ /* 0x004fca00078e020e */
[----:B------:R-:W-:Y:S04]  /*0650*/  STG.E.64 desc[UR4][R14.64], R28 ;  /* 0x0000001c0e007986 */ /* 0x000fe8000c101b04 */
[----:B------:R-:W-:Y:S04]  /*0660*/  STG.E.64 desc[UR4][R2.64], R12 ;  /* 0x0000000c02007986 */ /* 0x000fe8000c101b04 */
[----:B------:R-:W-:Y:S04]  /*0670*/  STG.E.64 desc[UR4][R2.64+0x8], R10 ;  /* 0x0000080a02007986 */ /* 0x000fe8000c101b04 */
[----:B------:R-:W-:Y:S04]  /*0680*/  STG.E.64 desc[UR4][R2.64+0x10], R8 ;  /* 0x0000100802007986 */ /* 0x000fe8000c101b04 */
[----:B------:R-:W-:Y:S04]  /*0690*/  STG.E.64 desc[UR4][R2.64+0x18], R6 ;  /* 0x0000180602007986 */ /* 0x000fe8000c101b04 */
[----:B------:R-:W-:Y:S04]  /*06a0*/  STG.E.64 desc[UR4][R2.64+0x28], R4 ;  /* 0x0000280402007986 */ /* 0x000fe8000c101b04 */
[----:B------:R-:W-:Y:S01]  /*06b0*/  STG.E desc[UR4][R2.64+0x20], R21 ;  /* 0x0000201502007986 */ /* 0x000fe2000c101904 */
[----:B------:R-:W-:Y:S05]  /*06c0*/  EXIT ;  /* 0x000000000000794d */ /* 0x000fea0003800000 */
.L_x_0:
[----:B------:R-:W-:-:S00]  /*06d0*/  BRA `(.L_x_0) ;  /* 0xfffffffc00fc7947 */ /* 0x000fc0000383ffff */
[----:B------:R-:W-:-:S00]  /*06e0*/  NOP ;  /* 0x0000000000007918 */ /* 0x000fc00000000000 */
        /* <DEDUP_REMOVED lines=9> */
.L_x_1557:


//--------------------- .text._Z30kernel_randinit_uniform_doublePdP17curandStateXORWOWiidd --------------------------
	.section	.text._Z30kernel_randinit_uniform_doublePdP17curandStateXORWOWiidd,"ax",@progbits
	.align	128
        .global         _Z30kernel_randinit_uniform_doublePdP17curandStateXORWOWiidd
        .type           _Z30kernel_randinit_uniform_doublePdP17curandStateXORWOWiidd,@function
        .size           _Z30kernel_randinit_uniform_doublePdP17curandStateXORWOWiidd,(.L_x_1558 - _Z30kernel_randinit_uniform_doublePdP17curandStateXORWOWiidd)
        .other          _Z30kernel_randinit_uniform_doublePdP17curandStateXORWOWiidd,@"STO_CUDA_ENTRY STV_DEFAULT"
_Z30kernel_randinit_uniform_doublePdP17curandStateXORWOWiidd:
.text._Z30kernel_randinit_uniform_doublePdP17curandStateXORWOWiidd:
        /* <DEDUP_REMOVED lines=16> */
[----:B------:R-:W2:Y:S03]  /*0100*/  LDCU.64 UR8, c[0x0][0x3a0] ;  /* 0x00007400ff0877ac */ /* 0x000ea60008000a00 */
[----:B0-----:R-:W-:-:S05]  /*0110*/  IMAD.WIDE R2, R0, 0x30, R2 ;  /* 0x0000003000027825 */ /* 0x001fca00078e0202 */
[----:B-1----:R-:W3:Y:S04]  /*0120*/  LDG.E.64 R16, desc[UR4][R2.64] ;  /* 0x0000000402107981 */ /* 0x002ee8000c1e1b00 */
[----:B------:R-:W4:Y:S04]  /*0130*/  LDG.E.64 R10, desc[UR4][R2.64+0x10] ;  /* 0x00001004020a7981 */ /* 0x000f28000c1e1b00 */
[----:B------:R-:W5:Y:S04]  /*0140*/  LDG.E.64 R14, desc[UR4][R2.64+0x8] ;  /* 0x00000804020e7981 */ /* 0x000f68000c1e1b00 */
[----:B------:R-:W2:Y:S04]  /*0150*/  LDG.E.64 R6, desc[UR4][R2.64+0x18] ;  /* 0x0000180402067981 */ /* 0x000ea8000c1e1b00 */
[----:B------:R-:W2:Y:S04]  /*0160*/  LDG.E.64 R4, desc[UR4][R2.64+0x28] ;  /* 0x0000280402047981 */ /* 0x000ea8000c1e1b00 */
[----:B------:R-:W2:Y:S01]  /*0170*/  LDG.E R13, desc[UR4][R2.64+0x20] ;  /* 0x00002004020d7981 */ /* 0x000ea2000c1e1900 */
[----:B------:R-:W-:-:S02]  /*0180*/  HFMA2 R23, -RZ, RZ, 1.15625, 0 ;  /* 0x3ca00000ff177431 */ /* 0x000fc400000001ff */
[----:B------:R-:W-:Y:S01]  /*0190*/  IMAD.MOV.U32 R22, RZ, RZ, 0x0 ;  /* 0x00000000ff167424 */ /* 0x000fe200078e00ff */
[----:B---3--:R-:W-:-:S04]  /*01a0*/  SHF.R.U32.HI R8, RZ, 0x2, R17 ;  /* 0x00000002ff087819 */ /* 0x008fc80000011611 */
[----:B------:R-:W-:Y:S01]  /*01b0*/  LOP3.LUT R8, R8, R17, RZ, 0x3c, !PT ;  /* 0x0000001108087212 */ /* 0x000fe200078e3cff */
[----:B----4-:R-:W-:Y:S01]  /*01c0*/  IMAD.SHL.U32 R12, R11, 0x10, RZ ;  /* 0x000000100b0c7824 */ /* 0x010fe200078e00ff */
[----:B-----5:R-:W-:-:S03]  /*01d0*/  SHF.R.U32.HI R17, RZ, 0x2, R14 ;  /* 0x00000002ff117819 */ /* 0x020fc6000001160e */
[----:B------:R-:W-:Y:S01]  /*01e0*/  IMAD.SHL.U32 R9, R8, 0x2, RZ ;  /* 0x0000000208097824 */ /* 0x000fe200078e00ff */
[----:B------:R-:W-:Y:S01]  /*01f0*/  LOP3.LUT R17, R17, R14, RZ, 0x3c, !PT ;  /* 0x0000000e11117212 */ /* 0x000fe200078e3cff */
[----:B------:R-:W-:-:S03]  /*0200*/  VIADD R14, R16, 0xb0f8a ;  /* 0x000b0f8a100e7836 */ /* 0x000fc60000000000 */
[----:B------:R-:W-:-:S04]  /*0210*/  LOP3.LUT R9, R11, R12, R9, 0x96, !PT ;  /* 0x0000000c0b097212 */ /* 0x000fc800078e9609 */
[----:B------:R-:W-:Y:S01]  /*0220*/  LOP3.LUT R8, R9, R8, RZ, 0x3c, !PT ;  /* 0x0000000809087212 */ /* 0x000fe200078e3cff */
[----:B------:R-:W-:-:S03]  /*0230*/  IMAD.SHL.U32 R9, R17, 0x2, RZ ;  /* 0x0000000211097824 */ /* 0x000fc600078e00ff */
[----:B------:R-:W-:Y:S02]  /*0240*/  SHF.L.U32 R12, R8, 0x4, RZ ;  /* 0x00000004080c7819 */ /* 0x000fe400000006ff */
[----:B------:R-:W-:Y:S02]  /*0250*/  IADD3 R25, PT, PT, R16, 0x587c5, R8 ;  /* 0x000587c510197810 */ /* 0x000fe40007ffe008 */
[----:B------:R-:W-:Y:S02]  /*0260*/  LOP3.LUT R9, R17, R9, R12, 0x96, !PT ;  /* 0x0000000911097212 */ /* 0x000fe400078e960c */
[----:B------:R-:W2:Y:S02]  /*0270*/  LDC.64 R16, c[0x0][0x398] ;  /* 0x0000e600ff107b82 */ /* 0x000ea40000000a00 */
[----:B------:R-:W-:-:S05]  /*0280*/  LOP3.LUT R9, R9, R8, RZ, 0x3c, !PT ;  /* 0x0000000809097212 */ /* 0x000fca00078e3cff */
[----:B------:R-:W-:-:S04]  /*0290*/  IMAD.IADD R18, R9, 0x1, R14 ;  /* 0x0000000109127824 */ /* 0x000fc800078e020e */
[----:B------:R-:W-:-:S03]  /*02a0*/  IMAD.WIDE.U32 R18, R18, 0x200000, RZ ;  /* 0x0020000012127825 */ /* 0x000fc600078e00ff */
[----:B------:R-:W-:Y:S02]  /*02b0*/  LOP3.LUT R24, R18, R25, RZ, 0x3c, !PT ;  /* 0x0000001912187212 */ /* 0x000fe400078e3cff */
[----:B------:R-:W-:Y:S02]  /*02c0*/  MOV R25, R19 ;  /* 0x0000001300197202 */ /* 0x000fe40000000f00 */
[----:B------:R-:W0:Y:S02]  /*02d0*/  LDC.64 R18, c[0x0][0x380] ;  /* 0x0000e000ff127b82 */ /* 0x000e240000000a00 */
[----:B------:R-:W1:Y:S02]  /*02e0*/  I2F.F64.U64 R20, R24 ;  /* 0x0000001800147312 */ /* 0x000e640000301800 */
[----:B-1----:R-:W-:Y:S02]  /*02f0*/  DFMA R20, R20, R22, 5.5511151231257827021e-17 ;  /* 0x3c9000001414742b */ /* 0x002fe40000000016 */
[----:B--2---:R-:W-:Y:S01]  /*0300*/  DADD R22, -R16, UR8 ;  /* 0x0000000810167e29 */ /* 0x004fe20008000100 */
[----:B0-----:R-:W-:-:S07]  /*0310*/  IMAD.WIDE R18, R0, 0x8, R18 ;  /* 0x0000000800127825 */ /* 0x001fce00078e0212 */
[----:B------:R-:W-:-:S07]  /*0320*/  DFMA R20, R20, R22, R16 ;  /* 0x000000161414722b */ /* 0x000fce0000000010 */
        /* <DEDUP_REMOVED lines=8> */
.L_x_1:
        /* <DEDUP_REMOVED lines=13> */
.L_x_1558:


//--------------------- .text._Z26kernel_setup_randstates_2dP17curandStateXORWOWiiy --------------------------
	.section	.text._Z26kernel_setup_randstates_2dP17curandStateXORWOWiiy,"ax",@progbits
	.align	128
        .global         _Z26kernel_setup_randstates_2dP17curandStateXORWOWiiy
        .type           _Z26kernel_setup_randstates_2dP17curandStateXORWOWiiy,@function
        .size           _Z26kernel_setup_randstates_2dP17curandStateXORWOWiiy,(.L_x_1559 - _Z26kernel_setup_randstates_2dP17curandStateXORWOWiiy)
        .other          _Z26kernel_setup_randstates_2dP17curandStateXORWOWiiy,@"STO_CUDA_ENTRY STV_DEFAULT"
_Z26kernel_setup_randstates_2dP17curandStateXORWOWiiy:
.text._Z26kernel_setup_randstates_2dP17curandStateXORWOWiiy:
        /* <DEDUP_REMOVED lines=16> */
[----:B------:R-:W-:Y:S04]  /*0100*/  BSSY.RECONVERGENT B0, `(.L_x_2) ;  /* 0x00000e2000007945 */ /* 0x000fe80003800200 */
[----:B------:R-:W-:Y:S01]  /*0110*/  ISETP.NE.AND P0, PT, R13, RZ, PT ;  /* 0x000000ff0d00720c */ /* 0x000fe20003f05270 */
[----:B------:R-:W2:Y:S01]  /*0120*/  LDC.64 R6, c[0x0][0x380] ;  /* 0x0000e000ff067b82 */ /* 0x000ea20000000a00 */
[----:B0-----:R-:W-:Y:S02]  /*0130*/  LOP3.LUT R2, R4, 0xaad26b49, RZ, 0x3c, !PT ;  /* 0xaad26b4904027812 */ /* 0x001fe400078e3cff */
[----:B------:R-:W-:-:S03]  /*0140*/  LOP3.LUT R4, R5, 0xf7dcefdd, RZ, 0x3c, !PT ;  /* 0xf7dcefdd05047812 */ /* 0x000fc600078e3cff */
[----:B------:R-:W-:Y:S02]  /*0150*/  IMAD R2, R2, 0x4182bed5, RZ ;  /* 0x4182bed502027824 */ /* 0x000fe400078e02ff */
[----:B------:R-:W-:Y:S02]  /*0160*/  IMAD R3, R4, -0x658354e5, RZ ;  /* 0x9a7cab1b04037824 */ /* 0x000fe400078e02ff */
[----:B--2---:R-:W-:Y:S01]  /*0170*/  IMAD.WIDE R6, R13, 0x30, R6 ;  /* 0x000000300d067825 */ /* 0x004fe200078e0206 */
[C---:B------:R-:W-:Y:S02]  /*0180*/  LOP3.LUT R8, R2.reuse, 0x159a55e5, RZ, 0x3c, !PT ;  /* 0x159a55e502087812 */ /* 0x040fe400078e3cff */
[C---:B------:R-:W-:Y:S01]  /*0190*/  IADD3 R4, PT, PT, R2.reuse, 0x64f0c9, R3 ;  /* 0x0064f0c902047810 */ /* 0x040fe20007ffe003 */
[C---:B------:R-:W-:Y:S01]  /*01a0*/  VIADD R5, R2.reuse, 0x75bcd15 ;  /* 0x075bcd1502057836 */ /* 0x040fe20000000000 */
[----:B------:R-:W-:Y:S01]  /*01b0*/  LOP3.LUT R10, R3, 0x5491333, RZ, 0x3c, !PT ;  /* 0x05491333030a7812 */ /* 0x000fe200078e3cff */
[----:B------:R-:W-:-:S02]  /*01c0*/  VIADD R11, R2, 0x583f19 ;  /* 0x00583f19020b7836 */ /* 0x000fc40000000000 */
[----:B------:R-:W-:Y:S01]  /*01d0*/  VIADD R9, R3, 0x1f123bb5 ;  /* 0x1f123bb503097836 */ /* 0x000fe20000000000 */
[----:B-1----:R0:W-:Y:S04]  /*01e0*/  STG.E.64 desc[UR4][R6.64], R4 ;  /* 0x0000000406007986 */ /* 0x0021e8000c101b04 */
[----:B------:R0:W-:Y:S04]  /*01f0*/  STG.E.64 desc[UR4][R6.64+0x8], R8 ;  /* 0x0000080806007986 */ /* 0x0001e8000c101b04 */
[----:B------:R0:W-:Y:S01]  /*0200*/  STG.E.64 desc[UR4][R6.64+0x10], R10 ;  /* 0x0000100a06007986 */ /* 0x0001e2000c101b04 */
[----:B------:R-:W-:Y:S05]  /*0210*/  @!P0 BRA `(.L_x_3) ;  /* 0x0000000c00408947 */ /* 0x000fea0003800000 */
[----:B------:R-:W-:Y:S01]  /*0220*/  SHF.R.S32.HI R0, RZ, 0x1f, R13 ;  /* 0x0000001fff007819 */ /* 0x000fe2000001140d */
[----:B------:R-:W-:-:S07]  /*0230*/  IMAD.MOV.U32 R12, RZ, RZ, RZ ;  /* 0x000000ffff0c7224 */ /* 0x000fce00078e00ff */
.L_x_9:
[----:B-1----:R-:W-:Y:S01]  /*0240*/  LOP3.LUT R2, R13, 0x3, RZ, 0xc0, !PT ;  /* 0x000000030d027812 */ /* 0x002fe200078ec0ff */
[----:B------:R-:W-:Y:S03]  /*0250*/  BSSY.RECONVERGENT B1, `(.L_x_4) ;  /* 0x00000c6000017945 */ /* 0x000fe60003800200 */
[----:B------:R-:W-:-:S04]  /*0260*/  ISETP.NE.U32.AND P0, PT, R2, RZ, PT ;  /* 0x000000ff0200720c */ /* 0x000fc80003f05070 */
[----:B------:R-:W-:-:S13]  /*0270*/  ISETP.NE.AND.EX P0, PT, RZ, RZ, PT, P0 ;  /* 0x000000ffff00720c */ /* 0x000fda0003f05300 */
[----:B------:R-:W-:Y:S05]  /*0280*/  @!P0 BRA `(.L_x_5) ;  /* 0x0000000c00088947 */ /* 0x000fea0003800000 */
[----:B0-----:R-:W0:Y:S01]  /*0290*/  LDC.64 R8, c[0x4][RZ] ;  /* 0x01000000ff087b82 */ /* 0x001e220000000a00 */
[----:B------:R-:W-:Y:S02]  /*02a0*/  IMAD.MOV.U32 R14, RZ, RZ, RZ ;  /* 0x000000ffff0e7224 */ /* 0x000fe400078e00ff */
[----:B0-----:R-:W-:-:S07]  /*02b0*/  IMAD.WIDE.U32 R8, R12, 0xc80, R8 ;  /* 0x00000c800c087825 */ /* 0x001fce00078e0008 */
.L_x_8:
[----:B-1----:R-:W-:Y:S01]  /*02c0*/  IMAD.MOV.U32 R15, RZ, RZ, RZ ;  /* 0x000000ffff0f7224 */ /* 0x002fe200078e00ff */
[----:B------:R-:W-:Y:S01]  /*02d0*/  CS2R R2, SRZ ;  /* 0x0000000000027805 */ /* 0x000fe2000001ff00 */
[----:B------:R-:W-:Y:S01]  /*02e0*/  IMAD.MOV.U32 R17, RZ, RZ, RZ ;  /* 0x000000ffff117224 */ /* 0x000fe200078e00ff */
[----:B------:R-:W-:-:S07]  /*02f0*/  CS2R R4, SRZ ;  /* 0x0000000000047805 */ /* 0x000fce000001ff00 */
.L_x_7:
[----:B------:R-:W-:-:S05]  /*0300*/  IMAD.WIDE.U32 R10, R17, 0x4, R6 ;  /* 0x00000004110a7825 */ /* 0x000fca00078e0006 */
[----:B------:R0:W5:Y:S01]  /*0310*/  LDG.E R16, desc[UR4][R10.64+0x4] ;  /* 0x000004040a107981 */ /* 0x000162000c1e1900 */
[----:B------:R-:W-:-:S07]  /*0320*/  IMAD.MOV.U32 R19, RZ, RZ, RZ ;  /* 0x000000ffff137224 */ /* 0x000fce00078e00ff */
.L_x_6:
[----:B-----5:R-:W-:Y:S01]  /*0330*/  SHF.R.U32.HI R24, RZ, R19, R16 ;  /* 0x00000013ff187219 */ /* 0x020fe20000011610 */
[----:B0-----:R-:W-:-:S03]  /*0340*/  IMAD.SHL.U32 R10, R17, 0x20, RZ ;  /* 0x00000020110a7824 */ /* 0x001fc600078e00ff */
[----:B------:R-:W-:Y:S01]  /*0350*/  LOP3.LUT R11, R24, 0x1, RZ, 0xc0, !PT ;  /* 0x00000001180b7812 */ /* 0x000fe200078ec0ff */
[----:B------:R-:W-:-:S03]  /*0360*/  IMAD.IADD R10, R10, 0x1, R19 ;  /* 0x000000010a0a7824 */ /* 0x000fc600078e0213 */
[----:B------:R-:W-:Y:S01]  /*0370*/  ISETP.NE.U32.AND P0, PT, R11, 0x1, PT ;  /* 0x000000010b00780c */ /* 0x000fe20003f05070 */
[----:B------:R-:W-:-:S03]  /*0380*/  IMAD R11, R10, 0x5, RZ ;  /* 0x000000050a0b7824 */ /* 0x000fc600078e02ff */
[----:B------:R-:W-:Y:S01]  /*0390*/  R2P PR, R24, 0x7e ;  /* 0x0000007e18007804 */ /* 0x000fe20000000000 */
[----:B------:R-:W-:-:S08]  /*03a0*/  IMAD.WIDE.U32 R10, R11, 0x4, R8 ;  /* 0x000000040b0a7825 */ /* 0x000fd000078e0008 */
[----:B------:R-:W2:Y:S04]  /*03b0*/  @!P0 LDG.E R18, desc[UR4][R10.64] ;  /* 0x000000040a128981 */ /* 0x000ea8000c1e1900 */
[----:B------:R-:W3:Y:S04]  /*03c0*/  @!P0 LDG.E R20, desc[UR4][R10.64+0x10] ;  /* 0x000010040a148981 */ /* 0x000ee8000c1e1900 */
[----:B------:R-:W4:Y:S04]  /*03d0*/  @P1 LDG.E R22, desc[UR4][R10.64+0x14] ;  /* 0x000014040a161981 */ /* 0x000f28000c1e1900 */
[----:B------:R-:W4:Y:S04]  /*03e0*/  @P2 LDG.E R26, desc[UR4][R10.64+0x28] ;  /* 0x000028040a1a2981 */ /* 0x000f28000c1e1900 */
[----:B------:R-:W4:Y:S04]  /*03f0*/  @!P0 LDG.E R21, desc[UR4][R10.64+0x4] ;  /* 0x000004040a158981 */ /* 0x000f28000c1e1900 */
[----:B------:R-:W4:Y:S04]  /*0400*/  @!P0 LDG.E R23, desc[UR4][R10.64+0xc] ;  /* 0x00000c040a178981 */ /* 0x000f28000c1e1900 */
[----:B------:R-:W4:Y:S04]  /*0410*/  @P1 LDG.E R25, desc[UR4][R10.64+0x18] ;  /* 0x000018040a191981 */ /* 0x000f28000c1e1900 */
[----:B------:R-:W4:Y:S04]  /*0420*/  @P3 LDG.E R28, desc[UR4][R10.64+0x3c] ;  /* 0x00003c040a1c3981 */ /* 0x000f28000c1e1900 */
[----:B------:R-:W4:Y:S01]  /*0430*/  @P6 LDG.E R27, desc[UR4][R10.64+0x7c] ;  /* 0x00007c040a1b6981 */ /* 0x000f22000c1e1900 */
[----:B--2---:R-:W-:-:S03]  /*0440*/  @!P0 LOP3.LUT R15, R15, R18, RZ, 0x3c, !PT ;  /* 0x000000120f0f8212 */ /* 0x004fc600078e3cff */
[----:B------:R-:W2:Y:S01]  /*0450*/  @!P0 LDG.E R18, desc[UR4][R10.64+0x8] ;  /* 0x000008040a128981 */ /* 0x000ea2000c1e1900 */
[----:B---3--:R-:W-:-:S03]  /*0460*/  @!P0 LOP3.LUT R3, R3, R20, RZ, 0x3c, !PT ;  /* 0x0000001403038212 */ /* 0x008fc600078e3cff */
[----:B------:R-:W3:Y:S01]  /*0470*/  @P1 LDG.E R20, desc[UR4][R10.64+0x24] ;  /* 0x000024040a141981 */ /* 0x000ee2000c1e1900 */
[----:B----4-:R-:W-:-:S03]  /*0480*/  @P1 LOP3.LUT R15, R15, R22, RZ, 0x3c, !PT ;  /* 0x000000160f0f1212 */ /* 0x010fc600078e3cff */
[----:B------:R-:W4:Y:S01]  /*0490*/  @P2 LDG.E R22, desc[UR4][R10.64+0x38] ;  /* 0x000038040a162981 */ /* 0x000f22000c1e1900 */
[----:B------:R-:W-:-:S03]  /*04a0*/  @P2 LOP3.LUT R15, R15, R26, RZ, 0x3c, !PT ;  /* 0x0000001a0f0f2212 */ /* 0x000fc600078e3cff */
[----:B------:R-:W4:Y:S01]  /*04b0*/  @P4 LDG.E R26, desc[UR4][R10.64+0x50] ;  /* 0x000050040a1a4981 */ /* 0x000f22000c1e1900 */
[----:B------:R-:W-:-:S03]  /*04c0*/  @!P0 LOP3.LUT R4, R4, R21, RZ, 0x3c, !PT ;  /* 0x0000001504048212 */ /* 0x000fc600078e3cff */
[----:B------:R-:W4:Y:S01]  /*04d0*/  @P1 LDG.E R21, desc[UR4][R10.64+0x20] ;  /* 0x000020040a151981 */ /* 0x000f22000c1e1900 */
[----:B------:R-:W-:-:S03]  /*04e0*/  @!P0 LOP3.LUT R2, R2, R23, RZ, 0x3c, !PT ;  /* 0x0000001702028212 */ /* 0x000fc600078e3cff */
[----:B------:R-:W4:Y:S01]  /*04f0*/  @P2 LDG.E R23, desc[UR4][R10.64+0x2c] ;  /* 0x00002c040a172981 */ /* 0x000f22000c1e1900 */
[----:B------:R-:W-:-:S03]  /*0500*/  @P1 LOP3.LUT R4, R4, R25, RZ, 0x3c, !PT ;  /* 0x0000001904041212 */ /* 0x000fc600078e3cff */
[----:B------:R-:W4:Y:S01]  /*0510*/  @P2 LDG.E R25, desc[UR4][R10.64+0x34] ;  /* 0x000034040a192981 */ /* 0x000f22000c1e1900 */
[----:B--2---:R-:W-:-:S03]  /*0520*/  @!P0 LOP3.LUT R5, R5, R18, RZ, 0x3c, !PT ;  /* 0x0000001205058212 */ /* 0x004fc600078e3cff */
[----:B------:R-:W2:Y:S01]  /*0530*/  @P1 LDG.E R18, desc[UR4][R10.64+0x1c] ;  /* 0x00001c040a121981 */ /* 0x000ea2000c1e1900 */
[----:B---3--:R-:W-:-:S03]  /*0540*/  @P1 LOP3.LUT R3, R3, R20, RZ, 0x3c, !PT ;  /* 0x0000001403031212 */ /* 0x008fc600078e3cff */
[----:B------:R-:W3:Y:S01]  /*0550*/  @P2 LDG.E R20, desc[UR4][R10.64+0x30] ;  /* 0x000030040a142981 */ /* 0x000ee2000c1e1900 */
[----:B----4-:R-:W-:-:S03]  /*0560*/  @P2 LOP3.LUT R3, R3, R22, RZ, 0x3c, !PT ;  /* 0x0000001603032212 */ /* 0x010fc600078e3cff */
[----:B------:R-:W4:Y:S01]  /*0570*/  @P3 LDG.E R22, desc[UR4][R10.64+0x4c] ;  /* 0x00004c040a163981 */ /* 0x000f22000c1e1900 */
[----:B------:R-:W-:-:S04]  /*0580*/  @P3 LOP3.LUT R15, R15, R28, RZ, 0x3c, !PT ;  /* 0x0000001c0f0f3212 */ /* 0x000fc800078e3cff */
[----:B------:R-:W-:Y:S02]  /*0590*/  @P4 LOP3.LUT R15, R15, R26, RZ, 0x3c, !PT ;  /* 0x0000001a0f0f4212 */ /* 0x000fe400078e3cff */
[----:B------:R-:W-:Y:S01]  /*05a0*/  @P1 LOP3.LUT R2, R2, R21, RZ, 0x3c, !PT ;  /* 0x0000001502021212 */ /* 0x000fe200078e3cff */
[----:B------:R-:W4:Y:S04]  /*05b0*/  @P5 LDG.E R26, desc[UR4][R10.64+0x64] ;  /* 0x000064040a1a5981 */ /* 0x000f28000c1e1900 */
[----:B------:R-:W4:Y:S01]  /*05c0*/  @P3 LDG.E R21, desc[UR4][R10.64+0x40] ;  /* 0x000040040a153981 */ /* 0x000f22000c1e1900 */
[----:B------:R-:W-:Y:S02]  /*05d0*/  @P2 LOP3.LUT R4, R4, R23, RZ, 0x3c, !PT ;  /* 0x0000001704042212 */ /* 0x000fe400078e3cff */
[----:B------:R-:W-:Y:S01]  /*05e0*/  @P2 LOP3.LUT R2, R2, R25, RZ, 0x3c, !PT ;  /* 0x0000001902022212 */ /* 0x000fe200078e3cff */
[----:B------:R-:W4:Y:S04]  /*05f0*/  @P3 LDG.E R23, desc[UR4][R10.64+0x48] ;  /* 0x000048040a173981 */ /* 0x000f28000c1e1900 */
[----:B------:R-:W4:Y:S01]  /*0600*/  @P4 LDG.E R25, desc[UR4][R10.64+0x54] ;  /* 0x000054040a194981 */ /* 0x000f22000c1e1900 */
[----:B--2---:R-:W-:-:S03]  /*0610*/  @P1 LOP3.LUT R5, R5, R18, RZ, 0x3c, !PT ;  /* 0x0000001205051212 */ /* 0x004fc600078e3cff */
[----:B------:R-:W2:Y:S01]  /*0620*/  @P3 LDG.E R18, desc[UR4][R10.64+0x44] ;  /* 0x000044040a123981 */ /* 0x000ea2000c1e1900 */
[----:B---3--:R-:W-:-:S03]  /*0630*/  @P2 LOP3.LUT R5, R5, R20, RZ, 0x3c, !PT ;  /* 0x0000001405052212 */ /* 0x008fc600078e3cff */
[----:B------:R-:W3:Y:S01]  /*0640*/  @P4 LDG.E R20, desc[UR4][R10.64+0x58] ;  /* 0x000058040a144981 */ /* 0x000ee2000c1e1900 */
[----:B----4-:R-:W-:-:S03]  /*0650*/  @P3 LOP3.LUT R3, R3, R22, RZ, 0x3c, !PT ;  /* 0x0000001603033212 */ /* 0x010fc600078e3cff */
[----:B------:R-:W4:Y:S01]  /*0660*/  @P4 LDG.E R22, desc[UR4][R10.64+0x60] ;  /* 0x000060040a164981 */ /* 0x000f22000c1e1900 */
[----:B------:R-:W-:Y:S02]  /*0670*/  LOP3.LUT P0, RZ, R24, 0x80, RZ, 0xc0, !PT ;  /* 0x0000008018ff7812 */ /* 0x000fe4000780c0ff */
[----:B------:R-:W-:Y:S02]  /*0680*/  @P5 LOP3.LUT R15, R15, R26, RZ, 0x3c, !PT ;  /* 0x0000001a0f0f5212 */ /* 0x000fe400078e3cff */
[----:B------:R-:W4:Y:S01]  /*0690*/  @P6 LDG.E R26, desc[UR4][R10.64+0x78] ;  /* 0x000078040a1a6981 */ /* 0x000f22000c1e1900 */
[----:B------:R-:W-:-:S03]  /*06a0*/  @P3 LOP3.LUT R4, R4, R21, RZ, 0x3c, !PT ;  /* 0x0000001504043212 */ /* 0x000fc600078e3cff */
[----:B------:R-:W4:Y:S01]  /*06b0*/  @P4 LDG.E R21, desc[UR4][R10.64+0x5c] ;  /* 0x00005c040a154981 */ /* 0x000f22000c1e1900 */
[----:B------:R-:W-:-:S03]  /*06c0*/  @P3 LOP3.LUT R2, R2, R23, RZ, 0x3c, !PT ;  /* 0x0000001702023212 */ /* 0x000fc600078e3cff */
[----:B------:R-:W4:Y:S01]  /*06d0*/  @P5 LDG.E R23, desc[UR4][R10.64+0x68] ;  /* 0x000068040a175981 */ /* 0x000f22000c1e1900 */
[----:B------:R-:W-:-:S03]  /*06e0*/  @P4 LOP3.LUT R4, R4, R25, RZ, 0x3c, !PT ;  /* 0x0000001904044212 */ /* 0x000fc600078e3cff */
[----:B------:R-:W4:Y:S01]  /*06f0*/  @P5 LDG.E R25, desc[UR4][R10.64+0x70] ;  /* 0x000070040a195981 */ /* 0x000f22000c1e1900 */
[----:B--2---:R-:W-:-:S03]  /*0700*/  @P3 LOP3.LUT R5, R5, R18, RZ, 0x3c, !PT ;  /* 0x0000001205053212 */ /* 0x004fc600078e3cff */
[----:B------:R-:W2:Y:S01]  /*0710*/  @P5 LDG.E R18, desc[UR4][R10.64+0x6c] ;  /* 0x00006c040a125981 */ /* 0x000ea2000c1e1900 */
[----:B---3--:R-:W-:-:S03]  /*0720*/  @P4 LOP3.LUT R5, R5, R20, RZ, 0x3c, !PT ;  /* 0x0000001405054212 */ /* 0x008fc600078e3cff */
[----:B------:R-:W3:Y:S01]  /*0730*/  @P5 LDG.E R20, desc[UR4][R10.64+0x74] ;  /* 0x000074040a145981 */ /* 0x000ee2000c1e1900 */
[----:B----4-:R-:W-:-:S03]  /*0740*/  @P4 LOP3.LUT R3, R3, R22, RZ, 0x3c, !PT ;  /* 0x0000001603034212 */ /* 0x010fc600078e3cff */
[----:B------:R-:W4:Y:S01]  /*0750*/  @P0 LDG.E R22, desc[UR4][R10.64+0x8c] ;  /* 0x00008c040a160981 */ /* 0x000f22000c1e1900 */
[----:B------:R-:W-:-:S03]  /*0760*/  @P6 LOP3.LUT R15, R15, R26, RZ, 0x3c, !PT ;  /* 0x0000001a0f0f6212 */ /* 0x000fc600078e3cff */
        /* <DEDUP_REMOVED lines=13> */
[----:B------:R-:W-:Y:S02]  /*0840*/  @P6 LOP3.LUT R4, R4, R27, RZ, 0x3c, !PT ;  /* 0x0000001b04046212 */ /* 0x000fe400078e3cff */
[----:B------:R-:W-:Y:S02]  /*0850*/  @P6 LOP3.LUT R2, R2, R21, RZ, 0x3c, !PT ;  /* 0x0000001502026212 */ /* 0x000fe400078e3cff */
[----:B------:R-:W-:Y:S02]  /*0860*/  @P0 LOP3.LUT R4, R4, R23, RZ, 0x3c, !PT ;  /* 0x0000001704040212 */ /* 0x000fe400078e3cff */
[----:B------:R-:W-:Y:S02]  /*0870*/  @P0 LOP3.LUT R2, R2, R25, RZ, 0x3c, !PT ;  /* 0x0000001902020212 */ /* 0x000fe400078e3cff */
[----:B--2---:R-:W-:Y:S02]  /*0880*/  @P6 LOP3.LUT R5, R5, R18, RZ, 0x3c, !PT ;  /* 0x0000001205056212 */ /* 0x004fe400078e3cff */
[----:B---3--:R-:W-:-:S02]  /*0890*/  @P6 LOP3.LUT R3, R3, R20, RZ, 0x3c, !PT ;  /* 0x0000001403036212 */ /* 0x008fc400078e3cff */
[----:B----4-:R-:W-:Y:S02]  /*08a0*/  @P0 LOP3.LUT R5, R5, R22, RZ, 0x3c, !PT ;  /* 0x0000001605050212 */ /* 0x010fe400078e3cff */
[----:B------:R-:W-:Y:S02]  /*08b0*/  @P0 LOP3.LUT R3, R3, R26, RZ, 0x3c, !PT ;  /* 0x0000001a03030212 */ /* 0x000fe400078e3cff */
[----:B------:R-:W-:-:S13]  /*08c0*/  R2P PR, R24.B1, 0x7f ;  /* 0x0000007f18007804 */ /* 0x000fda0000001000 */
[----:B------:R-:W2:Y:S04]  /*08d0*/  @P0 LDG.E R18, desc[UR4][R10.64+0xa0] ;  /* 0x0000a0040a120981 */ /* 0x000ea8000c1e1900 */
[----:B------:R-:W3:Y:S04]  /*08e0*/  @P1 LDG.E R22, desc[UR4][R10.64+0xb4] ;  /* 0x0000b4040a161981 */ /* 0x000ee8000c1e1900 */
[----:B------:R-:W4:Y:S04]  /*08f0*/  @P2 LDG.E R26, desc[UR4][R10.64+0xc8] ;  /* 0x0000c8040a1a2981 */ /* 0x000f28000c1e1900 */
[----:B------:R-:W4:Y:S04]  /*0900*/  @P3 LDG.E R28, desc[UR4][R10.64+0xdc] ;  /* 0x0000dc040a1c3981 */ /* 0x000f28000c1e1900 */
[----:B------:R-:W4:Y:S04]  /*0910*/  @P0 LDG.E R23, desc[UR4][R10.64+0xa4] ;  /* 0x0000a4040a170981 */ /* 0x000f28000c1e1900 */
[----:B------:R-:W4:Y:S04]  /*0920*/  @P0 LDG.E R20, desc[UR4][R10.64+0xa8] ;  /* 0x0000a8040a140981 */ /* 0x000f28000c1e1900 */
[----:B------:R-:W4:Y:S04]  /*0930*/  @P4 LDG.E R25, desc[UR4][R10.64+0xf0] ;  /* 0x0000f0040a194981 */ /* 0x000f28000c1e1900 */
        /* <DEDUP_REMOVED lines=21> */
[----:B------:R-:W-:Y:S02]  /*0a90*/  LOP3.LUT P0, RZ, R24, 0x8000, RZ, 0xc0, !PT ;  /* 0x0000800018ff7812 */ /* 0x000fe4000780c0ff */
[----:B----4-:R-:W-:Y:S01]  /*0aa0*/  @P5 LOP3.LUT R15, R15, R26, RZ, 0x3c, !PT ;  /* 0x0000001a0f0f5212 */ /* 0x010fe200078e3cff */
[----:B------:R-:W4:Y:S04]  /*0ab0*/  @P3 LDG.E R24, desc[UR4][R10.64+0xe4] ;  /* 0x0000e4040a183981 */ /* 0x000f28000c1e1900 */
[----:B------:R-:W2:Y:S01]  /*0ac0*/  @P6 LDG.E R26, desc[UR4][R10.64+0x118] ;  /* 0x000118040a1a6981 */ /* 0x000ea2000c1e1900 */
        /* <DEDUP_REMOVED lines=8> */
[----:B---3--:R-:W-:-:S03]  /*0b50*/  @P2 LOP3.LUT R3, R3, R22, RZ, 0x3c, !PT ;  /* 0x0000001603032212 */ /* 0x008fc600078e3cff */
[----:B------:R-:W3:Y:S01]  /*0b60*/  @P4 LDG.E R22, desc[UR4][R10.64+0x100] ;  /* 0x000100040a164981 */ /* 0x000ee2000c1e1900 */
[----:B--2---:R-:W-:-:S03]  /*0b70*/  @P6 LOP3.LUT R15, R15, R26, RZ, 0x3c, !PT ;  /* 0x0000001a0f0f6212 */ /* 0x004fc600078e3cff */
[----:B------:R-:W2:Y:S01]  /*0b80*/  @P0 LDG.E R26, desc[UR4][R10.64+0x12c] ;  /* 0x00012c040a1a0981 */ /* 0x000ea2000c1e1900 */
[----:B----4-:R-:W-:-:S03]  /*0b90*/  @P2 LOP3.LUT R2, R2, R23, RZ, 0x3c, !PT ;  /* 0x0000001702022212 */ /* 0x010fc600078e3cff */
[----:B------:R-:W4:Y:S01]  /*0ba0*/  @P4 LDG.E R23, desc[UR4][R10.64+0xfc] ;  /* 0x0000fc040a174981 */ /* 0x000f22000c1e1900 */
[----:B------:R-:W-:-:S03]  /*0bb0*/  @P2 LOP3.LUT R5, R5, R20, RZ, 0x3c, !PT ;  /* 0x0000001405052212 */ /* 0x000fc600078e3cff */
[----:B------:R-:W4:Y:S01]  /*0bc0*/  @P4 LDG.E R20, desc[UR4][R10.64+0xf8] ;  /* 0x0000f8040a144981 */ /* 0x000f22000c1e1900 */
[----:B------:R-:W-:Y:S02]  /*0bd0*/  @P3 LOP3.LUT R2, R2, R27, RZ, 0x3c, !PT ;  /* 0x0000001b02023212 */ /* 0x000fe400078e3cff */
[----:B------:R-:W-:Y:S01]  /*0be0*/  @P3 LOP3.LUT R4, R4, R25, RZ, 0x3c, !PT ;  /* 0x0000001904043212 */ /* 0x000fe200078e3cff */
[----:B------:R-:W4:Y:S01]  /*0bf0*/  @P5 LDG.E R27, desc[UR4][R10.64+0x110] ;  /* 0x000110040a1b5981 */ /* 0x000f22000c1e1900 */
[----:B------:R-:W-:-:S03]  /*0c00*/  @P3 LOP3.LUT R5, R5, R24, RZ, 0x3c, !PT ;  /* 0x0000001805053212 */ /* 0x000fc600078e3cff */
[----:B------:R-:W4:Y:S04]  /*0c10*/  @P5 LDG.E R25, desc[UR4][R10.64+0x108] ;  /* 0x000108040a195981 */ /* 0x000f28000c1e1900 */
        /* <DEDUP_REMOVED lines=19> */
[----:B------:R-:W-:-:S05]  /*0d50*/  VIADD R19, R19, 0x10 ;  /* 0x0000001013137836 */ /* 0x000fca0000000000 */
[----:B------:R-:W-:Y:S02]  /*0d60*/  ISETP.NE.AND P1, PT, R19, 0x20, PT ;  /* 0x000000201300780c */ /* 0x000fe40003f25270 */
[----:B------:R-:W-:Y:S02]  /*0d70*/  @P5 LOP3.LUT R3, R3, R18, RZ, 0x3c, !PT ;  /* 0x0000001203035212 */ /* 0x000fe400078e3cff */
[----:B------:R-:W-:Y:S02]  /*0d80*/  @P6 LOP3.LUT R4, R4, R21, RZ, 0x3c, !PT ;  /* 0x0000001504046212 */ /* 0x000fe400078e3cff */
[----:B---3--:R-:W-:-:S04]  /*0d90*/  @P6 LOP3.LUT R3, R3, R22, RZ, 0x3c, !PT ;  /* 0x0000001603036212 */ /* 0x008fc800078e3cff */
[----:B--2---:R-:W-:Y:S02]  /*0da0*/  @P0 LOP3.LUT R3, R3, R26, RZ, 0x3c, !PT ;  /* 0x0000001a03030212 */ /* 0x004fe400078e3cff */
[----:B----4-:R-:W-:Y:S02]  /*0db0*/  @P6 LOP3.LUT R2, R2, R23, RZ, 0x3c, !PT ;  /* 0x0000001702026212 */ /* 0x010fe400078e3cff */
[----:B------:R-:W-:Y:S02]  /*0dc0*/  @P6 LOP3.LUT R5, R5, R20, RZ, 0x3c, !PT ;  /* 0x0000001405056212 */ /* 0x000fe400078e3cff */
[----:B------:R-:W-:Y:S02]  /*0dd0*/  @P0 LOP3.LUT R2, R2, R27, RZ, 0x3c, !PT ;  /* 0x0000001b02020212 */ /* 0x000fe400078e3cff */
[----:B------:R-:W-:Y:S02]  /*0de0*/  @P0 LOP3.LUT R4, R4, R25, RZ, 0x3c, !PT ;  /* 0x0000001904040212 */ /* 0x000fe400078e3cff */
[----:B------:R-:W-:Y:S01]  /*0df0*/  @P0 LOP3.LUT R5, R5, R24, RZ, 0x3c, !PT ;  /* 0x0000001805050212 */ /* 0x000fe200078e3cff */
[----:B------:R-:W-:Y:S06]  /*0e00*/  @P1 BRA `(.L_x_6) ;  /* 0xfffffff400481947 */ /* 0x000fec000383ffff */
[----:B------:R-:W-:-:S05]  /*0e10*/  VIADD R17, R17, 0x1 ;  /* 0x0000000111117836 */ /* 0x000fca0000000000 */
[----:B------:R-:W-:-:S13]  /*0e20*/  ISETP.NE.AND P0, PT, R17, 0x5, PT ;  /* 0x000000051100780c */ /* 0x000fda0003f05270 */
[----:B------:R-:W-:Y:S05]  /*0e30*/  @P0 BRA `(.L_x_7) ;  /* 0xfffffff400300947 */ /* 0x000fea000383ffff */
[----:B------:R1:W-:Y:S01]  /*0e40*/  STG.E.64 desc[UR4][R6.64+0x8], R4 ;  /* 0x0000080406007986 */ /* 0x0003e2000c101b04 */
[----:B------:R-:W-:Y:S01]  /*0e50*/  VIADD R14, R14, 0x1 ;  /* 0x000000010e0e7836 */ /* 0x000fe20000000000 */
[----:B------:R-:W-:Y:S02]  /*0e60*/  LOP3.LUT R11, R13, 0x3, RZ, 0xc0, !PT ;  /* 0x000000030d0b7812 */ /* 0x000fe400078ec0ff */
[----:B------:R1:W-:Y:S02]  /*0e70*/  STG.E.64 desc[UR4][R6.64+0x10], R2 ;  /* 0x0000100206007986 */ /* 0x0003e4000c101b04 */
[----:B------:R-:W-:Y:S02]  /*0e80*/  ISETP.GE.U32.AND P0, PT, R14, R11, PT ;  /* 0x0000000b0e00720c */ /* 0x000fe40003f06070 */
[----:B------:R1:W-:Y:S11]  /*0e90*/  STG.E desc[UR4][R6.64+0x4], R15 ;  /* 0x0000040f06007986 */ /* 0x0003f6000c101904 */
[----:B------:R-:W-:Y:S05]  /*0ea0*/  @!P0 BRA `(.L_x_8) ;  /* 0xfffffff400048947 */ /* 0x000fea000383ffff */
.L_x_5:
[----:B------:R-:W-:Y:S05]  /*0eb0*/  BSYNC.RECONVERGENT B1 ;  /* 0x0000000000017941 */ /* 0x000fea0003800200 */
.L_x_4:
[C---:B------:R-:W-:Y:S01]  /*0ec0*/  ISETP.GT.U32.AND P0, PT, R13.reuse, 0x3, PT ;  /* 0x000000030d00780c */ /* 0x040fe20003f04070 */
[----:B------:R-:W-:Y:S01]  /*0ed0*/  VIADD R12, R12, 0x1 ;  /* 0x000000010c0c7836 */ /* 0x000fe20000000000 */
[--C-:B------:R-:W-:Y:S02]  /*0ee0*/  SHF.R.U64 R13, R13, 0x2, R0.reuse ;  /* 0x000000020d0d7819 */ /* 0x100fe40000001200 */
[----:B------:R-:W-:Y:S02]  /*0ef0*/  ISETP.GT.U32.AND.EX P0, PT, R0, RZ, PT, P0 ;  /* 0x000000ff0000720c */ /* 0x000fe40003f04100 */
[----:B------:R-:W-:-:S11]  /*0f00*/  SHF.R.U32.HI R0, RZ, 0x2, R0 ;  /* 0x00000002ff007819 */ /* 0x000fd60000011600 */
[----:B------:R-:W-:Y:S05]  /*0f10*/  @P0 BRA `(.L_x_9) ;  /* 0xfffffff000c80947 */ /* 0x000fea000383ffff */
.L_x_3:
[----:B------:R-:W-:Y:S05]  /*0f20*/  BSYNC.RECONVERGENT B0 ;  /* 0x0000000000007941 */ /* 0x000fea0003800200 */
.L_x_2:
[----:B------:R-:W-:Y:S04]  /*0f30*/  STG.E.64 desc[UR4][R6.64+0x18], RZ ;  /* 0x000018ff06007986 */ /* 0x000fe8000c101b04 */
[----:B------:R-:W-:Y:S04]  /*0f40*/  STG.E desc[UR4][R6.64+0x20], RZ ;  /* 0x000020ff06007986 */ /* 0x000fe8000c101904 */
[----:B------:R-:W-:Y:S01]  /*0f50*/  STG.E.64 desc[UR4][R6.64+0x28], RZ ;  /* 0x000028ff06007986 */ /* 0x000fe2000c101b04 */
[----:B------:R-:W-:Y:S05]  /*0f60*/  EXIT ;  /* 0x000000000000794d */ /* 0x000fea0003800000 */
.L_x_10:
        /* <DEDUP_REMOVED lines=9> */
.L_x_1559:


//--------------------- .text._Z27kernel_setup_randstates_oddP17curandStateXORWOWiiiy --------------------------
	.section	.text._Z27kernel_setup_randstates_oddP17curandStateXORWOWiiiy,"ax",@progbits
	.align	128
        .global         _Z27kernel_setup_randstates_oddP17curandStateXORWOWiiiy
        .type           _Z27kernel_setup_randstates_oddP17curandStateXORWOWiiiy,@function
        .size           _Z27kernel_setup_randstates_oddP17curandStateXORWOWiiiy,(.L_x_1560 - _Z27kernel_setup_randstates_oddP17curandStateXORWOWiiiy)
        .other          _Z27kernel_setup_randstates_oddP17curandStateXORWOWiiiy,@"STO_CUDA_ENTRY STV_DEFAULT"
_Z27kernel_setup_randstates_oddP17curandStateXORWOWiiiy:
.text._Z27kernel_setup_randstates_oddP17curandStateXORWOWiiiy:
        /* <DEDUP_REMOVED lines=14> */
[----:B------:R-:W1:Y:S01]  /*00e0*/  LDCU UR7, c[0x0][0x390] ;  /* 0x00007200ff0777ac */ /* 0x000e620008000800 */
[----:B------:R-:W-:Y:S01]  /*00f0*/  BSSY.RECONVERGENT B0, `(.L_x_11) ;  /* 0x00000e8000007945 */ /* 0x000fe20003800200 */
[----:B------:R-:W2:Y:S05]  /*0100*/  LDCU.64 UR4, c[0x0][0x358] ;  /* 0x00006b00ff0477ac */ /* 0x000eaa0008000a00 */
[----:B------:R-:W3:Y:S01]  /*0110*/  LDC.64 R6, c[0x0][0x380] ;  /* 0x0000e000ff067b82 */ /* 0x000ee20000000a00 */
[----:B0-----:R-:W-:Y:S02]  /*0120*/  LOP3.LUT R2, R4, 0xaad26b49, RZ, 0x3c, !PT ;  /* 0xaad26b4904027812 */ /* 0x001fe400078e3cff */
[----:B------:R-:W-:Y:S01]  /*0130*/  LOP3.LUT R4, R5, 0xf7dcefdd, RZ, 0x3c, !PT ;  /* 0xf7dcefdd05047812 */ /* 0x000fe200078e3cff */
[----:B------:R-:W-:-:S02]  /*0140*/  IMAD R5, R0, UR6, R3 ;  /* 0x0000000600057c24 */ /* 0x000fc4000f8e0203 */
[----:B-1----:R-:W-:Y:S02]  /*0150*/  IMAD R0, R0, UR7, RZ ;  /* 0x0000000700007c24 */ /* 0x002fe4000f8e02ff */
[----:B------:R-:W-:Y:S02]  /*0160*/  IMAD R2, R2, 0x4182bed5, RZ ;  /* 0x4182bed502027824 */ /* 0x000fe400078e02ff */
[----:B------:R-:W-:Y:S01]  /*0170*/  IMAD R9, R4, -0x658354e5, RZ ;  /* 0x9a7cab1b04097824 */ /* 0x000fe200078e02ff */
[----:B------:R-:W-:Y:S01]  /*0180*/  LEA R0, R0, UR7, 0x1 ;  /* 0x0000000700007c11 */ /* 0x000fe2000f8e08ff */
[----:B---3--:R-:W-:Y:S01]  /*0190*/  IMAD.WIDE R6, R5, 0x30, R6 ;  /* 0x0000003005067825 */ /* 0x008fe200078e0206 */
[C---:B------:R-:W-:Y:S02]  /*01a0*/  LOP3.LUT R10, R2.reuse, 0x159a55e5, RZ, 0x3c, !PT ;  /* 0x159a55e5020a7812 */ /* 0x040fe400078e3cff */
[C---:B------:R-:W-:Y:S01]  /*01b0*/  IADD3 R4, PT, PT, R2.reuse, 0x64f0c9, R9 ;  /* 0x0064f0c902047810 */ /* 0x040fe20007ffe009 */
[----:B------:R-:W-:Y:S01]  /*01c0*/  VIADD R5, R2, 0x75bcd15 ;  /* 0x075bcd1502057836 */ /* 0x000fe20000000000 */
[C---:B------:R-:W-:Y:S01]  /*01d0*/  LOP3.LUT R14, R9.reuse, 0x5491333, RZ, 0x3c, !PT ;  /* 0x05491333090e7812 */ /* 0x040fe200078e3cff */
[----:B------:R-:W-:-:S02]  /*01e0*/  VIADD R11, R9, 0x1f123bb5 ;  /* 0x1f123bb5090b7836 */ /* 0x000fc40000000000 */
[----:B------:R-:W-:Y:S01]  /*01f0*/  VIADD R15, R2, 0x583f19 ;  /* 0x00583f19020f7836 */ /* 0x000fe20000000000 */
[----:B--2---:R0:W-:Y:S01]  /*0200*/  STG.E.64 desc[UR4][R6.64], R4 ;  /* 0x0000000406007986 */ /* 0x0041e2000c101b04 */
[----:B------:R-:W-:-:S03]  /*0210*/  IMAD R0, R3, 0x2, R0 ;  /* 0x0000000203007824 */ /* 0x000fc600078e0200 */
[----:B------:R0:W-:Y:S01]  /*0220*/  STG.E.64 desc[UR4][R6.64+0x8], R10 ;  /* 0x0000080a06007986 */ /* 0x0001e2000c101b04 */
[----:B------:R-:W-:-:S03]  /*0230*/  VIADD R13, R0, 0x1 ;  /* 0x00000001000d7836 */ /* 0x000fc60000000000 */
[----:B------:R0:W-:Y:S02]  /*0240*/  STG.E.64 desc[UR4][R6.64+0x10], R14 ;  /* 0x0000100e06007986 */ /* 0x0001e4000c101b04 */
[----:B------:R-:W-:-:S13]  /*0250*/  ISETP.NE.AND P0, PT, R13, RZ, PT ;  /* 0x000000ff0d00720c */ /* 0x000fda0003f05270 */
[----:B0-----:R-:W-:Y:S05]  /*0260*/  @!P0 BRA `(.L_x_12) ;  /* 0x0000000c00408947 */ /* 0x001fea0003800000 */
[----:B------:R-:W-:Y:S01]  /*0270*/  SHF.R.S32.HI R0, RZ, 0x1f, R13 ;  /* 0x0000001fff007819 */ /* 0x000fe2000001140d */
[----:B------:R-:W-:-:S07]  /*0280*/  IMAD.MOV.U32 R12, RZ, RZ, RZ ;  /* 0x000000ffff0c7224 */ /* 0x000fce00078e00ff */
.L_x_18:
[----:B0-----:R-:W-:Y:S01]  /*0290*/  LOP3.LUT R2, R13, 0x3, RZ, 0xc0, !PT ;  /* 0x000000030d027812 */ /* 0x001fe200078ec0ff */
[----:B------:R-:W-:Y:S03]  /*02a0*/  BSSY.RECONVERGENT B1, `(.L_x_13) ;  /* 0x00000c6000017945 */ /* 0x000fe60003800200 */
[----:B------:R-:W-:-:S04]  /*02b0*/  ISETP.NE.U32.AND P0, PT, R2, RZ, PT ;  /* 0x000000ff0200720c */ /* 0x000fc80003f05070 */
[----:B------:R-:W-:-:S13]  /*02c0*/  ISETP.NE.AND.EX P0, PT, RZ, RZ, PT, P0 ;  /* 0x000000ffff00720c */ /* 0x000fda0003f05300 */
[----:B------:R-:W-:Y:S05]  /*02d0*/  @!P0 BRA `(.L_x_14) ;  /* 0x0000000c00088947 */ /* 0x000fea0003800000 */
[----:B------:R-:W0:Y:S01]  /*02e0*/  LDC.64 R8, c[0x4][RZ] ;  /* 0x01000000ff087b82 */ /* 0x000e220000000a00 */
[----:B------:R-:W-:Y:S02]  /*02f0*/  IMAD.MOV.U32 R14, RZ, RZ, RZ ;  /* 0x000000ffff0e7224 */ /* 0x000fe400078e00ff */
[----:B0-----:R-:W-:-:S07]  /*0300*/  IMAD.WIDE.U32 R8, R12, 0xc80, R8 ;  /* 0x00000c800c087825 */ /* 0x001fce00078e0008 */
.L_x_17:
[----:B0-----:R-:W-:Y:S01]  /*0310*/  IMAD.MOV.U32 R15, RZ, RZ, RZ ;  /* 0x000000ffff0f7224 */ /* 0x001fe200078e00ff */
[----:B------:R-:W-:Y:S01]  /*0320*/  CS2R R2, SRZ ;  /* 0x0000000000027805 */ /* 0x000fe2000001ff00 */
[----:B------:R-:W-:Y:S01]  /*0330*/  IMAD.MOV.U32 R17, RZ, RZ, RZ ;  /* 0x000000ffff117224 */ /* 0x000fe200078e00ff */
[----:B------:R-:W-:-:S07]  /*0340*/  CS2R R4, SRZ ;  /* 0x0000000000047805 */ /* 0x000fce000001ff00 */
.L_x_16:
[----:B------:R-:W-:-:S05]  /*0350*/  IMAD.WIDE.U32 R10, R17, 0x4, R6 ;  /* 0x00000004110a7825 */ /* 0x000fca00078e0006 */
[----:B------:R0:W5:Y:S01]  /*0360*/  LDG.E R16, desc[UR4][R10.64+0x4] ;  /* 0x000004040a107981 */ /* 0x000162000c1e1900 */
[----:B------:R-:W-:-:S07]  /*0370*/  IMAD.MOV.U32 R19, RZ, RZ, RZ ;  /* 0x000000ffff137224 */ /* 0x000fce00078e00ff */
.L_x_15:
        /* <DEDUP_REMOVED lines=184> */
.L_x_14:
[----:B------:R-:W-:Y:S05]  /*0f00*/  BSYNC.RECONVERGENT B1 ;  /* 0x0000000000017941 */ /* 0x000fea0003800200 */
.L_x_13:
[C---:B------:R-:W-:Y:S01]  /*0f10*/  ISETP.GT.U32.AND P0, PT, R13.reuse, 0x3, PT ;  /* 0x000000030d00780c */ /* 0x040fe20003f04070 */
[----:B------:R-:W-:Y:S01]  /*0f20*/  VIADD R12, R12, 0x1 ;  /* 0x000000010c0c7836 */ /* 0x000fe20000000000 */
[--C-:B------:R-:W-:Y:S02]  /*0f30*/  SHF.R.U64 R13, R13, 0x2, R0.reuse ;  /* 0x000000020d0d7819 */ /* 0x100fe40000001200 */
[----:B------:R-:W-:Y:S02]  /*0f40*/  ISETP.GT.U32.AND.EX P0, PT, R0, RZ, PT, P0 ;  /* 0x000000ff0000720c */ /* 0x000fe40003f04100 */
[----:B------:R-:W-:-:S11]  /*0f50*/  SHF.R.U32.HI R0, RZ, 0x2, R0 ;  /* 0x00000002ff007819 */ /* 0x000fd60000011600 */
[----:B------:R-:W-:Y:S05]  /*0f60*/  @P0 BRA `(.L_x_18) ;  /* 0xfffffff000c80947 */ /* 0x000fea000383ffff */
.L_x_12:
[----:B------:R-:W-:Y:S05]  /*0f70*/  BSYNC.RECONVERGENT B0 ;  /* 0x0000000000007941 */ /* 0x000fea0003800200 */
.L_x_11:
[----:B------:R-:W-:Y:S04]  /*0f80*/  STG.E.64 desc[UR4][R6.64+0x18], RZ ;  /* 0x000018ff06007986 */ /* 0x000fe8000c101b04 */
[----:B------:R-:W-:Y:S04]  /*0f90*/  STG.E desc[UR4][R6.64+0x20], RZ ;  /* 0x000020ff06007986 */ /* 0x000fe8000c101904 */
[----:B------:R-:W-:Y:S01]  /*0fa0*/  STG.E.64 desc[UR4][R6.64+0x28], RZ ;  /* 0x000028ff06007986 */ /* 0x000fe2000c101b04 */
[----:B------:R-:W-:Y:S05]  /*0fb0*/  EXIT ;  /* 0x000000000000794d */ /* 0x000fea0003800000 */
.L_x_19:
        /* <DEDUP_REMOVED lines=12> */
.L_x_1560:


//--------------------- .text._Z28kernel_setup_randstates_evenP17curandStateXORWOWiiiy --------------------------
	.section	.text._Z28kernel_setup_randstates_evenP17curandStateXORWOWiiiy,"ax",@progbits
	.align	128
        .global         _Z28kernel_setup_randstates_evenP17curandStateXORWOWiiiy
        .type           _Z28kernel_setup_randstates_evenP17curandStateXORWOWiiiy,@function
        .size           _Z28kernel_setup_randstates_evenP17curandStateXORWOWiiiy,(.L_x_1561 - _Z28kernel_setup_randstates_evenP17curandStateXORWOWiiiy)
        .other          _Z28kernel_setup_randstates_evenP17curandStateXORWOWiiiy,@"STO_CUDA_ENTRY STV_DEFAULT"
_Z28kernel_setup_randstates_evenP17curandStateXORWOWiiiy:
.text._Z28kernel_setup_randstates_evenP17curandStateXORWOWiiiy:
        /* <DEDUP_REMOVED lines=15> */
[----:B------:R-:W-:Y:S06]  /*00f0*/  BSSY.RECONVERGENT B0, `(.L_x_20) ;  /* 0x00000e6000007945 */ /* 0x000fec0003800200 */
[----:B------:R-:W2:Y:S01]  /*0100*/  LDC.64 R6, c[0x0][0x380] ;  /* 0x0000e000ff067b82 */ /* 0x000ea20000000a00 */
[----:B0-----:R-:W-:Y:S02]  /*0110*/  LOP3.LUT R2, R4, 0xaad26b49, RZ, 0x3c, !PT ;  /* 0xaad26b4904027812 */ /* 0x001fe400078e3cff */
[----:B------:R-:W-:Y:S01]  /*0120*/  LOP3.LUT R4, R5, 0xf7dcefdd, RZ, 0x3c, !PT ;  /* 0xf7dcefdd05047812 */ /* 0x000fe200078e3cff */
[----:B------:R-:W-:Y:S01]  /*0130*/  IMAD R5, R0, UR6, R3 ;  /* 0x0000000600057c24 */ /* 0x000fe2000f8e0203 */
[----:B------:R-:W0:Y:S01]  /*0140*/  LDCU UR6, c[0x0][0x390] ;  /* 0x00007200ff0677ac */ /* 0x000e220008000800 */
[----:B------:R-:W-:-:S02]  /*0150*/  IMAD R2, R2, 0x4182bed5, RZ ;  /* 0x4182bed502027824 */ /* 0x000fc400078e02ff */
[----:B------:R-:W-:Y:S02]  /*0160*/  IMAD R9, R4, -0x658354e5, RZ ;  /* 0x9a7cab1b04097824 */ /* 0x000fe400078e02ff */
[----:B--2---:R-:W-:Y:S01]  /*0170*/  IMAD.WIDE R6, R5, 0x30, R6 ;  /* 0x0000003005067825 */ /* 0x004fe200078e0206 */
[C---:B------:R-:W-:Y:S02]  /*0180*/  LOP3.LUT R10, R2.reuse, 0x159a55e5, RZ, 0x3c, !PT ;  /* 0x159a55e5020a7812 */ /* 0x040fe400078e3cff */
[C---:B------:R-:W-:Y:S01]  /*0190*/  IADD3 R4, PT, PT, R2.reuse, 0x64f0c9, R9 ;  /* 0x0064f0c902047810 */ /* 0x040fe20007ffe009 */
[C---:B------:R-:W-:Y:S01]  /*01a0*/  VIADD R5, R2.reuse, 0x75bcd15 ;  /* 0x075bcd1502057836 */ /* 0x040fe20000000000 */
[C---:B------:R-:W-:Y:S01]  /*01b0*/  LOP3.LUT R14, R9.reuse, 0x5491333, RZ, 0x3c, !PT ;  /* 0x05491333090e7812 */ /* 0x040fe200078e3cff */
[----:B------:R-:W-:Y:S02]  /*01c0*/  VIADD R15, R2, 0x583f19 ;  /* 0x00583f19020f7836 */ /* 0x000fe40000000000 */
[----:B------:R-:W-:Y:S01]  /*01d0*/  VIADD R11, R9, 0x1f123bb5 ;  /* 0x1f123bb5090b7836 */ /* 0x000fe20000000000 */
[----:B-1----:R1:W-:Y:S01]  /*01e0*/  STG.E.64 desc[UR4][R6.64], R4 ;  /* 0x0000000406007986 */ /* 0x0023e2000c101b04 */
[----:B0-----:R-:W-:-:S03]  /*01f0*/  IMAD R13, R0, UR6, R3 ;  /* 0x00000006000d7c24 */ /* 0x001fc6000f8e0203 */
[----:B------:R1:W-:Y:S01]  /*0200*/  STG.E.64 desc[UR4][R6.64+0x8], R10 ;  /* 0x0000080a06007986 */ /* 0x0003e2000c101b04 */
[----:B------:R-:W-:-:S03]  /*0210*/  IMAD.SHL.U32 R13, R13, 0x2, RZ ;  /* 0x000000020d0d7824 */ /* 0x000fc600078e00ff */
[----:B------:R1:W-:Y:S02]  /*0220*/  STG.E.64 desc[UR4][R6.64+0x10], R14 ;  /* 0x0000100e06007986 */ /* 0x0003e4000c101b04 */
[----:B------:R-:W-:-:S13]  /*0230*/  ISETP.NE.AND P0, PT, R13, RZ, PT ;  /* 0x000000ff0d00720c */ /* 0x000fda0003f05270 */
[----:B-1----:R-:W-:Y:S05]  /*0240*/  @!P0 BRA `(.L_x_21) ;  /* 0x0000000c00408947 */ /* 0x002fea0003800000 */
[----:B------:R-:W-:Y:S01]  /*0250*/  SHF.R.S32.HI R0, RZ, 0x1f, R13 ;  /* 0x0000001fff007819 */ /* 0x000fe2000001140d */
[----:B------:R-:W-:-:S07]  /*0260*/  IMAD.MOV.U32 R12, RZ, RZ, RZ ;  /* 0x000000ffff0c7224 */ /* 0x000fce00078e00ff */
.L_x_27:
        /* <DEDUP_REMOVED lines=8> */
.L_x_26:
[----:B0-----:R-:W-:Y:S01]  /*02f0*/  IMAD.MOV.U32 R15, RZ, RZ, RZ ;  /* 0x000000ffff0f7224 */ /* 0x001fe200078e00ff */
[----:B------:R-:W-:Y:S01]  /*0300*/  CS2R R2, SRZ ;  /* 0x0000000000027805 */ /* 0x000fe2000001ff00 */
[----:B------:R-:W-:Y:S01]  /*0310*/  IMAD.MOV.U32 R17, RZ, RZ, RZ ;  /* 0x000000ffff117224 */ /* 0x000fe200078e00ff */
[----:B------:R-:W-:-:S07]  /*0320*/  CS2R R4, SRZ ;  /* 0x0000000000047805 */ /* 0x000fce000001ff00 */
.L_x_25:
[----:B------:R-:W-:-:S05]  /*0330*/  IMAD.WIDE.U32 R10, R17, 0x4, R6 ;  /* 0x00000004110a7825 */ /* 0x000fca00078e0006 */
[----:B------:R0:W5:Y:S01]  /*0340*/  LDG.E R16, desc[UR4][R10.64+0x4] ;  /* 0x000004040a107981 */ /* 0x000162000c1e1900 */
[----:B------:R-:W-:-:S07]  /*0350*/  IMAD.MOV.U32 R19, RZ, RZ, RZ ;  /* 0x000000ffff137224 */ /* 0x000fce00078e00ff */
.L_x_24:
        /* <DEDUP_REMOVED lines=184> */
.L_x_23:
[----:B------:R-:W-:Y:S05]  /*0ee0*/  BSYNC.RECONVERGENT B1 ;  /* 0x0000000000017941 */ /* 0x000fea0003800200 */
.L_x_22:
[C---:B------:R-:W-:Y:S01]  /*0ef0*/  ISETP.GT.U32.AND P0, PT, R13.reuse, 0x3, PT ;  /* 0x000000030d00780c */ /* 0x040fe20003f04070 */
[----:B------:R-:W-:Y:S01]  /*0f00*/  VIADD R12, R12, 0x1 ;  /* 0x000000010c0c7836 */ /* 0x000fe20000000000 */
[--C-:B------:R-:W-:Y:S02]  /*0f10*/  SHF.R.U64 R13, R13, 0x2, R0.reuse ;  /* 0x000000020d0d7819 */ /* 0x100fe40000001200 */
[----:B------:R-:W-:Y:S02]  /*0f20*/  ISETP.GT.U32.AND.EX P0, PT, R0, RZ, PT, P0 ;  /* 0x000000ff0000720c */ /* 0x000fe40003f04100 */
[----:B------:R-:W-:-:S11]  /*0f30*/  SHF.R.U32.HI R0, RZ, 0x2, R0 ;  /* 0x00000002ff007819 */ /* 0x000fd60000011600 */
[----:B------:R-:W-:Y:S05]  /*0f40*/  @P0 BRA `(.L_x_27) ;  /* 0xfffffff000c80947 */ /* 0x000fea000383ffff */
.L_x_21:
[----:B------:R-:W-:Y:S05]  /*0f50*/  BSYNC.RECONVERGENT B0 ;  /* 0x0000000000007941 */ /* 0x000fea0003800200 */
.L_x_20:
[----:B------:R-:W-:Y:S04]  /*0f60*/  STG.E.64 desc[UR4][R6.64+0x18], RZ ;  /* 0x000018ff06007986 */ /* 0x000fe8000c101b04 */
[----:B------:R-:W-:Y:S04]  /*0f70*/  STG.E desc[UR4][R6.64+0x20], RZ ;  /* 0x000020ff06007986 */ /* 0x000fe8000c101904 */
[----:B------:R-:W-:Y:S01]  /*0f80*/  STG.E.64 desc[UR4][R6.64+0x28], RZ ;  /* 0x000028ff06007986 */ /* 0x000fe2000c101b04 */
[----:B------:R-:W-:Y:S05]  /*0f90*/  EXIT ;  /* 0x000000000000794d */ /* 0x000fea0003800000 */
.L_x_28:
        /* <DEDUP_REMOVED lines=14> */
.L_x_1561:


//--------------------- .text._Z27kernel_transpose_tile_uchariiPhPKh --------------------------
	.section	.text._Z27kernel_transpose_tile_uchariiPhPKh,"ax",@progbits
	.align	128
        .global         _Z27kernel_transpose_tile_uchariiPhPKh
        .type           _Z27kernel_transpose_tile_uchariiPhPKh,@function
        .size           _Z27kernel_transpose_tile_uchariiPhPKh,(.L_x_1562 - _Z27kernel_transpose_tile_uchariiPhPKh)
        .other          _Z27kernel_transpose_tile_uchariiPhPKh,@"STO_CUDA_ENTRY STV_DEFAULT"
_Z27kernel_transpose_tile_uchariiPhPKh:
.text._Z27kernel_transpose_tile_uchariiPhPKh:
[----:B------:R-:W-:Y:S01]  /*0000*/  LDC R1, c[0x0][0x37c] ;  /* 0x0000df00ff017b82 */ /* 0x000fe20000000800 */
[----:B------:R-:W0:Y:S07]  /*0010*/  S2R R9, SR_TID.X ;  /* 0x0000000000097919 */ /* 0x000e2e0000002100 */
[----:B------:R-:W1:Y:S01]  /*0020*/  S2UR UR5, SR_CTAID.X ;  /* 0x00000000000579c3 */ /* 0x000e620000002500 */
[----:B------:R-:W2:Y:S01]  /*0030*/  LDCU UR8, c[0x0][0x364] ;  /* 0x00006c80ff0877ac */ /* 0x000ea20008000800 */
[----:B------:R-:W3:Y:S01]  /*0040*/  S2R R8, SR_TID.Y ;  /* 0x0000000000087919 */ /* 0x000ee20000002200 */
[----:B------:R-:W1:Y:S05]  /*0050*/  LDCU UR9, c[0x0][0x360] ;  /* 0x00006c00ff0977ac */ /* 0x000e6a0008000800 */
[----:B------:R-:W2:Y:S01]  /*0060*/  S2UR UR4, SR_CTAID.Y ;  /* 0x00000000000479c3 */ /* 0x000ea20000002600 */
[----:B------:R-:W4:Y:S01]  /*0070*/  LDCU.64 UR10, c[0x0][0x380] ;  /* 0x00007000ff0a77ac */ /* 0x000f220008000a00 */
[----:B------:R-:W5:Y:S01]  /*0080*/  LDCU.64 UR6, c[0x0][0x358] ;  /* 0x00006b00ff0677ac */ /* 0x000f620008000a00 */
[----:B-1----:R-:W-:-:S06]  /*0090*/  UIMAD UR5, UR9, UR5, URZ ;  /* 0x00000005090572a4 */ /* 0x002fcc000f8e02ff */
[----:B0-----:R-:W-:Y:S01]  /*00a0*/  VIADD R3, R9, UR5 ;  /* 0x0000000509037c36 */ /* 0x001fe20008000000 */
[----:B--2---:R-:W-:-:S04]  /*00b0*/  UIMAD UR4, UR8, UR4, URZ ;  /* 0x00000004080472a4 */ /* 0x004fc8000f8e02ff */
[----:B----4-:R-:W-:Y:S02]  /*00c0*/  ISETP.GE.AND P0, PT, R3, UR10, PT ;  /* 0x0000000a03007c0c */ /* 0x010fe4000bf06270 */
[----:B---3--:R-:W-:-:S05]  /*00d0*/  VIADD R0, R8, UR4 ;  /* 0x0000000408007c36 */ /* 0x008fca0008000000 */
[----:B------:R-:W-:-:S13]  /*00e0*/  ISETP.GE.OR P0, PT, R0, UR11, P0 ;  /* 0x0000000b00007c0c */ /* 0x000fda0008706670 */
[----:B------:R-:W0:Y:S01]  /*00f0*/  @!P0 LDC.64 R4, c[0x0][0x390] ;  /* 0x0000e400ff048b82 */ /* 0x000e220000000a00 */
[----:B------:R-:W-:-:S05]  /*0100*/  @!P0 IMAD R0, R0, UR10, R3 ;  /* 0x0000000a00008c24 */ /* 0x000fca000f8e0203 */
[----:B0-----:R-:W-:-:S04]  /*0110*/  @!P0 IADD3 R2, P1, PT, R0, R4, RZ ;  /* 0x0000000400028210 */ /* 0x001fc80007f3e0ff */
[----:B------:R-:W-:-:S05]  /*0120*/  @!P0 LEA.HI.X.SX32 R3, R0, R5, 0x1, P1 ;  /* 0x0000000500038211 */ /* 0x000fca00008f0eff */
[----:B-----5:R-:W2:Y:S01]  /*0130*/  @!P0 LDG.E.U8 R2, desc[UR6][R2.64] ;  /* 0x0000000602028981 */ /* 0x020ea2000c1e1100 */
[----:B------:R-:W-:Y:S01]  /*0140*/  @!P0 MOV R4, 0x400 ;  /* 0x0000040000048802 */ /* 0x000fe20000000f00 */
[C---:B------:R-:W-:Y:S01]  /*0150*/  @!P0 IMAD R0, R9.reuse, UR8, R8 ;  /* 0x0000000809008c24 */ /* 0x040fe2000f8e0208 */
[----:B------:R-:W0:Y:S01]  /*0160*/  @!P0 S2R R5, SR_CgaCtaId ;  /* 0x0000000000058919 */ /* 0x000e220000008800 */
[----:B------:R-:W-:Y:S02]  /*0170*/  VIADD R7, R9, UR4 ;  /* 0x0000000409077c36 */ /* 0x000fe40008000000 */
[----:B------:R-:W-:-:S03]  /*0180*/  VIADD R6, R8, UR5 ;  /* 0x0000000508067c36 */ /* 0x000fc60008000000 */
[----:B------:R-:W-:-:S04]  /*0190*/  ISETP.GE.AND P1, PT, R7, UR11, PT ;  /* 0x0000000b07007c0c */ /* 0x000fc8000bf26270 */
[----:B------:R-:W-:Y:S02]  /*01a0*/  ISETP.GE.OR P1, PT, R6, UR10, P1 ;  /* 0x0000000a06007c0c */ /* 0x000fe40008f26670 */
[----:B0-----:R-:W-:-:S05]  /*01b0*/  @!P0 LEA R5, R5, R4, 0x18 ;  /* 0x0000000405058211 */ /* 0x001fca00078ec0ff */
[----:B------:R-:W-:-:S05]  /*01c0*/  @!P0 IMAD.IADD R5, R0, 0x1, R5 ;  /* 0x0000000100058824 */ /* 0x000fca00078e0205 */
[----:B--2---:R0:W-:Y:S01]  /*01d0*/  @!P0 STS.U8 [R5], R2 ;  /* 0x0000000205008388 */ /* 0x0041e20000000000 */
[----:B------:R-:W-:Y:S06]  /*01e0*/  BAR.SYNC.DEFER_BLOCKING 0x0 ;  /* 0x0000000000007b1d */ /* 0x000fec0000010000 */
[----:B------:R-:W-:Y:S05]  /*01f0*/  @P1 EXIT ;  /* 0x000000000000194d */ /* 0x000fea0003800000 */
[----:B------:R-:W1:Y:S01]  /*0200*/  S2UR UR5, SR_CgaCtaId ;  /* 0x00000000000579c3 */ /* 0x000e620000008800 */
[----:B------:R-:W-:Y:S01]  /*0210*/  UMOV UR4, 0x400 ;  /* 0x0000040000047882 */ /* 0x000fe20000000000 */
[----:B------:R-:W-:Y:S02]  /*0220*/  IMAD R0, R8, UR9, R9 ;  /* 0x0000000908007c24 */ /* 0x000fe4000f8e0209 */
[----:B------:R-:W-:Y:S01]  /*0230*/  IMAD R6, R6, UR11, R7 ;  /* 0x0000000b06067c24 */ /* 0x000fe2000f8e0207 */
[----:B-1----:R-:W-:-:S09]  /*0240*/  ULEA UR4, UR5, UR4, 0x18 ;  /* 0x0000000405047291 */ /* 0x002fd2000f8ec0ff */
[----:B0-----:R-:W0:Y:S02]  /*0250*/  LDS.U8 R5, [R0+UR4] ;  /* 0x0000000400057984 */ /* 0x001e240008000000 */
[----:B------:R-:W1:Y:S02]  /*0260*/  LDCU.64 UR4, c[0x0][0x388] ;  /* 0x00007100ff0477ac */ /* 0x000e640008000a00 */
[----:B-1----:R-:W-:-:S04]  /*0270*/  IADD3 R2, P0, PT, R6, UR4, RZ ;  /* 0x0000000406027c10 */ /* 0x002fc8000ff1e0ff */
[----:B------:R-:W-:-:S05]  /*0280*/  LEA.HI.X.SX32 R3, R6, UR5, 0x1, P0 ;  /* 0x0000000506037c11 */ /* 0x000fca00080f0eff */
[----:B0-----:R-:W-:Y:S01]  /*0290*/  STG.E.U8 desc[UR6][R2.64], R5 ;  /* 0x0000000502007986 */ /* 0x001fe2000c101106 */
[----:B------:R-:W-:Y:S05]  /*02a0*/  EXIT ;  /* 0x000000000000794d */ /* 0x000fea0003800000 */
.L_x_29:
        /* <DEDUP_REMOVED lines=13> */
.L_x_1562:


//--------------------- .text._Z28kernel_transpose_tile_doubleiiPdPKd --------------------------
	.section	.text._Z28kernel_transpose_tile_doubleiiPdPKd,"ax",@progbits
	.align	128
        .global         _Z28kernel_transpose_tile_doubleiiPdPKd
        .type           _Z28kernel_transpose_tile_doubleiiPdPKd,@function
        .size           _Z28kernel_transpose_tile_doubleiiPdPKd,(.L_x_1563 - _Z28kernel_transpose_tile_doubleiiPdPKd)
        .other          _Z28kernel_transpose_tile_doubleiiPdPKd,@"STO_CUDA_ENTRY STV_DEFAULT"
_Z28kernel_transpose_tile_doubleiiPdPKd:
.text._Z28kernel_transpose_tile_doubleiiPdPKd:
        /* <DEDUP_REMOVED lines=13> */
[----:B---3--:R-:W-:-:S04]  /*00d0*/  IADD3 R0, PT, PT, R8, UR4, RZ ;  /* 0x0000000408007c10 */ /* 0x008fc8000fffe0ff */
[----:B------:R-:W-:-:S13]  /*00e0*/  ISETP.GE.OR P0, PT, R0, UR11, P0 ;  /* 0x0000000b00007c0c */ /* 0x000fda0008706670 */
[----:B------:R-:W0:Y:S01]  /*00f0*/  @!P0 LDC.64 R2, c[0x0][0x390] ;  /* 0x0000e400ff028b82 */ /* 0x000e220000000a00 */
[----:B------:R-:W-:-:S04]  /*0100*/  @!P0 IMAD R5, R0, UR10, R5 ;  /* 0x0000000a00058c24 */ /* 0x000fc8000f8e0205 */
[----:B0-----:R-:W-:-:S06]  /*0110*/  @!P0 IMAD.WIDE R2, R5, 0x8, R2 ;  /* 0x0000000805028825 */ /* 0x001fcc00078e0202 */
[----:B-----5:R-:W2:Y:S01]  /*0120*/  @!P0 LDG.E.64 R2, desc[UR6][R2.64] ;  /* 0x0000000602028981 */ /* 0x020ea2000c1e1b00 */
[----:B------:R-:W-:Y:S01]  /*0130*/  @!P0 MOV R4, 0x400 ;  /* 0x0000040000048802 */ /* 0x000fe20000000f00 */
[C---:B------:R-:W-:Y:S01]  /*0140*/  @!P0 IMAD R0, R9.reuse, UR8, R8 ;  /* 0x0000000809008c24 */ /* 0x040fe2000f8e0208 */
[----:B------:R-:W-:Y:S01]  /*0150*/  IADD3 R6, PT, PT, R8, UR5, RZ ;  /* 0x0000000508067c10 */ /* 0x000fe2000fffe0ff */
[----:B------:R-:W0:Y:S01]  /*0160*/  @!P0 S2R R5, SR_CgaCtaId ;  /* 0x0000000000058919 */ /* 0x000e220000008800 */
[----:B------:R-:W-:-:S05]  /*0170*/  VIADD R7, R9, UR4 ;  /* 0x0000000409077c36 */ /* 0x000fca0008000000 */
[----:B------:R-:W-:-:S04]  /*0180*/  ISETP.GE.AND P1, PT, R7, UR11, PT ;  /* 0x0000000b07007c0c */ /* 0x000fc8000bf26270 */
[----:B------:R-:W-:Y:S02]  /*0190*/  ISETP.GE.OR P1, PT, R6, UR10, P1 ;  /* 0x0000000a06007c0c */ /* 0x000fe40008f26670 */
[----:B0-----:R-:W-:-:S05]  /*01a0*/  @!P0 LEA R5, R5, R4, 0x18 ;  /* 0x0000000405058211 */ /* 0x001fca00078ec0ff */
[----:B------:R-:W-:-:S05]  /*01b0*/  @!P0 IMAD R5, R0, 0x8, R5 ;  /* 0x0000000800058824 */ /* 0x000fca00078e0205 */
[----:B--2---:R0:W-:Y:S01]  /*01c0*/  @!P0 STS.64 [R5], R2 ;  /* 0x0000000205008388 */ /* 0x0041e20000000a00 */
[----:B------:R-:W-:Y:S06]  /*01d0*/  BAR.SYNC.DEFER_BLOCKING 0x0 ;  /* 0x0000000000007b1d */ /* 0x000fec0000010000 */
[----:B------:R-:W-:Y:S05]  /*01e0*/  @P1 EXIT ;  /* 0x000000000000194d */ /* 0x000fea0003800000 */
[----:B------:R-:W1:Y:S01]  /*01f0*/  S2UR UR5, SR_CgaCtaId ;  /* 0x00000000000579c3 */ /* 0x000e620000008800 */
[----:B------:R-:W-:Y:S01]  /*0200*/  UMOV UR4, 0x400 ;  /* 0x0000040000047882 */ /* 0x000fe20000000000 */
[----:B------:R-:W-:Y:S02]  /*0210*/  IMAD R0, R8, UR9, R9 ;  /* 0x0000000908007c24 */ /* 0x000fe4000f8e0209 */
[----:B------:R-:W-:-:S04]  /*0220*/  IMAD R7, R6, UR11, R7 ;  /* 0x0000000b06077c24 */ /* 0x000fc8000f8e0207 */
[----:B0-----:R-:W0:Y:S01]  /*0230*/  LDC.64 R4, c[0x0][0x388] ;  /* 0x0000e200ff047b82 */ /* 0x001e220000000a00 */
[----:B-1----:R-:W-:-:S06]  /*0240*/  ULEA UR4, UR5, UR4, 0x18 ;  /* 0x0000000405047291 */ /* 0x002fcc000f8ec0ff */
[----:B------:R-:W-:Y:S01]  /*0250*/  LEA R0, R0, UR4, 0x3 ;  /* 0x0000000400007c11 */ /* 0x000fe2000f8e18ff */
[----:B0-----:R-:W-:-:S04]  /*0260*/  IMAD.WIDE R4, R7, 0x8, R4 ;  /* 0x0000000807047825 */ /* 0x001fc800078e0204 */
[----:B------:R-:W0:Y:S04]  /*0270*/  LDS.64 R2, [R0] ;  /* 0x0000000000027984 */ /* 0x000e280000000a00 */
[----:B0-----:R-:W-:Y:S01]  /*0280*/  STG.E.64 desc[UR6][R4.64], R2 ;  /* 0x0000000204007986 */ /* 0x001fe2000c101b06 */
[----:B------:R-:W-:Y:S05]  /*0290*/  EXIT ;  /* 0x000000000000794d */ /* 0x000fea0003800000 */
.L_x_30:
        /* <DEDUP_REMOVED lines=14> */
.L_x_1563:


//--------------------- .text._Z22kernel_transpose_uchariiPhPKh --------------------------
	.section	.text._Z22kernel_transpose_uchariiPhPKh,"ax",@progbits
	.align	128
        .global         _Z22kernel_transpose_uchariiPhPKh
        .type           _Z22kernel_transpose_uchariiPhPKh,@function
        .size           _Z22kernel_transpose_uchariiPhPKh,(.L_x_1564 - _Z22kernel_transpose_uchariiPhPKh)
        .other          _Z22kernel_transpose_uchariiPhPKh,@"STO_CUDA_ENTRY STV_DEFAULT"
_Z22kernel_transpose_uchariiPhPKh:
.text._Z22kernel_transpose_uchariiPhPKh:
        /* <DEDUP_REMOVED lines=13> */
[----:B------:R-:W0:Y:S01]  /*00d0*/  LDCU.64 UR8, c[0x0][0x390] ;  /* 0x00007200ff0877ac */ /* 0x000e220008000a00 */
[----:B------:R-:W-:Y:S01]  /*00e0*/  IMAD R3, R0, UR6, R5 ;  /* 0x0000000600037c24 */ /* 0x000fe2000f8e0205 */
[----:B------:R-:W1:Y:S04]  /*00f0*/  LDCU.64 UR4, c[0x0][0x358] ;  /* 0x00006b00ff0477ac */ /* 0x000e680008000a00 */
[----:B0-----:R-:W-:-:S04]  /*0100*/  IADD3 R2, P0, PT, R3, UR8, RZ ;  /* 0x0000000803027c10 */ /* 0x001fc8000ff1e0ff */
[----:B------:R-:W-:Y:S01]  /*0110*/  LEA.HI.X.SX32 R3, R3, UR9, 0x1, P0 ;  /* 0x0000000903037c11 */ /* 0x000fe200080f0eff */
[----:B------:R-:W0:Y:S05]  /*0120*/  LDCU.64 UR8, c[0x0][0x388] ;  /* 0x00007100ff0877ac */ /* 0x000e2a0008000a00 */
[----:B-1----:R-:W2:Y:S01]  /*0130*/  LDG.E.U8 R3, desc[UR4][R2.64] ;  /* 0x0000000402037981 */ /* 0x002ea2000c1e1100 */
[----:B------:R-:W-:-:S05]  /*0140*/  IMAD R0, R5, UR7, R0 ;  /* 0x0000000705007c24 */ /* 0x000fca000f8e0200 */
[----:B0-----:R-:W-:-:S04]  /*0150*/  IADD3 R4, P0, PT, R0, UR8, RZ ;  /* 0x0000000800047c10 */ /* 0x001fc8000ff1e0ff */
[----:B------:R-:W-:-:S05]  /*0160*/  LEA.HI.X.SX32 R5, R0, UR9, 0x1, P0 ;  /* 0x0000000900057c11 */ /* 0x000fca00080f0eff */
[----:B--2---:R-:W-:Y:S01]  /*0170*/  STG.E.U8 desc[UR4][R4.64], R3 ;  /* 0x0000000304007986 */ /* 0x004fe2000c101104 */
[----:B------:R-:W-:Y:S05]  /*0180*/  EXIT ;  /* 0x000000000000794d */ /* 0x000fea0003800000 */
.L_x_31:
        /* <DEDUP_REMOVED lines=15> */
.L_x_1564:


//--------------------- .text._Z23kernel_transpose_doubleiiPdPKd --------------------------
	.section	.text._Z23kernel_transpose_doubleiiPdPKd,"ax",@progbits
	.align	128
        .global         _Z23kernel_transpose_doubleiiPdPKd
        .type           _Z23kernel_transpose_doubleiiPdPKd,@function
        .size           _Z23kernel_transpose_doubleiiPdPKd,(.L_x_1565 - _Z23kernel_transpose_doubleiiPdPKd)
        .other          _Z23kernel_transpose_doubleiiPdPKd,@"STO_CUDA_ENTRY STV_DEFAULT"
_Z23kernel_transpose_doubleiiPdPKd:
.text._Z23kernel_transpose_doubleiiPdPKd:
        /* <DEDUP_REMOVED lines=15> */
[----:B------:R-:W-:-:S04]  /*00f0*/  IMAD R5, R0, UR6, R7 ;  /* 0x0000000600057c24 */ /* 0x000fc8000f8e0207 */
[----:B0-----:R-:W-:Y:S02]  /*0100*/  IMAD.WIDE R2, R5, 0x8, R2 ;  /* 0x0000000805027825 */ /* 0x001fe400078e0202 */
[----:B------:R-:W0:Y:S04]  /*0110*/  LDC.64 R4, c[0x0][0x388] ;  /* 0x0000e200ff047b82 */ /* 0x000e280000000a00 */
[----:B-1----:R-:W2:Y:S01]  /*0120*/  LDG.E.64 R2, desc[UR4][R2.64] ;  /* 0x0000000402027981 */ /* 0x002ea2000c1e1b00 */
[----:B------:R-:W-:-:S04]  /*0130*/  IMAD R7, R7, UR7, R0 ;  /* 0x0000000707077c24 */ /* 0x000fc8000f8e0200 */
[----:B0-----:R-:W-:-:S05]  /*0140*/  IMAD.WIDE R4, R7, 0x8, R4 ;  /* 0x0000000807047825 */ /* 0x001fca00078e0204 */
[----:B--2---:R-:W-:Y:S01]  /*0150*/  STG.E.64 desc[UR4][R4.64], R2 ;  /* 0x0000000204007986 */ /* 0x004fe2000c101b04 */
[----:B------:R-:W-:Y:S05]  /*0160*/  EXIT ;  /* 0x000000000000794d */ /* 0x000fea0003800000 */
.L_x_32:
        /* <DEDUP_REMOVED lines=9> */
.L_x_1565:


//--------------------- .text._Z20kernel_AddVec_doublePdPKdi --------------------------
	.section	.text._Z20kernel_AddVec_doublePdPKdi,"ax",@progbits
	.align	128
        .global         _Z20kernel_AddVec_doublePdPKdi
        .type           _Z20kernel_AddVec_doublePdPKdi,@function
        .size           _Z20kernel_AddVec_doublePdPKdi,(.L_x_1566 - _Z20kernel_AddVec_doublePdPKdi)
        .other          _Z20kernel_AddVec_doublePdPKdi,@"STO_CUDA_ENTRY STV_DEFAULT"
_Z20kernel_AddVec_doublePdPKdi:
.text._Z20kernel_AddVec_doublePdPKdi:
[----:B------:R-:W-:Y:S01]  /*0000*/  LDC R1, c[0x0][0x37c] ;  /* 0x0000df00ff017b82 */ /* 0x000fe20000000800 */
[----:B------:R-:W0:Y:S01]  /*0010*/  S2R R7, SR_CTAID.X ;  /* 0x0000000000077919 */ /* 0x000e220000002500 */
[----:B------:R-:W0:Y:S01]  /*0020*/  LDCU UR4, c[0x0][0x360] ;  /* 0x00006c00ff0477ac */ /* 0x000e220008000800 */
[----:B------:R-:W0:Y:S01]  /*0030*/  S2R R0, SR_TID.X ;  /* 0x0000000000007919 */ /* 0x000e220000002100 */
[----:B------:R-:W1:Y:S01]  /*0040*/  LDCU UR5, c[0x0][0x390] ;  /* 0x00007200ff0577ac */ /* 0x000e620008000800 */
[----:B0-----:R-:W-:-:S05]  /*0050*/  IMAD R7, R7, UR4, R0 ;  /* 0x0000000407077c24 */ /* 0x001fca000f8e0200 */
[----:B-1----:R-:W-:-:S13]  /*0060*/  ISETP.GE.AND P0, PT, R7, UR5, PT ;  /* 0x0000000507007c0c */ /* 0x002fda000bf06270 */
[----:B------:R-:W-:Y:S05]  /*0070*/  @P0 EXIT ;  /* 0x000000000000094d */ /* 0x000fea0003800000 */
[----:B------:R-:W0:Y:S01]  /*0080*/  LDC.64 R2, c[0x0][0x388] ;  /* 0x0000e200ff027b82 */ /* 0x000e220000000a00 */
[----:B------:R-:W1:Y:S07]  /*0090*/  LDCU.64 UR4, c[0x0][0x358] ;  /* 0x00006b00ff0477ac */ /* 0x000e6e0008000a00 */
[----:B------:R-:W2:Y:S01]  /*00a0*/  LDC.64 R4, c[0x0][0x380] ;  /* 0x0000e000ff047b82 */ /* 0x000ea20000000a00 */
[----:B0-----:R-:W-:-:S06]  /*00b0*/  IMAD.WIDE R2, R7, 0x8, R2 ;  /* 0x0000000807027825 */ /* 0x001fcc00078e0202 */
[----:B-1----:R-:W3:Y:S01]  /*00c0*/  LDG.E.64 R2, desc[UR4][R2.64] ;  /* 0x0000000402027981 */ /* 0x002ee2000c1e1b00 */
[----:B--2---:R-:W-:-:S05]  /*00d0*/  IMAD.WIDE R4, R7, 0x8, R4 ;  /* 0x0000000807047825 */ /* 0x004fca00078e0204 */
[----:B------:R-:W3:Y:S02]  /*00e0*/  LDG.E.64 R6, desc[UR4][R4.64] ;  /* 0x0000000404067981 */ /* 0x000ee4000c1e1b00 */
[----:B---3--:R-:W-:-:S07]  /*00f0*/  DADD R6, R2, R6 ;  /* 0x0000000002067229 */ /* 0x008fce0000000006 */
[----:B------:R-:W-:Y:S01]  /*0100*/  STG.E.64 desc[UR4][R4.64], R6 ;  /* 0x0000000604007986 */ /* 0x000fe2000c101b04 */
[----:B------:R-:W-:Y:S05]  /*0110*/  EXIT ;  /* 0x000000000000794d */ /* 0x000fea0003800000 */
.L_x_33:
        /* <DEDUP_REMOVED lines=14> */
.L_x_1566:


//--------------------- .text._Z48kernel_CostAggregation_OneParallelCol_BottomLeftiiiPdddi --------------------------
	.section	.text._Z48kernel_CostAggregation_OneParallelCol_BottomLeftiiiPdddi,"ax",@progbits
	.align	128
        .global         _Z48kernel_CostAggregation_OneParallelCol_BottomLeftiiiPdddi
        .type           _Z48kernel_CostAggregation_OneParallelCol_BottomLeftiiiPdddi,@function
        .size           _Z48kernel_CostAggregation_OneParallelCol_BottomLeftiiiPdddi,(.L_x_1567 - _Z48kernel_CostAggregation_OneParallelCol_BottomLeftiiiPdddi)
        .other          _Z48kernel_CostAggregation_OneParallelCol_BottomLeftiiiPdddi,@"STO_CUDA_ENTRY STV_DEFAULT"
_Z48kernel_CostAggregation_OneParallelCol_BottomLeftiiiPdddi:
.text._Z48kernel_CostAggregation_OneParallelCol_BottomLeftiiiPdddi:
[----:B------:R-:W-:Y:S01]  /*0000*/  LDC R1, c[0x0][0x37c] ;  /* 0x0000df00ff017b82 */ /* 0x000fe20000000800 */
[----:B------:R-:W0:Y:S07]  /*0010*/  S2R R25, SR_TID.X ;  /* 0x0000000000197919 */ /* 0x000e2e0000002100 */
[----:B------:R-:W1:Y:S01]  /*0020*/  S2UR UR5, SR_CTAID.X ;  /* 0x00000000000579c3 */ /* 0x000e620000002500 */
[----:B------:R-:W1:Y:S01]  /*0030*/  LDCU UR4, c[0x0][0x360] ;  /* 0x00006c00ff0477ac */ /* 0x000e620008000800 */
[----:B------:R-:W2:Y:S01]  /*0040*/  S2R R0, SR_CTAID.Y ;  /* 0x0000000000007919 */ /* 0x000ea20000002600 */
[----:B------:R-:W3:Y:S01]  /*0050*/  LDCU UR6, c[0x0][0x384] ;  /* 0x00007080ff0677ac */ /* 0x000ee20008000800 */
[----:B------:R-:W2:Y:S01]  /*0060*/  S2R R3, SR_TID.Y ;  /* 0x0000000000037919 */ /* 0x000ea20000002200 */
[----:B------:R-:W2:Y:S01]  /*0070*/  LDCU UR7, c[0x0][0x364] ;  /* 0x00006c80ff0777ac */ /* 0x000ea20008000800 */
[----:B------:R-:W4:Y:S01]  /*0080*/  LDCU UR10, c[0x0][0x388] ;  /* 0x00007100ff0a77ac */ /* 0x000f220008000800 */
[----:B-1----:R-:W-:-:S02]  /*0090*/  UIMAD UR4, UR4, UR5, URZ ;  /* 0x00000005040472a4 */ /* 0x002fc4000f8e02ff */
[----:B---3--:R-:W-:-:S04]  /*00a0*/  UIADD3 UR5, UPT, UPT, UR6, -0x1, URZ ;  /* 0xffffffff06057890 */ /* 0x008fc8000fffe0ff */
[----:B0-----:R-:W-:-:S05]  /*00b0*/  VIADD R7, R25, UR4 ;  /* 0x0000000419077c36 */ /* 0x001fca0008000000 */
[----:B----4-:R-:W-:Y:S01]  /*00c0*/  ISETP.GE.AND P0, PT, R7, UR10, PT ;  /* 0x0000000a07007c0c */ /* 0x010fe2000bf06270 */
[----:B--2---:R-:W-:-:S05]  /*00d0*/  IMAD R0, R0, UR7, R3 ;  /* 0x0000000700007c24 */ /* 0x004fca000f8e0203 */
[----:B------:R-:W-:-:S13]  /*00e0*/  ISETP.GE.OR P0, PT, R0, UR5, P0 ;  /* 0x0000000500007c0c */ /* 0x000fda0008706670 */
[----:B------:R-:W-:Y:S05]  /*00f0*/  @P0 EXIT ;  /* 0x000000000000094d */ /* 0x000fea0003800000 */
[----:B------:R-:W0:Y:S01]  /*0100*/  LDC R5, c[0x0][0x380] ;  /* 0x0000e000ff057b82 */ /* 0x000e220000000800 */
[----:B------:R-:W1:Y:S07]  /*0110*/  LDCU.64 UR8, c[0x0][0x358] ;  /* 0x00006b00ff0877ac */ /* 0x000e6e0008000a00 */
[----:B------:R-:W0:Y:S08]  /*0120*/  LDC R13, c[0x0][0x3a8] ;  /* 0x0000ea00ff0d7b82 */ /* 0x000e300000000800 */
[----:B------:R-:W2:Y:S01]  /*0130*/  LDC.64 R8, c[0x0][0x390] ;  /* 0x0000e400ff087b82 */ /* 0x000ea20000000a00 */
[----:B0-----:R-:W-:-:S04]  /*0140*/  IMAD R2, R0, R5, R13 ;  /* 0x0000000500027224 */ /* 0x001fc800078e020d */
[----:B------:R-:W-:-:S04]  /*0150*/  IMAD R3, R2, UR10, R7 ;  /* 0x0000000a02037c24 */ /* 0x000fc8000f8e0207 */
[----:B--2---:R-:W-:-:S05]  /*0160*/  IMAD.WIDE R8, R3, 0x8, R8 ;  /* 0x0000000803087825 */ /* 0x004fca00078e0208 */
[----:B-1----:R-:W2:Y:S02]  /*0170*/  LDG.E.64 R10, desc[UR8][R8.64] ;  /* 0x00000008080a7981 */ /* 0x002ea4000c1e1b00 */
[----:B--2---:R-:W-:-:S14]  /*0180*/  DSETP.GEU.AND P0, PT, R10, RZ, PT ;  /* 0x000000ff0a00722a */ /* 0x004fdc0003f0e000 */
[----:B------:R-:W-:Y:S05]  /*0190*/  @!P0 EXIT ;  /* 0x000000000000894d */ /* 0x000fea0003800000 */
[----:B------:R-:W-:Y:S01]  /*01a0*/  UISETP.GE.AND UP0, UPT, UR10, 0x1, UPT ;  /* 0x000000010a00788c */ /* 0x000fe2000bf06270 */
[----:B------:R-:W-:Y:S01]  /*01b0*/  IMAD R0, R0, R5, R5 ;  /* 0x0000000500007224 */ /* 0x000fe200078e0205 */
[----:B------:R-:W-:-:S04]  /*01c0*/  PLOP3.LUT P0, PT, PT, PT, PT, 0x8, 0x80 ;  /* 0x000000000080781c */ /* 0x000fc80003f0e170 */
[----:B------:R-:W-:-:S03]  /*01d0*/  IADD3 R0, PT, PT, R0, -0x1, R13 ;  /* 0xffffffff00007810 */ /* 0x000fc60007ffe00d */
[----:B------:R-:W-:Y:S06]  /*01e0*/  BRA.U !UP0, `(.L_x_34) ;  /* 0x0000000d08147547 */ /* 0x000fec000b800000 */
[----:B------:R-:W-:Y:S01]  /*01f0*/  UISETP.GE.U32.AND UP0, UPT, UR10, 0x4, UPT ;  /* 0x000000040a00788c */ /* 0x000fe2000bf06070 */
[----:B------:R-:W-:Y:S01]  /*0200*/  IMAD.MOV.U32 R3, RZ, RZ, 0x1 ;  /* 0x00000001ff037424 */ /* 0x000fe200078e00ff */
[----:B------:R-:W-:Y:S02]  /*0210*/  ULOP3.LUT UR5, UR10, 0x3, URZ, 0xc0, !UPT ;  /* 0x000000030a057892 */ /* 0x000fe4000f8ec0ff */
[----:B------:R-:W-:Y:S02]  /*0220*/  IMAD R5, R0, UR10, RZ ;  /* 0x0000000a00057c24 */ /* 0x000fe4000f8e02ff */
[----:B------:R-:W-:-:S03]  /*0230*/  IMAD.MOV.U32 R4, RZ, RZ, RZ ;  /* 0x000000ffff047224 */ /* 0x000fc600078e00ff */
[----:B------:R-:W-:Y:S05]  /*0240*/  BRA.U !UP0, `(.L_x_35) ;  /* 0x0000000908447547 */ /* 0x000fea000b800000 */
[----:B------:R-:W-:Y:S01]  /*0250*/  ULOP3.LUT UR6, UR10, 0x7ffffffc, URZ, 0xc0, !UPT ;  /* 0x7ffffffc0a067892 */ /* 0x000fe2000f8ec0ff */
[----:B------:R-:W-:Y:S01]  /*0260*/  IMAD.MOV.U32 R3, RZ, RZ, 0x1 ;  /* 0x00000001ff037424 */ /* 0x000fe200078e00ff */
[----:B------:R-:W-:Y:S01]  /*0270*/  MOV R0, R5 ;  /* 0x0000000500007202 */ /* 0x000fe20000000f00 */
[----:B------:R-:W-:Y:S01]  /*0280*/  VIADD R2, R7, 0xffffffff ;  /* 0xffffffff07027836 */ /* 0x000fe20000000000 */
[----:B------:R-:W-:Y:S02]  /*0290*/  UIADD3 UR7, UPT, UPT, -UR6, URZ, URZ ;  /* 0x000000ff06077290 */ /* 0x000fe4000fffe1ff */
[----:B------:R-:W-:-:S10]  /*02a0*/  IMAD.U32 R4, RZ, RZ, UR6 ;  /* 0x00000006ff047e24 */ /* 0x000fd4000f8e00ff */
.L_x_50:
[----:B------:R-:W0:Y:S02]  /*02b0*/  LDC.64 R12, c[0x0][0x390] ;  /* 0x0000e400ff0c7b82 */ /* 0x000e240000000a00 */
[----:B0-----:R-:W-:-:S05]  /*02c0*/  IMAD.WIDE R12, R0, 0x8, R12 ;  /* 0x00000008000c7825 */ /* 0x001fca00078e020c */
[----:B------:R-:W2:Y:S01]  /*02d0*/  LDG.E.64 R18, desc[UR8][R12.64] ;  /* 0x000000080c127981 */ /* 0x000ea2000c1e1b00 */
[----:B------:R-:W-:Y:S01]  /*02e0*/  UIADD3 UR7, UPT, UPT, UR7, 0x4, URZ ;  /* 0x0000000407077890 */ /* 0x000fe2000fffe0ff */
[----:B------:R-:W-:Y:S01]  /*02f0*/  BSSY.RECONVERGENT B0, `(.L_x_36) ;  /* 0x0000021000007945 */ /* 0x000fe20003800200 */
[----:B------:R-:W-:Y:S02]  /*0300*/  IMAD.MOV.U32 R16, RZ, RZ, R20 ;  /* 0x000000ffff107224 */ /* 0x000fe400078e0014 */
[----:B------:R-:W-:Y:S01]  /*0310*/  UISETP.NE.AND UP0, UPT, UR7, URZ, UPT ;  /* 0x000000ff0700728c */ /* 0x000fe2000bf05270 */
[----:B------:R-:W-:Y:S01]  /*0320*/  IMAD.MOV.U32 R17, RZ, RZ, R21 ;  /* 0x000000ffff117224 */ /* 0x000fe200078e0015 */
[----:B--2---:R-:W-:-:S14]  /*0330*/  DSETP.GEU.AND P0, PT, R18, RZ, PT ;  /* 0x000000ff1200722a */ /* 0x004fdc0003f0e000 */
[----:B------:R-:W-:Y:S05]  /*0340*/  @!P0 BRA `(.L_x_37) ;  /* 0x00000000006c8947 */ /* 0x000fea0003800000 */
[----:B------:R-:W-:Y:S01]  /*0350*/  LOP3.LUT P0, RZ, R3, 0xff, RZ, 0xc0, !PT ;  /* 0x000000ff03ff7812 */ /* 0x000fe2000780c0ff */
[----:B------:R-:W-:Y:S01]  /*0360*/  BSSY.RECONVERGENT B1, `(.L_x_38) ;  /* 0x000000d000017945 */ /* 0x000fe20003800200 */
[----:B------:R-:W-:Y:S01]  /*0370*/  ISETP.NE.AND P2, PT, R2, -0x1, PT ;  /* 0xffffffff0200780c */ /* 0x000fe20003f45270 */
[----:B------:R-:W-:Y:S01]  /*0380*/  IMAD.MOV.U32 R16, RZ, RZ, R18 ;  /* 0x000000ffff107224 */ /* 0x000fe200078e0012 */
[----:B------:R-:W-:-:S09]  /*0390*/  MOV R17, R19 ;  /* 0x0000001300117202 */ /* 0x000fd20000000f00 */
[----:B------:R-:W-:Y:S02]  /*03a0*/  @!P0 DSETP.GEU.AND P1, PT, R18, R14, PT ;  /* 0x0000000e1200822a */ /* 0x000fe40003f2e000 */
[----:B------:R-:W-:-:S12]  /*03b0*/  @!P2 BRA `(.L_x_39) ;  /* 0x00000000001ca947 */ /* 0x000fd80003800000 */
[----:B------:R-:W0:Y:S01]  /*03c0*/  LDC.64 R16, c[0x0][0x398] ;  /* 0x0000e600ff107b82 */ /* 0x000e220000000a00 */
[----:B------:R-:W-:-:S05]  /*03d0*/  VIADD R3, R2, 0x1 ;  /* 0x0000000102037836 */ /* 0x000fca0000000000 */
[----:B------:R-:W-:-:S04]  /*03e0*/  IABS R3, R3 ;  /* 0x0000000300037213 */ /* 0x000fc80000000000 */
[----:B------:R-:W-:-:S13]  /*03f0*/  ISETP.NE.AND P2, PT, R3, 0x1, PT ;  /* 0x000000010300780c */ /* 0x000fda0003f45270 */
[----:B0-----:R-:W0:Y:S08]  /*0400*/  @P2 LDC R16, c[0x0][0x3a0] ;  /* 0x0000e800ff102b82 */ /* 0x001e300000000800 */
[----:B------:R-:W0:Y:S02]  /*0410*/  @P2 LDC R17, c[0x0][0x3a4] ;  /* 0x0000e900ff112b82 */ /* 0x000e240000000800 */
[----:B0-----:R-:W-:-:S11]  /*0420*/  DADD R16, R18, R16 ;  /* 0x0000000012107229 */ /* 0x001fd60000000010 */
.L_x_39:
[----:B------:R-:W-:Y:S05]  /*0430*/  BSYNC.RECONVERGENT B1 ;  /* 0x0000000000017941 */ /* 0x000fea0003800200 */
.L_x_38:
[----:B------:R-:W-:Y:S01]  /*0440*/  @!P0 DSETP.GEU.AND P2, PT, R16, R20, PT ;  /* 0x000000141000822a */ /* 0x000fe20003f4e000 */
[----:B------:R-:W-:Y:S01]  /*0450*/  @!P0 FSEL R22, R18, R14, !P1 ;  /* 0x0000000e12168208 */ /* 0x000fe20004800000 */
[----:B------:R-:W-:Y:S01]  /*0460*/  IMAD.MOV.U32 R14, RZ, RZ, R18 ;  /* 0x000000ffff0e7224 */ /* 0x000fe200078e0012 */
[----:B------:R-:W-:Y:S01]  /*0470*/  @!P0 FSEL R23, R19, R15, !P1 ;  /* 0x0000000f13178208 */ /* 0x000fe20004800000 */
[----:B------:R-:W-:Y:S01]  /*0480*/  IMAD.MOV.U32 R15, RZ, RZ, R19 ;  /* 0x000000ffff0f7224 */ /* 0x000fe200078e0013 */
[----:B------:R-:W-:Y:S01]  /*0490*/  PRMT R3, RZ, 0x7610, R3 ;  /* 0x00007610ff037816 */ /* 0x000fe20000000003 */
[----:B------:R-:W-:Y:S01]  /*04a0*/  @!P0 IMAD.MOV.U32 R14, RZ, RZ, R22 ;  /* 0x000000ffff0e8224 */ /* 0x000fe200078e0016 */
[----:B------:R-:W-:Y:S02]  /*04b0*/  @!P0 FSEL R6, R16, R20, !P2 ;  /* 0x0000001410068208 */ /* 0x000fe40005000000 */
[----:B------:R-:W-:Y:S02]  /*04c0*/  @!P0 FSEL R21, R17, R21, !P2 ;  /* 0x0000001511158208 */ /* 0x000fe40005000000 */
[----:B------:R-:W-:Y:S01]  /*04d0*/  @!P0 MOV R15, R23 ;  /* 0x00000017000f8202 */ /* 0x000fe20000000f00 */
[----:B------:R-:W-:-:S02]  /*04e0*/  @!P0 IMAD.MOV.U32 R16, RZ, RZ, R6 ;  /* 0x000000ffff108224 */ /* 0x000fc400078e0006 */
[----:B------:R-:W-:-:S07]  /*04f0*/  @!P0 IMAD.MOV.U32 R17, RZ, RZ, R21 ;  /* 0x000000ffff118224 */ /* 0x000fce00078e0015 */
.L_x_37:
[----:B------:R-:W-:Y:S05]  /*0500*/  BSYNC.RECONVERGENT B0 ;  /* 0x0000000000007941 */ /* 0x000fea0003800200 */
.L_x_36:
[----:B------:R-:W2:Y:S01]  /*0510*/  LDG.E.64 R18, desc[UR8][R12.64+0x8] ;  /* 0x000008080c127981 */ /* 0x000ea2000c1e1b00 */
[----:B------:R-:W-:Y:S01]  /*0520*/  BSSY.RECONVERGENT B0, `(.L_x_40) ;  /* 0x000001c000007945 */ /* 0x000fe20003800200 */
[----:B------:R-:W-:Y:S02]  /*0530*/  IMAD.MOV.U32 R20, RZ, RZ, R16 ;  /* 0x000000ffff147224 */ /* 0x000fe400078e0010 */
[----:B------:R-:W-:Y:S01]  /*0540*/  IMAD.MOV.U32 R21, RZ, RZ, R17 ;  /* 0x000000ffff157224 */ /* 0x000fe200078e0011 */
[----:B--2---:R-:W-:-:S14]  /*0550*/  DSETP.GEU.AND P0, PT, R18, RZ, PT ;  /* 0x000000ff1200722a */ /* 0x004fdc0003f0e000 */
[----:B------:R-:W-:Y:S05]  /*0560*/  @!P0 BRA `(.L_x_41) ;  /* 0x00000000005c8947 */ /* 0x000fea0003800000 */
[----:B------:R-:W-:Y:S01]  /*0570*/  ISETP.NE.AND P1, PT, R2, RZ, PT ;  /* 0x000000ff0200720c */ /* 0x000fe20003f25270 */
[----:B------:R-:W-:Y:S01]  /*0580*/  IMAD.MOV.U32 R21, RZ, RZ, R19 ;  /* 0x000000ffff157224 */ /* 0x000fe200078e0013 */
[----:B------:R-:W-:-:S11]  /*0590*/  MOV R20, R18 ;  /* 0x0000001200147202 */ /* 0x000fd60000000f00 */
[----:B------:R-:W0:Y:S01]  /*05a0*/  @P1 LDC.64 R22, c[0x0][0x398] ;  /* 0x0000e600ff161b82 */ /* 0x000e220000000a00 */
[----:B------:R-:W-:-:S04]  /*05b0*/  @P1 IABS R6, R2 ;  /* 0x0000000200061213 */ /* 0x000fc80000000000 */
[----:B------:R-:W-:-:S13]  /*05c0*/  ISETP.NE.AND P0, PT, R6, 0x1, P1 ;  /* 0x000000010600780c */ /* 0x000fda0000f05270 */
[----:B0-----:R-:W0:Y:S08]  /*05d0*/  @P0 LDC R22, c[0x0][0x3a0] ;  /* 0x0000e800ff160b82 */ /* 0x001e300000000800 */
[----:B------:R-:W0:Y:S01]  /*05e0*/  @P0 LDC R23, c[0x0][0x3a4] ;  /* 0x0000e900ff170b82 */ /* 0x000e220000000800 */
[----:B------:R-:W-:Y:S02]  /*05f0*/  LOP3.LUT P0, RZ, R3, 0xff, RZ, 0xc0, !PT ;  /* 0x000000ff03ff7812 */ /* 0x000fe4000780c0ff */
[----:B------:R-:W-:Y:S01]  /*0600*/  PRMT R3, RZ, 0x7610, R3 ;  /* 0x00007610ff037816 */ /* 0x000fe20000000003 */
[----:B0-----:R-:W-:-:S10]  /*0610*/  @P1 DADD R20, R18, R22 ;  /* 0x0000000012141229 */ /* 0x001fd40000000016 */
[----:B------:R-:W-:Y:S02]  /*0620*/  @!P0 DSETP.GEU.AND P1, PT, R18, R14, PT ;  /* 0x0000000e1200822a */ /* 0x000fe40003f2e000 */
[----:B------:R-:W-:-:S04]  /*0630*/  @!P0 DSETP.GEU.AND P2, PT, R20, R16, PT ;  /* 0x000000101400822a */ /* 0x000fc80003f4e000 */
[----:B------:R-:W-:Y:S01]  /*0640*/  @!P0 FSEL R22, R18, R14, !P1 ;  /* 0x0000000e12168208 */ /* 0x000fe20004800000 */
[----:B------:R-:W-:Y:S01]  /*0650*/  IMAD.MOV.U32 R14, RZ, RZ, R18 ;  /* 0x000000ffff0e7224 */ /* 0x000fe200078e0012 */
[----:B------:R-:W-:Y:S01]  /*0660*/  @!P0 FSEL R23, R19, R15, !P1 ;  /* 0x0000000f13178208 */ /* 0x000fe20004800000 */
[----:B------:R-:W-:Y:S01]  /*0670*/  IMAD.MOV.U32 R15, RZ, RZ, R19 ;  /* 0x000000ffff0f7224 */ /* 0x000fe200078e0013 */
[----:B------:R-:W-:Y:S01]  /*0680*/  @!P0 FSEL R6, R20, R16, !P2 ;  /* 0x0000001014068208 */ /* 0x000fe20005000000 */
[----:B------:R-:W-:Y:S01]  /*0690*/  @!P0 IMAD.MOV.U32 R14, RZ, RZ, R22 ;  /* 0x000000ffff0e8224 */ /* 0x000fe200078e0016 */
[----:B------:R-:W-:Y:S02]  /*06a0*/  @!P0 FSEL R17, R21, R17, !P2 ;  /* 0x0000001115118208 */ /* 0x000fe40005000000 */
[----:B------:R-:W-:Y:S01]  /*06b0*/  @!P0 MOV R15, R23 ;  /* 0x00000017000f8202 */ /* 0x000fe20000000f00 */
[----:B------:R-:W-:Y:S02]  /*06c0*/  @!P0 IMAD.MOV.U32 R20, RZ, RZ, R6 ;  /* 0x000000ffff148224 */ /* 0x000fe400078e0006 */
[----:B------:R-:W-:-:S07]  /*06d0*/  @!P0 IMAD.MOV.U32 R21, RZ, RZ, R17 ;  /* 0x000000ffff158224 */ /* 0x000fce00078e0011 */
.L_x_41:
[----:B------:R-:W-:Y:S05]  /*06e0*/  BSYNC.RECONVERGENT B0 ;  /* 0x0000000000007941 */ /* 0x000fea0003800200 */
.L_x_40:
[----:B------:R-:W2:Y:S01]  /*06f0*/  LDG.E.64 R16, desc[UR8][R12.64+0x10] ;  /* 0x000010080c107981 */ /* 0x000ea2000c1e1b00 */
[----:B------:R-:W-:Y:S01]  /*0700*/  BSSY.RECONVERGENT B0, `(.L_x_42) ;  /* 0x0000020000007945 */ /* 0x000fe20003800200 */
[----:B------:R-:W-:Y:S02]  /*0710*/  IMAD.MOV.U32 R18, RZ, RZ, R20 ;  /* 0x000000ffff127224 */ /* 0x000fe400078e0014 */
[----:B------:R-:W-:Y:S01]  /*0720*/  IMAD.MOV.U32 R19, RZ, RZ, R21 ;  /* 0x000000ffff137224 */ /* 0x000fe200078e0015 */
[----:B--2---:R-:W-:-:S14]  /*0730*/  DSETP.GEU.AND P0, PT, R16, RZ, PT ;  /* 0x000000ff1000722a */ /* 0x004fdc0003f0e000 */
[----:B------:R-:W-:Y:S05]  /*0740*/  @!P0 BRA `(.L_x_43) ;  /* 0x00000000006c8947 */ /* 0x000fea0003800000 */
[----:B------:R-:W-:Y:S01]  /*0750*/  LOP3.LUT P0, RZ, R3, 0xff, RZ, 0xc0, !PT ;  /* 0x000000ff03ff7812 */ /* 0x000fe2000780c0ff */
[----:B------:R-:W-:Y:S01]  /*0760*/  BSSY.RECONVERGENT B1, `(.L_x_44) ;  /* 0x000000d000017945 */ /* 0x000fe20003800200 */
[----:B------:R-:W-:Y:S01]  /*0770*/  ISETP.NE.AND P2, PT, R2, 0x1, PT ;  /* 0x000000010200780c */ /* 0x000fe20003f45270 */
        /* <DEDUP_REMOVED lines=11> */
.L_x_45:
[----:B------:R-:W-:Y:S05]  /*0830*/  BSYNC.RECONVERGENT B1 ;  /* 0x0000000000017941 */ /* 0x000fea0003800200 */
.L_x_44:
        /* <DEDUP_REMOVED lines=12> */
.L_x_43:
[----:B------:R-:W-:Y:S05]  /*0900*/  BSYNC.RECONVERGENT B0 ;  /* 0x0000000000007941 */ /* 0x000fea0003800200 */
.L_x_42:
[----:B------:R-:W2:Y:S01]  /*0910*/  LDG.E.64 R12, desc[UR8][R12.64+0x18] ;  /* 0x000018080c0c7981 */ /* 0x000ea2000c1e1b00 */
[----:B------:R-:W-:Y:S01]  /*0920*/  BSSY.RECONVERGENT B0, `(.L_x_46) ;  /* 0x0000020000007945 */ /* 0x000fe20003800200 */
[----:B------:R-:W-:Y:S01]  /*0930*/  IMAD.MOV.U32 R20, RZ, RZ, R18 ;  /* 0x000000ffff147224 */ /* 0x000fe200078e0012 */
[----:B------:R-:W-:Y:S01]  /*0940*/  MOV R21, R19 ;  /* 0x0000001300157202 */ /* 0x000fe20000000f00 */
[----:B--2---:R-:W-:-:S14]  /*0950*/  DSETP.GEU.AND P0, PT, R12, RZ, PT ;  /* 0x000000ff0c00722a */ /* 0x004fdc0003f0e000 */
[----:B------:R-:W-:Y:S05]  /*0960*/  @!P0 BRA `(.L_x_47) ;  /* 0x00000000006c8947 */ /* 0x000fea0003800000 */
[----:B------:R-:W-:Y:S01]  /*0970*/  LOP3.LUT P0, RZ, R3, 0xff, RZ, 0xc0, !PT ;  /* 0x000000ff03ff7812 */ /* 0x000fe2000780c0ff */
[----:B------:R-:W-:Y:S01]  /*0980*/  BSSY.RECONVERGENT B1, `(.L_x_48) ;  /* 0x000000d000017945 */ /* 0x000fe20003800200 */
[----:B------:R-:W-:Y:S01]  /*0990*/  ISETP.NE.AND P2, PT, R2, 0x2, PT ;  /* 0x000000020200780c */ /* 0x000fe20003f45270 */
[----:B------:R-:W-:Y:S02]  /*09a0*/  IMAD.MOV.U32 R20, RZ, RZ, R12 ;  /* 0x000000ffff147224 */ /* 0x000fe400078e000c */
[----:B------:R-:W-:-:S08]  /*09b0*/  IMAD.MOV.U32 R21, RZ, RZ, R13 ;  /* 0x000000ffff157224 */ /* 0x000fd000078e000d */
        /* <DEDUP_REMOVED lines=9> */
.L_x_49:
[----:B------:R-:W-:Y:S05]  /*0a50*/  BSYNC.RECONVERGENT B1 ;  /* 0x0000000000017941 */ /* 0x000fea0003800200 */
.L_x_48:
[----:B------:R-:W-:Y:S01]  /*0a60*/  @!P0 DSETP.GEU.AND P2, PT, R20, R18, PT ;  /* 0x000000121400822a */ /* 0x000fe20003f4e000 */
[----:B------:R-:W-:Y:S01]  /*0a70*/  @!P0 FSEL R16, R12, R14, !P1 ;  /* 0x0000000e0c108208 */ /* 0x000fe20004800000 */
[----:B------:R-:W-:Y:S01]  /*0a80*/  IMAD.MOV.U32 R14, RZ, RZ, R12 ;  /* 0x000000ffff0e7224 */ /* 0x000fe200078e000c */
[----:B------:R-:W-:Y:S02]  /*0a90*/  @!P0 FSEL R23, R13, R15, !P1 ;  /* 0x0000000f0d178208 */ /* 0x000fe40004800000 */
[----:B------:R-:W-:Y:S01]  /*0aa0*/  MOV R15, R13 ;  /* 0x0000000d000f7202 */ /* 0x000fe20000000f00 */
[----:B------:R-:W-:Y:S01]  /*0ab0*/  @!P0 IMAD.MOV.U32 R14, RZ, RZ, R16 ;  /* 0x000000ffff0e8224 */ /* 0x000fe200078e0010 */
[----:B------:R-:W-:Y:S01]  /*0ac0*/  @!P0 FSEL R6, R20, R18, !P2 ;  /* 0x0000001214068208 */ /* 0x000fe20005000000 */
[----:B------:R-:W-:Y:S01]  /*0ad0*/  @!P0 IMAD.MOV.U32 R15, RZ, RZ, R23 ;  /* 0x000000ffff0f8224 */ /* 0x000fe200078e0017 */
[----:B------:R-:W-:Y:S02]  /*0ae0*/  @!P0 FSEL R17, R21, R19, !P2 ;  /* 0x0000001315118208 */ /* 0x000fe40005000000 */
[----:B------:R-:W-:Y:S01]  /*0af0*/  PRMT R3, RZ, 0x7610, R3 ;  /* 0x00007610ff037816 */ /* 0x000fe20000000003 */
[----:B------:R-:W-:-:S02]  /*0b00*/  @!P0 IMAD.MOV.U32 R20, RZ, RZ, R6 ;  /* 0x000000ffff148224 */ /* 0x000fc400078e0006 */
[----:B------:R-:W-:-:S07]  /*0b10*/  @!P0 IMAD.MOV.U32 R21, RZ, RZ, R17 ;  /* 0x000000ffff158224 */ /* 0x000fce00078e0011 */
.L_x_47:
[----:B------:R-:W-:Y:S05]  /*0b20*/  BSYNC.RECONVERGENT B0 ;  /* 0x0000000000007941 */ /* 0x000fea0003800200 */
.L_x_46:
[----:B------:R-:W-:Y:S01]  /*0b30*/  IADD3 R2, PT, PT, R2, -0x4, RZ ;  /* 0xfffffffc02027810 */ /* 0x000fe20007ffe0ff */
[----:B------:R-:W-:Y:S01]  /*0b40*/  VIADD R0, R0, 0x4 ;  /* 0x0000000400007836 */ /* 0x000fe20000000000 */
[----:B------:R-:W-:Y:S06]  /*0b50*/  BRA.U UP0, `(.L_x_50) ;  /* 0xfffffff500d47547 */ /* 0x000fec000b83ffff */
.L_x_35:
[----:B------:R-:W-:-:S09]  /*0b60*/  UISETP.NE.AND UP0, UPT, UR5, URZ, UPT ;  /* 0x000000ff0500728c */ /* 0x000fd2000bf05270 */
[----:B------:R-:W-:Y:S05]  /*0b70*/  BRA.U !UP0, `(.L_x_51) ;  /* 0x0000000108a87547 */ /* 0x000fea000b800000 */
[----:B------:R-:W0:Y:S01]  /*0b80*/  LDC.64 R12, c[0x0][0x390] ;  /* 0x0000e400ff0c7b82 */ /* 0x000e220000000a00 */
[--C-:B------:R-:W-:Y:S01]  /*0b90*/  IMAD.IADD R7, R7, 0x1, -R4.reuse ;  /* 0x0000000107077824 */ /* 0x100fe200078e0a04 */
[----:B------:R-:W-:Y:S01]  /*0ba0*/  IADD3 R25, PT, PT, R4, -UR4, -R25 ;  /* 0x8000000404197c10 */ /* 0x000fe2000fffe819 */
[----:B------:R-:W-:Y:S01]  /*0bb0*/  IMAD.IADD R17, R5, 0x1, R4 ;  /* 0x0000000105117824 */ /* 0x000fe200078e0204 */
[----:B------:R-:W-:-:S12]  /*0bc0*/  UIADD3 UR5, UPT, UPT, -UR5, URZ, URZ ;  /* 0x000000ff05057290 */ /* 0x000fd8000fffe1ff */
.L_x_54:
[----:B0-----:R-:W-:-:S06]  /*0bd0*/  IMAD.WIDE R4, R17, 0x8, R12 ;  /* 0x0000000811047825 */ /* 0x001fcc00078e020c */
[----:B------:R-:W2:Y:S01]  /*0be0*/  LDG.E.64 R4, desc[UR8][R4.64] ;  /* 0x0000000804047981 */ /* 0x000ea2000c1e1b00 */
[----:B------:R-:W-:Y:S01]  /*0bf0*/  UIADD3 UR5, UPT, UPT, UR5, 0x1, URZ ;  /* 0x0000000105057890 */ /* 0x000fe2000fffe0ff */
[----:B------:R-:W-:Y:S01]  /*0c00*/  BSSY.RECONVERGENT B0, `(.L_x_52) ;  /* 0x000001e000007945 */ /* 0x000fe20003800200 */
[----:B------:R-:W-:Y:S02]  /*0c10*/  VIADD R17, R17, 0x1 ;  /* 0x0000000111117836 */ /* 0x000fe40000000000 */
[----:B------:R-:W-:Y:S01]  /*0c20*/  UISETP.NE.AND UP0, UPT, UR5, URZ, UPT ;  /* 0x000000ff0500728c */ /* 0x000fe2000bf05270 */
[----:B--2---:R-:W-:-:S14]  /*0c30*/  DSETP.GEU.AND P0, PT, R4, RZ, PT ;  /* 0x000000ff0400722a */ /* 0x004fdc0003f0e000 */
[----:B------:R-:W-:Y:S05]  /*0c40*/  @!P0 BRA `(.L_x_53) ;  /* 0x0000000000648947 */ /* 0x000fea0003800000 */
[----:B------:R-:W-:Y:S02]  /*0c50*/  ISETP.NE.AND P1, PT, R25, RZ, PT ;  /* 0x000000ff1900720c */ /* 0x000fe40003f25270 */
[----:B------:R-:W-:Y:S01]  /*0c60*/  MOV R2, R20 ;  /* 0x0000001400027202 */ /* 0x000fe20000000f00 */
[----:B------:R-:W-:-:S10]  /*0c70*/  IMAD.MOV.U32 R20, RZ, RZ, R4 ;  /* 0x000000ffff147224 */ /* 0x000fd400078e0004 */
[----:B------:R-:W0:Y:S01]  /*0c80*/  @P1 LDC.64 R18, c[0x0][0x398] ;  /* 0x0000e600ff121b82 */ /* 0x000e220000000a00 */
[----:B------:R-:W-:-:S04]  /*0c90*/  @P1 IABS R0, R7 ;  /* 0x0000000700001213 */ /* 0x000fc80000000000 */
[----:B------:R-:W-:-:S13]  /*0ca0*/  ISETP.NE.AND P0, PT, R0, 0x1, P1 ;  /* 0x000000010000780c */ /* 0x000fda0000f05270 */
[----:B0-----:R-:W0:Y:S08]  /*0cb0*/  @P0 LDC R18, c[0x0][0x3a0] ;  /* 0x0000e800ff120b82 */ /* 0x001e300000000800 */
[----:B------:R-:W0:Y:S01]  /*0cc0*/  @P0 LDC R19, c[0x0][0x3a4] ;  /* 0x0000e900ff130b82 */ /* 0x000e220000000800 */
[----:B------:R-:W-:Y:S01]  /*0cd0*/  LOP3.LUT P0, RZ, R3, 0xff, RZ, 0xc0, !PT ;  /* 0x000000ff03ff7812 */ /* 0x000fe2000780c0ff */
[----:B------:R-:W-:-:S02]  /*0ce0*/  IMAD.MOV.U32 R3, RZ, RZ, R21 ;  /* 0x000000ffff037224 */ /* 0x000fc400078e0015 */
[----:B------:R-:W-:Y:S01]  /*0cf0*/  IMAD.MOV.U32 R21, RZ, RZ, R5 ;  /* 0x000000ffff157224 */ /* 0x000fe200078e0005 */
[----:B0-----:R-:W-:-:S09]  /*0d00*/  @P1 DADD R20, R4, R18 ;  /* 0x0000000004141229 */ /* 0x001fd20000000012 */
[----:B------:R-:W-:Y:S02]  /*0d10*/  @!P0 DSETP.GEU.AND P1, PT, R4, R14, PT ;  /* 0x0000000e0400822a */ /* 0x000fe40003f2e000 */
[----:B------:R-:W-:-:S04]  /*0d20*/  @!P0 DSETP.GEU.AND P2, PT, R20, R2, PT ;  /* 0x000000021400822a */ /* 0x000fc80003f4e000 */
        /* <DEDUP_REMOVED lines=9> */
[----:B------:R-:W-:Y:S01]  /*0dc0*/  @!P0 IMAD.MOV.U32 R20, RZ, RZ, R0 ;  /* 0x000000ffff148224 */ /* 0x000fe200078e0000 */
[----:B------:R-:W-:-:S07]  /*0dd0*/  @!P0 MOV R21, R19 ;  /* 0x0000001300158202 */ /* 0x000fce0000000f00 */
.L_x_53:
[----:B------:R-:W-:Y:S05]  /*0de0*/  BSYNC.RECONVERGENT B0 ;  /* 0x0000000000007941 */ /* 0x000fea0003800200 */
.L_x_52:
[----:B------:R-:W-:Y:S02]  /*0df0*/  VIADD R7, R7, 0xffffffff ;  /* 0xffffffff07077836 */ /* 0x000fe40000000000 */
[----:B------:R-:W-:Y:S01]  /*0e00*/  VIADD R25, R25, 0x1 ;  /* 0x0000000119197836 */ /* 0x000fe20000000000 */
[----:B------:R-:W-:Y:S06]  /*0e10*/  BRA.U UP0, `(.L_x_54) ;  /* 0xfffffffd006c7547 */ /* 0x000fec000b83ffff */
.L_x_51:
[----:B------:R-:W-:-:S04]  /*0e20*/  LOP3.LUT P0, RZ, R3, 0xff, RZ, 0xc0, !PT ;  /* 0x000000ff03ff7812 */ /* 0x000fc8000780c0ff */
[----:B------:R-:W-:-:S13]  /*0e30*/  PLOP3.LUT P0, PT, P0, PT, PT, 0x8, 0x80 ;  /* 0x000000000080781c */ /* 0x000fda000070e170 */
.L_x_34:
[----:B------:R-:W-:Y:S05]  /*0e40*/  @!P0 EXIT ;  /* 0x000000000000894d */ /* 0x000fea0003800000 */
[----:B------:R-:W-:-:S08]  /*0e50*/  DADD R14, R20, -R14 ;  /* 0x00000000140e7229 */ /* 0x000fd0000000080e */
[----:B------:R-:W-:-:S07]  /*0e60*/  DADD R14, R10, R14 ;  /* 0x000000000a0e7229 */ /* 0x000fce000000000e */
[----:B------:R-:W-:Y:S01]  /*0e70*/  STG.E.64 desc[UR8][R8.64], R14 ;  /* 0x0000000e08007986 */ /* 0x000fe2000c101b08 */
[----:B------:R-:W-:Y:S05]  /*0e80*/  EXIT ;  /* 0x000000000000794d */ /* 0x000fea0003800000 */
.L_x_55:
        /* <DEDUP_REMOVED lines=15> */
.L_x_1567:


//--------------------- .text._Z44kernel_CostAggregation_OneParallelCol_UpLeftiiiPdddi --------------------------
	.section	.text._Z44kernel_CostAggregation_OneParallelCol_UpLeftiiiPdddi,"ax",@progbits
	.align	128
        .global         _Z44kernel_CostAggregation_OneParallelCol_UpLeftiiiPdddi
        .type           _Z44kernel_CostAggregation_OneParallelCol_UpLeftiiiPdddi,@function
        .size           _Z44kernel_CostAggregation_OneParallelCol_UpLeftiiiPdddi,(.L_x_1568 - _Z44kernel_CostAggregation_OneParallelCol_UpLeftiiiPdddi)
        .other          _Z44kernel_CostAggregation_OneParallelCol_UpLeftiiiPdddi,@"STO_CUDA_ENTRY STV_DEFAULT"
_Z44kernel_CostAggregation_OneParallelCol_UpLeftiiiPdddi:
.text._Z44kernel_CostAggregation_OneParallelCol_UpLeftiiiPdddi:
[----:B------:R-:W-:Y:S01]  /*0000*/  LDC R1, c[0x0][0x37c] ;  /* 0x0000df00ff017b82 */ /* 0x000fe20000000800 */
[----:B------:R-:W0:Y:S07]  /*0010*/  S2R R25, SR_TID.X ;  /* 0x0000000000197919 */ /* 0x000e2e0000002100 */
[----:B------:R-:W1:Y:S01]  /*0020*/  S2UR UR5, SR_CTAID.X ;  /* 0x00000000000579c3 */ /* 0x000e620000002500 */
[----:B------:R-:W1:Y:S01]  /*0030*/  LDCU UR4, c[0x0][0x360] ;  /* 0x00006c00ff0477ac */ /* 0x000e620008000800 */
[----:B------:R-:W2:Y:S01]  /*0040*/  S2R R0, SR_CTAID.Y ;  /* 0x0000000000007919 */ /* 0x000ea20000002600 */
[----:B------:R-:W2:Y:S01]  /*0050*/  LDCU UR6, c[0x0][0x364] ;  /* 0x00006c80ff0677ac */ /* 0x000ea20008000800 */
[----:B------:R-:W2:Y:S01]  /*0060*/  S2R R3, SR_TID.Y ;  /* 0x0000000000037919 */ /* 0x000ea20000002200 */
[----:B------:R-:W3:Y:S01]  /*0070*/  LDCU UR10, c[0x0][0x388] ;  /* 0x00007100ff0a77ac */ /* 0x000ee20008000800 */
[----:B------:R-:W4:Y:S01]  /*0080*/  LDCU UR7, c[0x0][0x384] ;  /* 0x00007080ff0777ac */ /* 0x000f220008000800 */
[----:B-1----:R-:W-:-:S06]  /*0090*/  UIMAD UR4, UR4, UR5, URZ ;  /* 0x00000005040472a4 */ /* 0x002fcc000f8e02ff */
[----:B0-----:R-:W-:-:S05]  /*00a0*/  VIADD R7, R25, UR4 ;  /* 0x0000000419077c36 */ /* 0x001fca0008000000 */
[----:B---3--:R-:W-:Y:S01]  /*00b0*/  ISETP.GE.AND P0, PT, R7, UR10, PT ;  /* 0x0000000a07007c0c */ /* 0x008fe2000bf06270 */
[----:B--2---:R-:W-:-:S05]  /*00c0*/  IMAD R0, R0, UR6, R3 ;  /* 0x0000000600007c24 */ /* 0x004fca000f8e0203 */
[----:B----4-:R-:W-:-:S04]  /*00d0*/  ISETP.GE.OR P0, PT, R0, UR7, P0 ;  /* 0x0000000700007c0c */ /* 0x010fc80008706670 */
[----:B------:R-:W-:-:S13]  /*00e0*/  ISETP.EQ.OR P0, PT, R0, RZ, P0 ;  /* 0x000000ff0000720c */ /* 0x000fda0000702670 */
[----:B------:R-:W-:Y:S05]  /*00f0*/  @P0 EXIT ;  /* 0x000000000000094d */ /* 0x000fea0003800000 */
[----:B------:R-:W0:Y:S01]  /*0100*/  LDC R3, c[0x0][0x3a8] ;  /* 0x0000ea00ff037b82 */ /* 0x000e220000000800 */
[----:B------:R-:W0:Y:S01]  /*0110*/  LDCU UR5, c[0x0][0x380] ;  /* 0x00007000ff0577ac */ /* 0x000e220008000800 */
[----:B------:R-:W1:Y:S06]  /*0120*/  LDCU.64 UR8, c[0x0][0x358] ;  /* 0x00006b00ff0877ac */ /* 0x000e6c0008000a00 */
[----:B------:R-:W2:Y:S01]  /*0130*/  LDC.64 R8, c[0x0][0x390] ;  /* 0x0000e400ff087b82 */ /* 0x000ea20000000a00 */
[----:B0-----:R-:W-:-:S04]  /*0140*/  IMAD R0, R0, UR5, R3 ;  /* 0x0000000500007c24 */ /* 0x001fc8000f8e0203 */
[----:B------:R-:W-:-:S04]  /*0150*/  IMAD R3, R0, UR10, R7 ;  /* 0x0000000a00037c24 */ /* 0x000fc8000f8e0207 */
[----:B--2---:R-:W-:-:S05]  /*0160*/  IMAD.WIDE R8, R3, 0x8, R8 ;  /* 0x0000000803087825 */ /* 0x004fca00078e0208 */
[----:B-1----:R-:W2:Y:S01]  /*0170*/  LDG.E.64 R10, desc[UR8][R8.64] ;  /* 0x00000008080a7981 */ /* 0x002ea2000c1e1b00 */
[----:B------:R-:W-:-:S06]  /*0180*/  ULOP3.LUT UR5, URZ, UR5, URZ, 0x33, !UPT ;  /* 0x00000005ff057292 */ /* 0x000fcc000f8e33ff */
[----:B------:R-:W-:Y:S01]  /*0190*/  VIADD R5, R0, UR5 ;  /* 0x0000000500057c36 */ /* 0x000fe20008000000 */
[----:B--2---:R-:W-:-:S14]  /*01a0*/  DSETP.GEU.AND P0, PT, R10, RZ, PT ;  /* 0x000000ff0a00722a */ /* 0x004fdc0003f0e000 */
[----:B------:R-:W-:Y:S05]  /*01b0*/  @!P0 EXIT ;  /* 0x000000000000894d */ /* 0x000fea0003800000 */
[----:B------:R-:W-:Y:S01]  /*01c0*/  UISETP.GE.AND UP0, UPT, UR10, 0x1, UPT ;  /* 0x000000010a00788c */ /* 0x000fe2000bf06270 */
[----:B------:R-:W-:-:S08]  /*01d0*/  PLOP3.LUT P0, PT, PT, PT, PT, 0x8, 0x80 ;  /* 0x000000000080781c */ /* 0x000fd00003f0e170 */
[----:B------:R-:W-:Y:S05]  /*01e0*/  BRA.U !UP0, `(.L_x_56) ;  /* 0x0000000d08147547 */ /* 0x000fea000b800000 */
        /* <DEDUP_REMOVED lines=8> */
[----:B------:R-:W-:Y:S01]  /*0270*/  IADD3 R2, PT, PT, R7, -0x1, RZ ;  /* 0xffffffff07027810 */ /* 0x000fe20007ffe0ff */
[----:B------:R-:W-:Y:S01]  /*0280*/  IMAD.MOV.U32 R0, RZ, RZ, R5 ;  /* 0x000000ffff007224 */ /* 0x000fe200078e0005 */
[----:B------:R-:W-:Y:S02]  /*0290*/  UIADD3 UR7, UPT, UPT, -UR6, URZ, URZ ;  /* 0x000000ff06077290 */ /* 0x000fe4000fffe1ff */
[----:B------:R-:W-:-:S10]  /*02a0*/  IMAD.U32 R4, RZ, RZ, UR6 ;  /* 0x00000006ff047e24 */ /* 0x000fd4000f8e00ff */
.L_x_72:
        /* <DEDUP_REMOVED lines=24> */
.L_x_61:
[----:B------:R-:W-:Y:S05]  /*0430*/  BSYNC.RECONVERGENT B1 ;  /* 0x0000000000017941 */ /* 0x000fea0003800200 */
.L_x_60:
        /* <DEDUP_REMOVED lines=12> */
.L_x_59:
[----:B------:R-:W-:Y:S05]  /*0500*/  BSYNC.RECONVERGENT B0 ;  /* 0x0000000000007941 */ /* 0x000fea0003800200 */
.L_x_58:
[----:B------:R-:W2:Y:S01]  /*0510*/  LDG.E.64 R18, desc[UR8][R12.64+0x8] ;  /* 0x000008080c127981 */ /* 0x000ea2000c1e1b00 */
[----:B------:R-:W-:Y:S01]  /*0520*/  BSSY.RECONVERGENT B0, `(.L_x_62) ;  /* 0x000001c000007945 */ /* 0x000fe20003800200 */
[----:B------:R-:W-:Y:S01]  /*0530*/  IMAD.MOV.U32 R20, RZ, RZ, R16 ;  /* 0x000000ffff147224 */ /* 0x000fe200078e0010 */
[----:B------:R-:W-:Y:S01]  /*0540*/  MOV R21, R17 ;  /* 0x0000001100157202 */ /* 0x000fe20000000f00 */
[----:B--2---:R-:W-:-:S14]  /*0550*/  DSETP.GEU.AND P0, PT, R18, RZ, PT ;  /* 0x000000ff1200722a */ /* 0x004fdc0003f0e000 */
[----:B------:R-:W-:Y:S05]  /*0560*/  @!P0 BRA `(.L_x_63) ;  /* 0x00000000005c8947 */ /* 0x000fea0003800000 */
[----:B------:R-:W-:Y:S01]  /*0570*/  ISETP.NE.AND P1, PT, R2, RZ, PT ;  /* 0x000000ff0200720c */ /* 0x000fe20003f25270 */
[----:B------:R-:W-:Y:S02]  /*0580*/  IMAD.MOV.U32 R20, RZ, RZ, R18 ;  /* 0x000000ffff147224 */ /* 0x000fe400078e0012 */
[----:B------:R-:W-:-:S10]  /*0590*/  IMAD.MOV.U32 R21, RZ, RZ, R19 ;  /* 0x000000ffff157224 */ /* 0x000fd400078e0013 */
        /* <DEDUP_REMOVED lines=20> */
.L_x_63:
[----:B------:R-:W-:Y:S05]  /*06e0*/  BSYNC.RECONVERGENT B0 ;  /* 0x0000000000007941 */ /* 0x000fea0003800200 */
.L_x_62:
        /* <DEDUP_REMOVED lines=20> */
.L_x_67:
[----:B------:R-:W-:Y:S05]  /*0830*/  BSYNC.RECONVERGENT B1 ;  /* 0x0000000000017941 */ /* 0x000fea0003800200 */
.L_x_66:
        /* <DEDUP_REMOVED lines=12> */
.L_x_65:
[----:B------:R-:W-:Y:S05]  /*0900*/  BSYNC.RECONVERGENT B0 ;  /* 0x0000000000007941 */ /* 0x000fea0003800200 */
.L_x_64:
[----:B------:R-:W2:Y:S01]  /*0910*/  LDG.E.64 R12, desc[UR8][R12.64+0x18] ;  /* 0x000018080c0c7981 */ /* 0x000ea2000c1e1b00 */
[----:B------:R-:W-:Y:S01]  /*0920*/  BSSY.RECONVERGENT B0, `(.L_x_68) ;  /* 0x0000020000007945 */ /* 0x000fe20003800200 */
[----:B------:R-:W-:Y:S01]  /*0930*/  MOV R20, R18 ;  /* 0x0000001200147202 */ /* 0x000fe20000000f00 */
[----:B------:R-:W-:Y:S01]  /*0940*/  IMAD.MOV.U32 R21, RZ, RZ, R19 ;  /* 0x000000ffff157224 */ /* 0x000fe200078e0013 */
        /* <DEDUP_REMOVED lines=16> */
.L_x_71:
[----:B------:R-:W-:Y:S05]  /*0a50*/  BSYNC.RECONVERGENT B1 ;  /* 0x0000000000017941 */ /* 0x000fea0003800200 */
.L_x_70:
[----:B------:R-:W-:Y:S01]  /*0a60*/  @!P0 DSETP.GEU.AND P2, PT, R20, R18, PT ;  /* 0x000000121400822a */ /* 0x000fe20003f4e000 */
[----:B------:R-:W-:Y:S02]  /*0a70*/  @!P0 FSEL R16, R12, R14, !P1 ;  /* 0x0000000e0c108208 */ /* 0x000fe40004800000 */
[----:B------:R-:W-:Y:S01]  /*0a80*/  @!P0 FSEL R23, R13, R15, !P1 ;  /* 0x0000000f0d178208 */ /* 0x000fe20004800000 */
[----:B------:R-:W-:Y:S01]  /*0a90*/  IMAD.MOV.U32 R15, RZ, RZ, R13 ;  /* 0x000000ffff0f7224 */ /* 0x000fe200078e000d */
        /* <DEDUP_REMOVED lines=8> */
.L_x_69:
[----:B------:R-:W-:Y:S05]  /*0b20*/  BSYNC.RECONVERGENT B0 ;  /* 0x0000000000007941 */ /* 0x000fea0003800200 */
.L_x_68:
[----:B------:R-:W-:Y:S02]  /*0b30*/  VIADD R2, R2, 0xfffffffc ;  /* 0xfffffffc02027836 */ /* 0x000fe40000000000 */
[----:B------:R-:W-:Y:S01]  /*0b40*/  VIADD R0, R0, 0x4 ;  /* 0x0000000400007836 */ /* 0x000fe20000000000 */
[----:B------:R-:W-:Y:S06]  /*0b50*/  BRA.U UP0, `(.L_x_72) ;  /* 0xfffffff500d47547 */ /* 0x000fec000b83ffff */
.L_x_57:
[----:B------:R-:W-:-:S09]  /*0b60*/  UISETP.NE.AND UP0, UPT, UR5, URZ, UPT ;  /* 0x000000ff0500728c */ /* 0x000fd2000bf05270 */
[----:B------:R-:W-:Y:S05]  /*0b70*/  BRA.U !UP0, `(.L_x_73) ;  /* 0x0000000108a87547 */ /* 0x000fea000b800000 */
[----:B------:R-:W0:Y:S01]  /*0b80*/  LDC.64 R12, c[0x0][0x390] ;  /* 0x0000e400ff0c7b82 */ /* 0x000e220000000a00 */
[--C-:B------:R-:W-:Y:S01]  /*0b90*/  IMAD.IADD R7, R7, 0x1, -R4.reuse ;  /* 0x0000000107077824 */ /* 0x100fe200078e0a04 */
[----:B------:R-:W-:Y:S01]  /*0ba0*/  IADD3 R25, PT, PT, R4, -UR4, -R25 ;  /* 0x8000000404197c10 */ /* 0x000fe2000fffe819 */
[----:B------:R-:W-:Y:S01]  /*0bb0*/  IMAD.IADD R17, R5, 0x1, R4 ;  /* 0x0000000105117824 */ /* 0x000fe200078e0204 */
[----:B------:R-:W-:-:S12]  /*0bc0*/  UIADD3 UR5, UPT, UPT, -UR5, URZ, URZ ;  /* 0x000000ff05057290 */ /* 0x000fd8000fffe1ff */
.L_x_76:
[----:B0-----:R-:W-:-:S06]  /*0bd0*/  IMAD.WIDE R4, R17, 0x8, R12 ;  /* 0x0000000811047825 */ /* 0x001fcc00078e020c */
[----:B------:R-:W2:Y:S01]  /*0be0*/  LDG.E.64 R4, desc[UR8][R4.64] ;  /* 0x0000000804047981 */ /* 0x000ea2000c1e1b00 */
[----:B------:R-:W-:Y:S01]  /*0bf0*/  UIADD3 UR5, UPT, UPT, UR5, 0x1, URZ ;  /* 0x0000000105057890 */ /* 0x000fe2000fffe0ff */
[----:B------:R-:W-:Y:S01]  /*0c00*/  BSSY.RECONVERGENT B0, `(.L_x_74) ;  /* 0x000001e000007945 */ /* 0x000fe20003800200 */
[----:B------:R-:W-:Y:S02]  /*0c10*/  IADD3 R17, PT, PT, R17, 0x1, RZ ;  /* 0x0000000111117810 */ /* 0x000fe40007ffe0ff */
[----:B------:R-:W-:Y:S01]  /*0c20*/  UISETP.NE.AND UP0, UPT, UR5, URZ, UPT ;  /* 0x000000ff0500728c */ /* 0x000fe2000bf05270 */
        /* <DEDUP_REMOVED lines=27> */
.L_x_75:
[----:B------:R-:W-:Y:S05]  /*0de0*/  BSYNC.RECONVERGENT B0 ;  /* 0x0000000000007941 */ /* 0x000fea0003800200 */
.L_x_74:
[----:B------:R-:W-:Y:S02]  /*0df0*/  VIADD R7, R7, 0xffffffff ;  /* 0xffffffff07077836 */ /* 0x000fe40000000000 */
[----:B------:R-:W-:Y:S01]  /*0e00*/  VIADD R25, R25, 0x1 ;  /* 0x0000000119197836 */ /* 0x000fe20000000000 */
[----:B------:R-:W-:Y:S06]  /*0e10*/  BRA.U UP0, `(.L_x_76) ;  /* 0xfffffffd006c7547 */ /* 0x000fec000b83ffff */
.L_x_73:
[----:B------:R-:W-:-:S04]  /*0e20*/  LOP3.LUT P0, RZ, R3, 0xff, RZ, 0xc0, !PT ;  /* 0x000000ff03ff7812 */ /* 0x000fc8000780c0ff */
[----:B------:R-:W-:-:S13]  /*0e30*/  PLOP3.LUT P0, PT, P0, PT, PT, 0x8, 0x80 ;  /* 0x000000000080781c */ /* 0x000fda000070e170 */
.L_x_56:
[----:B------:R-:W-:Y:S05]  /*0e40*/  @!P0 EXIT ;  /* 0x000000000000894d */ /* 0x000fea0003800000 */
[----:B------:R-:W-:-:S08]  /*0e50*/  DADD R14, R20, -R14 ;  /* 0x00000000140e7229 */ /* 0x000fd0000000080e */
[----:B------:R-:W-:-:S07]  /*0e60*/  DADD R14, R10, R14 ;  /* 0x000000000a0e7229 */ /* 0x000fce000000000e */
[----:B------:R-:W-:Y:S01]  /*0e70*/  STG.E.64 desc[UR8][R8.64], R14 ;  /* 0x0000000e08007986 */ /* 0x000fe2000c101b08 */
[----:B------:R-:W-:Y:S05]  /*0e80*/  EXIT ;  /* 0x000000000000794d */ /* 0x000fea0003800000 */
.L_x_77:
        /* <DEDUP_REMOVED lines=15> */
.L_x_1568:


//--------------------- .text._Z42kernel_CostAggregation_OneParallelCol_LeftiiiPdddi --------------------------
	.section	.text._Z42kernel_CostAggregation_OneParallelCol_LeftiiiPdddi,"ax",@progbits
	.align	128
        .global         _Z42kernel_CostAggregation_OneParallelCol_LeftiiiPdddi
        .type           _Z42kernel_CostAggregation_OneParallelCol_LeftiiiPdddi,@function
        .size           _Z42kernel_CostAggregation_OneParallelCol_LeftiiiPdddi,(.L_x_1569 - _Z42kernel_CostAggregation_OneParallelCol_LeftiiiPdddi)
        .other          _Z42kernel_CostAggregation_OneParallelCol_LeftiiiPdddi,@"STO_CUDA_ENTRY STV_DEFAULT"
_Z42kernel_CostAggregation_OneParallelCol_LeftiiiPdddi:
.text._Z42kernel_CostAggregation_OneParallelCol_LeftiiiPdddi:
        /* <DEDUP_REMOVED lines=13> */
[----:B----4-:R-:W-:-:S13]  /*00d0*/  ISETP.GE.OR P0, PT, R0, UR7, P0 ;  /* 0x0000000700007c0c */ /* 0x010fda0008706670 */
        /* <DEDUP_REMOVED lines=8> */
[----:B-1----:R-:W2:Y:S02]  /*0160*/  LDG.E.64 R10, desc[UR8][R8.64] ;  /* 0x00000008080a7981 */ /* 0x002ea4000c1e1b00 */
[----:B--2---:R-:W-:-:S14]  /*0170*/  DSETP.GEU.AND P0, PT, R10, RZ, PT ;  /* 0x000000ff0a00722a */ /* 0x004fdc0003f0e000 */
[----:B------:R-:W-:Y:S05]  /*0180*/  @!P0 EXIT ;  /* 0x000000000000894d */ /* 0x000fea0003800000 */
[----:B------:R-:W-:Y:S01]  /*0190*/  UISETP.GE.AND UP0, UPT, UR10, 0x1, UPT ;  /* 0x000000010a00788c */ /* 0x000fe2000bf06270 */
[----:B------:R-:W-:-:S08]  /*01a0*/  PLOP3.LUT P0, PT, PT, PT, PT, 0x8, 0x80 ;  /* 0x000000000080781c */ /* 0x000fd00003f0e170 */
[----:B------:R-:W-:Y:S05]  /*01b0*/  BRA.U !UP0, `(.L_x_78) ;  /* 0x0000000d08187547 */ /* 0x000fea000b800000 */
[----:B------:R-:W-:Y:S01]  /*01c0*/  UISETP.GE.U32.AND UP0, UPT, UR10, 0x4, UPT ;  /* 0x000000040a00788c */ /* 0x000fe2000bf06070 */
[----:B------:R-:W-:Y:S01]  /*01d0*/  VIADD R4, R3, 0xffffffff ;  /* 0xffffffff03047836 */ /* 0x000fe20000000000 */
[----:B------:R-:W-:Y:S01]  /*01e0*/  ULOP3.LUT UR5, UR10, 0x3, URZ, 0xc0, !UPT ;  /* 0x000000030a057892 */ /* 0x000fe2000f8ec0ff */
[----:B------:R-:W-:Y:S02]  /*01f0*/  IMAD.MOV.U32 R3, RZ, RZ, 0x1 ;  /* 0x00000001ff037424 */ /* 0x000fe400078e00ff */
[----:B------:R-:W-:Y:S02]  /*0200*/  IMAD.MOV.U32 R5, RZ, RZ, RZ ;  /* 0x000000ffff057224 */ /* 0x000fe400078e00ff */
[----:B------:R-:W-:Y:S02]  /*0210*/  IMAD R4, R4, UR10, RZ ;  /* 0x0000000a04047c24 */ /* 0x000fe4000f8e02ff */
[----:B------:R-:W-:Y:S05]  /*0220*/  BRA.U !UP0, `(.L_x_79) ;  /* 0x0000000908447547 */ /* 0x000fea000b800000 */
[----:B------:R-:W-:Y:S01]  /*0230*/  ULOP3.LUT UR6, UR10, 0x7ffffffc, URZ, 0xc0, !UPT ;  /* 0x7ffffffc0a067892 */ /* 0x000fe2000f8ec0ff */
[----:B------:R-:W-:Y:S01]  /*0240*/  IMAD.MOV.U32 R3, RZ, RZ, 0x1 ;  /* 0x00000001ff037424 */ /* 0x000fe200078e00ff */
[----:B------:R-:W-:Y:S01]  /*0250*/  IADD3 R2, PT, PT, R6, -0x1, RZ ;  /* 0xffffffff06027810 */ /* 0x000fe20007ffe0ff */
[----:B------:R-:W-:Y:S01]  /*0260*/  IMAD.MOV.U32 R0, RZ, RZ, R4 ;  /* 0x000000ffff007224 */ /* 0x000fe200078e0004 */
[----:B------:R-:W-:Y:S02]  /*0270*/  UIADD3 UR7, UPT, UPT, -UR6, URZ, URZ ;  /* 0x000000ff06077290 */ /* 0x000fe4000fffe1ff */
[----:B------:R-:W-:-:S10]  /*0280*/  IMAD.U32 R5, RZ, RZ, UR6 ;  /* 0x00000006ff057e24 */ /* 0x000fd4000f8e00ff */
.L_x_94:
        /* <DEDUP_REMOVED lines=24> */
.L_x_83:
[----:B------:R-:W-:Y:S05]  /*0410*/  BSYNC.RECONVERGENT B1 ;  /* 0x0000000000017941 */ /* 0x000fea0003800200 */
.L_x_82:
        /* <DEDUP_REMOVED lines=12> */
.L_x_81:
[----:B------:R-:W-:Y:S05]  /*04e0*/  BSYNC.RECONVERGENT B0 ;  /* 0x0000000000007941 */ /* 0x000fea0003800200 */
.L_x_80:
        /* <DEDUP_REMOVED lines=29> */
.L_x_85:
[----:B------:R-:W-:Y:S05]  /*06c0*/  BSYNC.RECONVERGENT B0 ;  /* 0x0000000000007941 */ /* 0x000fea0003800200 */
.L_x_84:
        /* <DEDUP_REMOVED lines=20> */
.L_x_89:
[----:B------:R-:W-:Y:S05]  /*0810*/  BSYNC.RECONVERGENT B1 ;  /* 0x0000000000017941 */ /* 0x000fea0003800200 */
.L_x_88:
        /* <DEDUP_REMOVED lines=12> */
.L_x_87:
[----:B------:R-:W-:Y:S05]  /*08e0*/  BSYNC.RECONVERGENT B0 ;  /* 0x0000000000007941 */ /* 0x000fea0003800200 */
.L_x_86:
        /* <DEDUP_REMOVED lines=20> */
.L_x_93:
[----:B------:R-:W-:Y:S05]  /*0a30*/  BSYNC.RECONVERGENT B1 ;  /* 0x0000000000017941 */ /* 0x000fea0003800200 */
.L_x_92:
        /* <DEDUP_REMOVED lines=12> */
.L_x_91:
[----:B------:R-:W-:Y:S05]  /*0b00*/  BSYNC.RECONVERGENT B0 ;  /* 0x0000000000007941 */ /* 0x000fea0003800200 */
.L_x_90:
[----:B------:R-:W-:Y:S02]  /*0b10*/  VIADD R2, R2, 0xfffffffc ;  /* 0xfffffffc02027836 */ /* 0x000fe40000000000 */
[----:B------:R-:W-:Y:S01]  /*0b20*/  VIADD R0, R0, 0x4 ;  /* 0x0000000400007836 */ /* 0x000fe20000000000 */
[----:B------:R-:W-:Y:S06]  /*0b30*/  BRA.U UP0, `(.L_x_94) ;  /* 0xfffffff500d47547 */ /* 0x000fec000b83ffff */
.L_x_79:
[----:B------:R-:W-:-:S09]  /*0b40*/  UISETP.NE.AND UP0, UPT, UR5, URZ, UPT ;  /* 0x000000ff0500728c */ /* 0x000fd2000bf05270 */
[----:B------:R-:W-:Y:S05]  /*0b50*/  BRA.U !UP0, `(.L_x_95) ;  /* 0x0000000108a87547 */ /* 0x000fea000b800000 */
[----:B------:R-:W0:Y:S01]  /*0b60*/  LDC.64 R12, c[0x0][0x390] ;  /* 0x0000e400ff0c7b82 */ /* 0x000e220000000a00 */
[--C-:B------:R-:W-:Y:S01]  /*0b70*/  IMAD.IADD R6, R6, 0x1, -R5.reuse ;  /* 0x0000000106067824 */ /* 0x100fe200078e0a05 */
[----:B------:R-:W-:Y:S01]  /*0b80*/  IADD3 R24, PT, PT, R5, -UR4, -R24 ;  /* 0x8000000405187c10 */ /* 0x000fe2000fffe818 */
[----:B------:R-:W-:Y:S01]  /*0b90*/  IMAD.IADD R7, R4, 0x1, R5 ;  /* 0x0000000104077824 */ /* 0x000fe200078e0205 */
[----:B------:R-:W-:-:S12]  /*0ba0*/  UIADD3 UR5, UPT, UPT, -UR5, URZ, URZ ;  /* 0x000000ff05057290 */ /* 0x000fd8000fffe1ff */
.L_x_98:
        /* <DEDUP_REMOVED lines=33> */
.L_x_97:
[----:B------:R-:W-:Y:S05]  /*0dc0*/  BSYNC.RECONVERGENT B0 ;  /* 0x0000000000007941 */ /* 0x000fea0003800200 */
.L_x_96:
[----:B------:R-:W-:Y:S02]  /*0dd0*/  VIADD R6, R6, 0xffffffff ;  /* 0xffffffff06067836 */ /* 0x000fe40000000000 */
[----:B------:R-:W-:Y:S01]  /*0de0*/  VIADD R24, R24, 0x1 ;  /* 0x0000000118187836 */ /* 0x000fe20000000000 */
[----:B------:R-:W-:Y:S06]  /*0df0*/  BRA.U UP0, `(.L_x_98) ;  /* 0xfffffffd006c7547 */ /* 0x000fec000b83ffff */
.L_x_95:
[----:B------:R-:W-:-:S04]  /*0e00*/  LOP3.LUT P0, RZ, R3, 0xff, RZ, 0xc0, !PT ;  /* 0x000000ff03ff7812 */ /* 0x000fc8000780c0ff */
[----:B------:R-:W-:-:S13]  /*0e10*/  PLOP3.LUT P0, PT, P0, PT, PT, 0x8, 0x80 ;  /* 0x000000000080781c */ /* 0x000fda000070e170 */
.L_x_78:
[----:B------:R-:W-:Y:S05]  /*0e20*/  @!P0 EXIT ;  /* 0x000000000000894d */ /* 0x000fea0003800000 */
[----:B------:R-:W-:-:S08]  /*0e30*/  DADD R14, R20, -R14 ;  /* 0x00000000140e7229 */ /* 0x000fd0000000080e */
[----:B------:R-:W-:-:S07]  /*0e40*/  DADD R14, R10, R14 ;  /* 0x000000000a0e7229 */ /* 0x000fce000000000e */
[----:B------:R-:W-:Y:S01]  /*0e50*/  STG.E.64 desc[UR8][R8.64], R14 ;  /* 0x0000000e08007986 */ /* 0x000fe2000c101b08 */
[----:B------:R-:W-:Y:S05]  /*0e60*/  EXIT ;  /* 0x000000000000794d */ /* 0x000fea0003800000 */
.L_x_99:
        /* <DEDUP_REMOVED lines=9> */
.L_x_1569:


//--------------------- .text._Z49kernel_CostAggregation_OneParallelCol_BottomRightiiiPdddi --------------------------
	.section	.text._Z49kernel_CostAggregation_OneParallelCol_BottomRightiiiPdddi,"ax",@progbits
	.align	128
        .global         _Z49kernel_CostAggregation_OneParallelCol_BottomRightiiiPdddi
        .type           _Z49kernel_CostAggregation_OneParallelCol_BottomRightiiiPdddi,@function
        .size           _Z49kernel_CostAggregation_OneParallelCol_BottomRightiiiPdddi,(.L_x_1570 - _Z49kernel_CostAggregation_OneParallelCol_BottomRightiiiPdddi)
        .other          _Z49kernel_CostAggregation_OneParallelCol_BottomRightiiiPdddi,@"STO_CUDA_ENTRY STV_DEFAULT"
_Z49kernel_CostAggregation_OneParallelCol_BottomRightiiiPdddi:
.text._Z49kernel_CostAggregation_OneParallelCol_BottomRightiiiPdddi:
[----:B------:R-:W-:Y:S01]  /*0000*/  LDC R1, c[0x0][0x37c] ;  /* 0x0000df00ff017b82 */ /* 0x000fe20000000800 */
[----:B------:R-:W0:Y:S07]  /*0010*/  S2R R0, SR_TID.X ;  /* 0x0000000000007919 */ /* 0x000e2e0000002100 */
[----:B------:R-:W1:Y:S01]  /*0020*/  S2UR UR5, SR_CTAID.X ;  /* 0x00000000000579c3 */ /* 0x000e620000002500 */
[----:B------:R-:W1:Y:S01]  /*0030*/  LDCU UR4, c[0x0][0x360] ;  /* 0x00006c00ff0477ac */ /* 0x000e620008000800 */
[----:B------:R-:W2:Y:S01]  /*0040*/  S2R R3, SR_CTAID.Y ;  /* 0x0000000000037919 */ /* 0x000ea20000002600 */
[----:B------:R-:W3:Y:S01]  /*0050*/  LDCU UR6, c[0x0][0x384] ;  /* 0x00007080ff0677ac */ /* 0x000ee20008000800 */
[----:B------:R-:W2:Y:S04]  /*0060*/  S2R R4, SR_TID.Y ;  /* 0x0000000000047919 */ /* 0x000ea80000002200 */
[----:B------:R-:W4:Y:S01]  /*0070*/  LDC R6, c[0x0][0x388] ;  /* 0x0000e200ff067b82 */ /* 0x000f220000000800 */
[----:B------:R-:W2:Y:S01]  /*0080*/  LDCU UR7, c[0x0][0x364] ;  /* 0x00006c80ff0777ac */ /* 0x000ea20008000800 */
[----:B-1----:R-:W-:-:S02]  /*0090*/  UIMAD UR4, UR4, UR5, URZ ;  /* 0x00000005040472a4 */ /* 0x002fc4000f8e02ff */
[----:B---3--:R-:W-:-:S04]  /*00a0*/  UIADD3 UR5, UPT, UPT, UR6, -0x1, URZ ;  /* 0xffffffff06057890 */ /* 0x008fc8000fffe0ff */
[----:B0-----:R-:W-:-:S05]  /*00b0*/  VIADD R2, R0, UR4 ;  /* 0x0000000400027c36 */ /* 0x001fca0008000000 */
[----:B----4-:R-:W-:Y:S01]  /*00c0*/  ISETP.GE.AND P0, PT, R2, R6, PT ;  /* 0x000000060200720c */ /* 0x010fe20003f06270 */
[----:B--2---:R-:W-:-:S05]  /*00d0*/  IMAD R3, R3, UR7, R4 ;  /* 0x0000000703037c24 */ /* 0x004fca000f8e0204 */
[----:B------:R-:W-:-:S13]  /*00e0*/  ISETP.GE.OR P0, PT, R3, UR5, P0 ;  /* 0x0000000503007c0c */ /* 0x000fda0008706670 */
[----:B------:R-:W-:Y:S05]  /*00f0*/  @P0 EXIT ;  /* 0x000000000000094d */ /* 0x000fea0003800000 */
[----:B------:R-:W0:Y:S01]  /*0100*/  LDC R4, c[0x0][0x380] ;  /* 0x0000e000ff047b82 */ /* 0x000e220000000800 */
[----:B------:R-:W0:Y:S01]  /*0110*/  LDCU UR5, c[0x0][0x3a8] ;  /* 0x00007500ff0577ac */ /* 0x000e220008000800 */
[----:B------:R-:W1:Y:S06]  /*0120*/  LDCU.64 UR6, c[0x0][0x358] ;  /* 0x00006b00ff0677ac */ /* 0x000e6c0008000a00 */
[----:B------:R-:W2:Y:S01]  /*0130*/  LDC.64 R10, c[0x0][0x390] ;  /* 0x0000e400ff0a7b82 */ /* 0x000ea20000000a00 */
[----:B0-----:R-:W-:-:S04]  /*0140*/  IMAD R5, R3, R4, UR5 ;  /* 0x0000000503057e24 */ /* 0x001fc8000f8e0204 */
[----:B------:R-:W-:-:S04]  /*0150*/  IMAD R5, R5, R6, R2 ;  /* 0x0000000605057224 */ /* 0x000fc800078e0202 */
[----:B--2---:R-:W-:-:S05]  /*0160*/  IMAD.WIDE R10, R5, 0x8, R10 ;  /* 0x00000008050a7825 */ /* 0x004fca00078e020a */
[----:B-1----:R-:W2:Y:S01]  /*0170*/  LDG.E.64 R8, desc[UR6][R10.64] ;  /* 0x000000060a087981 */ /* 0x002ea2000c1e1b00 */
[----:B------:R-:W-:-:S04]  /*0180*/  IMAD R3, R3, R4, R4 ;  /* 0x0000000403037224 */ /* 0x000fc800078e0204 */
[----:B------:R-:W-:Y:S01]  /*0190*/  VIADD R3, R3, UR5 ;  /* 0x0000000503037c36 */ /* 0x000fe20008000000 */
[----:B--2---:R-:W-:-:S14]  /*01a0*/  DSETP.GEU.AND P0, PT, R8, RZ, PT ;  /* 0x000000ff0800722a */ /* 0x004fdc0003f0e000 */
[----:B------:R-:W-:Y:S05]  /*01b0*/  @!P0 EXIT ;  /* 0x000000000000894d */ /* 0x000fea0003800000 */
[----:B------:R-:W-:Y:S02]  /*01c0*/  ISETP.GE.AND P1, PT, R6, 0x1, PT ;  /* 0x000000010600780c */ /* 0x000fe40003f26270 */
[----:B------:R-:W-:-:S11]  /*01d0*/  PLOP3.LUT P0, PT, PT, PT, PT, 0x8, 0x80 ;  /* 0x000000000080781c */ /* 0x000fd60003f0e170 */
[----:B------:R-:W-:Y:S05]  /*01e0*/  @!P1 BRA `(.L_x_100) ;  /* 0x0000000c00209947 */ /* 0x000fea0003800000 */
[C---:B------:R-:W-:Y:S01]  /*01f0*/  ISETP.GE.U32.AND P0, PT, R6.reuse, 0x4, PT ;  /* 0x000000040600780c */ /* 0x040fe20003f06070 */
[----:B------:R-:W-:Y:S01]  /*0200*/  IMAD.MOV.U32 R25, RZ, RZ, 0x1 ;  /* 0x00000001ff197424 */ /* 0x000fe200078e00ff */
[----:B------:R-:W-:Y:S01]  /*0210*/  LOP3.LUT R4, R6, 0x3, RZ, 0xc0, !PT ;  /* 0x0000000306047812 */ /* 0x000fe200078ec0ff */
[----:B------:R-:W-:Y:S02]  /*0220*/  IMAD R3, R3, R6, R6 ;  /* 0x0000000603037224 */ /* 0x000fe400078e0206 */
[----:B------:R-:W-:-:S08]  /*0230*/  IMAD.MOV.U32 R5, RZ, RZ, RZ ;  /* 0x000000ffff057224 */ /* 0x000fd000078e00ff */
[----:B------:R-:W-:Y:S05]  /*0240*/  @!P0 BRA `(.L_x_101) ;  /* 0x0000000800508947 */ /* 0x000fea0003800000 */
[----:B------:R-:W-:Y:S01]  /*0250*/  LOP3.LUT R5, R6, 0x7ffffffc, RZ, 0xc0, !PT ;  /* 0x7ffffffc06057812 */ /* 0x000fe200078ec0ff */
[----:B------:R-:W-:Y:S01]  /*0260*/  IMAD.MOV.U32 R25, RZ, RZ, 0x1 ;  /* 0x00000001ff197424 */ /* 0x000fe200078e00ff */
[----:B------:R-:W-:Y:S01]  /*0270*/  IADD3 R6, PT, PT, R2, -0x1, RZ ;  /* 0xffffffff02067810 */ /* 0x000fe20007ffe0ff */
[----:B------:R-:W-:Y:S02]  /*0280*/  IMAD.MOV.U32 R7, RZ, RZ, R3 ;  /* 0x000000ffff077224 */ /* 0x000fe400078e0003 */
[----:B------:R-:W-:-:S07]  /*0290*/  IMAD.MOV R24, RZ, RZ, -R5 ;  /* 0x000000ffff187224 */ /* 0x000fce00078e0a05 */
.L_x_116:
[----:B------:R-:W0:Y:S02]  /*02a0*/  LDC.64 R12, c[0x0][0x390] ;  /* 0x0000e400ff0c7b82 */ /* 0x000e240000000a00 */
[----:B0-----:R-:W-:-:S05]  /*02b0*/  IMAD.WIDE R12, R7, 0x8, R12 ;  /* 0x00000008070c7825 */ /* 0x001fca00078e020c */
[----:B------:R-:W2:Y:S01]  /*02c0*/  LDG.E.64 R18, desc[UR6][R12.64] ;  /* 0x000000060c127981 */ /* 0x000ea2000c1e1b00 */
[----:B------:R-:W-:Y:S01]  /*02d0*/  VIADD R24, R24, 0x4 ;  /* 0x0000000418187836 */ /* 0x000fe20000000000 */
[----:B------:R-:W-:Y:S01]  /*02e0*/  BSSY.RECONVERGENT B0, `(.L_x_102) ;  /* 0x0000023000007945 */ /* 0x000fe20003800200 */
[----:B------:R-:W-:Y:S01]  /*02f0*/  IMAD.MOV.U32 R14, RZ, RZ, R22 ;  /* 0x000000ffff0e7224 */ /* 0x000fe200078e0016 */
[----:B------:R-:W-:Y:S01]  /*0300*/  MOV R16, R20 ;  /* 0x0000001400107202 */ /* 0x000fe20000000f00 */
[----:B------:R-:W-:Y:S01]  /*0310*/  IMAD.MOV.U32 R15, RZ, RZ, R23 ;  /* 0x000000ffff0f7224 */ /* 0x000fe200078e0017 */
[----:B------:R-:W-:Y:S01]  /*0320*/  ISETP.NE.AND P0, PT, R24, RZ, PT ;  /* 0x000000ff1800720c */ /* 0x000fe20003f05270 */
[----:B------:R-:W-:Y:S01]  /*0330*/  IMAD.MOV.U32 R17, RZ, RZ, R21 ;  /* 0x000000ffff117224 */ /* 0x000fe200078e0015 */
[----:B--2---:R-:W-:-:S14]  /*0340*/  DSETP.GEU.AND P1, PT, R18, RZ, PT ;  /* 0x000000ff1200722a */ /* 0x004fdc0003f2e000 */
[----:B------:R-:W-:Y:S05]  /*0350*/  @!P1 BRA `(.L_x_103) ;  /* 0x00000000006c9947 */ /* 0x000fea0003800000 */
[----:B------:R-:W-:Y:S01]  /*0360*/  LOP3.LUT P1, RZ, R25, 0xff, RZ, 0xc0, !PT ;  /* 0x000000ff19ff7812 */ /* 0x000fe2000782c0ff */
[----:B------:R-:W-:Y:S01]  /*0370*/  BSSY.RECONVERGENT B1, `(.L_x_104) ;  /* 0x000000d000017945 */ /* 0x000fe20003800200 */
[----:B------:R-:W-:Y:S01]  /*0380*/  ISETP.NE.AND P3, PT, R6, -0x1, PT ;  /* 0xffffffff0600780c */ /* 0x000fe20003f65270 */
        /* <DEDUP_REMOVED lines=11> */
.L_x_105:
[----:B------:R-:W-:Y:S05]  /*0440*/  BSYNC.RECONVERGENT B1 ;  /* 0x0000000000017941 */ /* 0x000fea0003800200 */
.L_x_104:
        /* <DEDUP_REMOVED lines=12> */
.L_x_103:
[----:B------:R-:W-:Y:S05]  /*0510*/  BSYNC.RECONVERGENT B0 ;  /* 0x0000000000007941 */ /* 0x000fea0003800200 */
.L_x_102:
[----:B------:R-:W2:Y:S01]  /*0520*/  LDG.E.64 R18, desc[UR6][R12.64+0x8] ;  /* 0x000008060c127981 */ /* 0x000ea2000c1e1b00 */
[----:B------:R-:W-:Y:S01]  /*0530*/  BSSY.RECONVERGENT B0, `(.L_x_106) ;  /* 0x000001e000007945 */ /* 0x000fe20003800200 */
[----:B------:R-:W-:Y:S02]  /*0540*/  IMAD.MOV.U32 R22, RZ, RZ, R14 ;  /* 0x000000ffff167224 */ /* 0x000fe400078e000e */
[----:B------:R-:W-:Y:S02]  /*0550*/  IMAD.MOV.U32 R23, RZ, RZ, R15 ;  /* 0x000000ffff177224 */ /* 0x000fe400078e000f */
[----:B------:R-:W-:Y:S02]  /*0560*/  IMAD.MOV.U32 R20, RZ, RZ, R16 ;  /* 0x000000ffff147224 */ /* 0x000fe400078e0010 */
[----:B------:R-:W-:Y:S01]  /*0570*/  IMAD.MOV.U32 R21, RZ, RZ, R17 ;  /* 0x000000ffff157224 */ /* 0x000fe200078e0011 */
[----:B--2---:R-:W-:-:S14]  /*0580*/  DSETP.GEU.AND P1, PT, R18, RZ, PT ;  /* 0x000000ff1200722a */ /* 0x004fdc0003f2e000 */
[----:B------:R-:W-:Y:S05]  /*0590*/  @!P1 BRA `(.L_x_107) ;  /* 0x00000000005c9947 */ /* 0x000fea0003800000 */
[----:B------:R-:W-:Y:S01]  /*05a0*/  ISETP.NE.AND P2, PT, R6, RZ, PT ;  /* 0x000000ff0600720c */ /* 0x000fe20003f45270 */
[----:B------:R-:W-:-:S12]  /*05b0*/  IMAD.MOV.U32 R21, RZ, RZ, R19 ;  /* 0x000000ffff157224 */ /* 0x000fd800078e0013 */
[----:B------:R-:W0:Y:S01]  /*05c0*/  @P2 LDC.64 R22, c[0x0][0x398] ;  /* 0x0000e600ff162b82 */ /* 0x000e220000000a00 */
[----:B------:R-:W-:-:S04]  /*05d0*/  @P2 IABS R20, R6 ;  /* 0x0000000600142213 */ /* 0x000fc80000000000 */
[----:B------:R-:W-:Y:S02]  /*05e0*/  ISETP.NE.AND P1, PT, R20, 0x1, P2 ;  /* 0x000000011400780c */ /* 0x000fe40001725270 */
[----:B------:R-:W-:-:S11]  /*05f0*/  MOV R20, R18 ;  /* 0x0000001200147202 */ /* 0x000fd60000000f00 */
[----:B0-----:R-:W0:Y:S08]  /*0600*/  @P1 LDC R22, c[0x0][0x3a0] ;  /* 0x0000e800ff161b82 */ /* 0x001e300000000800 */
[----:B------:R-:W0:Y:S01]  /*0610*/  @P1 LDC R23, c[0x0][0x3a4] ;  /* 0x0000e900ff171b82 */ /* 0x000e220000000800 */
[----:B------:R-:W-:Y:S02]  /*0620*/  LOP3.LUT P1, RZ, R25, 0xff, RZ, 0xc0, !PT ;  /* 0x000000ff19ff7812 */ /* 0x000fe4000782c0ff */
[----:B------:R-:W-:Y:S01]  /*0630*/  PRMT R25, RZ, 0x7610, R25 ;  /* 0x00007610ff197816 */ /* 0x000fe20000000019 */
[----:B0-----:R-:W-:-:S10]  /*0640*/  @P2 DADD R20, R18, R22 ;  /* 0x0000000012142229 */ /* 0x001fd40000000016 */
[----:B------:R-:W-:Y:S01]  /*0650*/  @!P1 DSETP.GEU.AND P2, PT, R18, R14, PT ;  /* 0x0000000e1200922a */ /* 0x000fe20003f4e000 */
[----:B------:R-:W-:Y:S02]  /*0660*/  IMAD.MOV.U32 R22, RZ, RZ, R18 ;  /* 0x000000ffff167224 */ /* 0x000fe400078e0012 */
[----:B------:R-:W-:Y:S01]  /*0670*/  IMAD.MOV.U32 R23, RZ, RZ, R19 ;  /* 0x000000ffff177224 */ /* 0x000fe200078e0013 */
[----:B------:R-:W-:Y:S02]  /*0680*/  @!P1 DSETP.GEU.AND P3, PT, R20, R16, PT ;  /* 0x000000101400922a */ /* 0x000fe40003f6e000 */
[----:B------:R-:W-:Y:S02]  /*0690*/  @!P1 FSEL R26, R18, R14, !P2 ;  /* 0x0000000e121a9208 */ /* 0x000fe40005000000 */
[----:B------:R-:W-:Y:S02]  /*06a0*/  @!P1 FSEL R27, R19, R15, !P2 ;  /* 0x0000000f131b9208 */ /* 0x000fe40005000000 */
[----:B------:R-:W-:Y:S01]  /*06b0*/  @!P1 FSEL R14, R20, R16, !P3 ;  /* 0x00000010140e9208 */ /* 0x000fe20005800000 */
[----:B------:R-:W-:Y:S01]  /*06c0*/  @!P1 IMAD.MOV.U32 R22, RZ, RZ, R26 ;  /* 0x000000ffff169224 */ /* 0x000fe200078e001a */
[----:B------:R-:W-:-:S02]  /*06d0*/  @!P1 FSEL R15, R21, R17, !P3 ;  /* 0x00000011150f9208 */ /* 0x000fc40005800000 */
[----:B------:R-:W-:Y:S01]  /*06e0*/  @!P1 MOV R23, R27 ;  /* 0x0000001b00179202 */ /* 0x000fe20000000f00 */
[----:B------:R-:W-:Y:S02]  /*06f0*/  @!P1 IMAD.MOV.U32 R20, RZ, RZ, R14 ;  /* 0x000000ffff149224 */ /* 0x000fe400078e000e */
[----:B------:R-:W-:-:S07]  /*0700*/  @!P1 IMAD.MOV.U32 R21, RZ, RZ, R15 ;  /* 0x000000ffff159224 */ /* 0x000fce00078e000f */
.L_x_107:
[----:B------:R-:W-:Y:S05]  /*0710*/  BSYNC.RECONVERGENT B0 ;  /* 0x0000000000007941 */ /* 0x000fea0003800200 */
.L_x_106:
        /* <DEDUP_REMOVED lines=20> */
.L_x_111:
[----:B------:R-:W-:Y:S05]  /*0860*/  BSYNC.RECONVERGENT B1 ;  /* 0x0000000000017941 */ /* 0x000fea0003800200 */
.L_x_110:
        /* <DEDUP_REMOVED lines=12> */
.L_x_109:
[----:B------:R-:W-:Y:S05]  /*0930*/  BSYNC.RECONVERGENT B0 ;  /* 0x0000000000007941 */ /* 0x000fea0003800200 */
.L_x_108:
        /* <DEDUP_REMOVED lines=20> */
.L_x_115:
[----:B------:R-:W-:Y:S05]  /*0a80*/  BSYNC.RECONVERGENT B1 ;  /* 0x0000000000017941 */ /* 0x000fea0003800200 */
.L_x_114:
        /* <DEDUP_REMOVED lines=12> */
.L_x_113:
[----:B------:R-:W-:Y:S05]  /*0b50*/  BSYNC.RECONVERGENT B0 ;  /* 0x0000000000007941 */ /* 0x000fea0003800200 */
.L_x_112:
[----:B------:R-:W-:Y:S01]  /*0b60*/  IADD3 R6, PT, PT, R6, -0x4, RZ ;  /* 0xfffffffc06067810 */ /* 0x000fe20007ffe0ff */
[----:B------:R-:W-:Y:S01]  /*0b70*/  VIADD R7, R7, 0x4 ;  /* 0x0000000407077836 */ /* 0x000fe20000000000 */
[----:B------:R-:W-:Y:S06]  /*0b80*/  @P0 BRA `(.L_x_116) ;  /* 0xfffffff400c40947 */ /* 0x000fec000383ffff */
.L_x_101:
[----:B------:R-:W-:-:S13]  /*0b90*/  ISETP.NE.AND P0, PT, R4, RZ, PT ;  /* 0x000000ff0400720c */ /* 0x000fda0003f05270 */
[----:B------:R-:W-:Y:S05]  /*0ba0*/  @!P0 BRA `(.L_x_117) ;  /* 0x0000000000a88947 */ /* 0x000fea0003800000 */
[----:B------:R-:W0:Y:S01]  /*0bb0*/  LDC.64 R6, c[0x0][0x390] ;  /* 0x0000e400ff067b82 */ /* 0x000e220000000a00 */
[--C-:B------:R-:W-:Y:S01]  /*0bc0*/  IMAD.IADD R12, R2, 0x1, -R5.reuse ;  /* 0x00000001020c7824 */ /* 0x100fe200078e0a05 */
[----:B------:R-:W-:Y:S01]  /*0bd0*/  IADD3 R0, PT, PT, R5, -UR4, -R0 ;  /* 0x8000000405007c10 */ /* 0x000fe2000fffe800 */
[----:B------:R-:W-:Y:S02]  /*0be0*/  IMAD.IADD R13, R3, 0x1, R5 ;  /* 0x00000001030d7824 */ /* 0x000fe400078e0205 */
[----:B------:R-:W-:-:S07]  /*0bf0*/  IMAD.MOV R14, RZ, RZ, -R4 ;  /* 0x000000ffff0e7224 */ /* 0x000fce00078e0a04 */
.L_x_120:
[----:B0-----:R-:W-:-:S06]  /*0c00*/  IMAD.WIDE R2, R13, 0x8, R6 ;  /* 0x000000080d027825 */ /* 0x001fcc00078e0206 */
[----:B------:R-:W2:Y:S01]  /*0c10*/  LDG.E.64 R2, desc[UR6][R2.64] ;  /* 0x0000000602027981 */ /* 0x000ea2000c1e1b00 */
[----:B------:R-:W-:Y:S01]  /*0c20*/  IADD3 R14, PT, PT, R14, 0x1, RZ ;  /* 0x000000010e0e7810 */ /* 0x000fe20007ffe0ff */
[----:B------:R-:W-:Y:S01]  /*0c30*/  BSSY.RECONVERGENT B0, `(.L_x_118) ;  /* 0x000001e000007945 */ /* 0x000fe20003800200 */
[----:B------:R-:W-:Y:S02]  /*0c40*/  VIADD R13, R13, 0x1 ;  /* 0x000000010d0d7836 */ /* 0x000fe40000000000 */
[----:B------:R-:W-:Y:S01]  /*0c50*/  ISETP.NE.AND P0, PT, R14, RZ, PT ;  /* 0x000000ff0e00720c */ /* 0x000fe20003f05270 */
[----:B--2---:R-:W-:-:S14]  /*0c60*/  DSETP.GEU.AND P1, PT, R2, RZ, PT ;  /* 0x000000ff0200722a */ /* 0x004fdc0003f2e000 */
[----:B------:R-:W-:Y:S05]  /*0c70*/  @!P1 BRA `(.L_x_119) ;  /* 0x0000000000649947 */ /* 0x000fea0003800000 */
[----:B------:R-:W-:Y:S01]  /*0c80*/  ISETP.NE.AND P2, PT, R0, RZ, PT ;  /* 0x000000ff0000720c */ /* 0x000fe20003f45270 */
[----:B------:R-:W-:Y:S01]  /*0c90*/  IMAD.MOV.U32 R5, RZ, RZ, R21 ;  /* 0x000000ffff057224 */ /* 0x000fe200078e0015 */
[----:B------:R-:W-:-:S11]  /*0ca0*/  MOV R21, R3 ;  /* 0x0000000300157202 */ /* 0x000fd60000000f00 */
[----:B------:R-:W0:Y:S01]  /*0cb0*/  @P2 LDC.64 R16, c[0x0][0x398] ;  /* 0x0000e600ff102b82 */ /* 0x000e220000000a00 */
[----:B------:R-:W-:-:S04]  /*0cc0*/  @P2 IABS R4, R12 ;  /* 0x0000000c00042213 */ /* 0x000fc80000000000 */
[----:B------:R-:W-:Y:S01]  /*0cd0*/  ISETP.NE.AND P1, PT, R4, 0x1, P2 ;  /* 0x000000010400780c */ /* 0x000fe20001725270 */
[----:B------:R-:W-:Y:S02]  /*0ce0*/  IMAD.MOV.U32 R4, RZ, RZ, R20 ;  /* 0x000000ffff047224 */ /* 0x000fe400078e0014 */
[----:B------:R-:W-:-:S10]  /*0cf0*/  IMAD.MOV.U32 R20, RZ, RZ, R2 ;  /* 0x000000ffff147224 */ /* 0x000fd400078e0002 */
        /* <DEDUP_REMOVED lines=13> */
[----:B------:R-:W-:Y:S01]  /*0dd0*/  @!P1 FSEL R4, R20, R4, !P3 ;  /* 0x0000000414049208 */ /* 0x000fe20005800000 */
[----:B------:R-:W-:Y:S02]  /*0de0*/  @!P1 IMAD.MOV.U32 R23, RZ, RZ, R16 ;  /* 0x000000ffff179224 */ /* 0x000fe400078e0010 */
[----:B------:R-:W-:Y:S01]  /*0df0*/  @!P1 IMAD.MOV.U32 R21, RZ, RZ, R5 ;  /* 0x000000ffff159224 */ /* 0x000fe200078e0005 */
[----:B------:R-:W-:-:S07]  /*0e00*/  @!P1 MOV R20, R4 ;  /* 0x0000000400149202 */ /* 0x000fce0000000f00 */
.L_x_119:
[----:B------:R-:W-:Y:S05]  /*0e10*/  BSYNC.RECONVERGENT B0 ;  /* 0x0000000000007941 */ /* 0x000fea0003800200 */
.L_x_118:
[----:B------:R-:W-:Y:S02]  /*0e20*/  VIADD R12, R12, 0xffffffff ;  /* 0xffffffff0c0c7836 */ /* 0x000fe40000000000 */
[----:B------:R-:W-:Y:S01]  /*0e30*/  VIADD R0, R0, 0x1 ;  /* 0x0000000100007836 */ /* 0x000fe20000000000 */
[----:B------:R-:W-:Y:S06]  /*0e40*/  @P0 BRA `(.L_x_120) ;  /* 0xfffffffc006c0947 */ /* 0x000fec000383ffff */
.L_x_117:
[----:B------:R-:W-:-:S04]  /*0e50*/  LOP3.LUT P0, RZ, R25, 0xff, RZ, 0xc0, !PT ;  /* 0x000000ff19ff7812 */ /* 0x000fc8000780c0ff */
[----:B------:R-:W-:-:S13]  /*0e60*/  PLOP3.LUT P0, PT, P0, PT, PT, 0x8, 0x80 ;  /* 0x000000000080781c */ /* 0x000fda000070e170 */
.L_x_100:
[----:B------:R-:W-:Y:S05]  /*0e70*/  @!P0 EXIT ;  /* 0x000000000000894d */ /* 0x000fea0003800000 */
[----:B------:R-:W-:-:S08]  /*0e80*/  DADD R20, R20, -R22 ;  /* 0x0000000014147229 */ /* 0x000fd00000000816 */
[----:B------:R-:W-:-:S07]  /*0e90*/  DADD R20, R8, R20 ;  /* 0x0000000008147229 */ /* 0x000fce0000000014 */
[----:B------:R-:W-:Y:S01]  /*0ea0*/  STG.E.64 desc[UR6][R10.64], R20 ;  /* 0x000000140a007986 */ /* 0x000fe2000c101b06 */
[----:B------:R-:W-:Y:S05]  /*0eb0*/  EXIT ;  /* 0x000000000000794d */ /* 0x000fea0003800000 */
.L_x_121:
        /* <DEDUP_REMOVED lines=12> */
.L_x_1570:


//--------------------- .text._Z45kernel_CostAggregation_OneParallelCol_UpRightiiiPdddi --------------------------
	.section	.text._Z45kernel_CostAggregation_OneParallelCol_UpRightiiiPdddi,"ax",@progbits
	.align	128
        .global         _Z45kernel_CostAggregation_OneParallelCol_UpRightiiiPdddi
        .type           _Z45kernel_CostAggregation_OneParallelCol_UpRightiiiPdddi,@function
        .size           _Z45kernel_CostAggregation_OneParallelCol_UpRightiiiPdddi,(.L_x_1571 - _Z45kernel_CostAggregation_OneParallelCol_UpRightiiiPdddi)
        .other          _Z45kernel_CostAggregation_OneParallelCol_UpRightiiiPdddi,@"STO_CUDA_ENTRY STV_DEFAULT"
_Z45kernel_CostAggregation_OneParallelCol_UpRightiiiPdddi:
.text._Z45kernel_CostAggregation_OneParallelCol_UpRightiiiPdddi:
[----:B------:R-:W-:Y:S01]  /*0000*/  LDC R1, c[0x0][0x37c] ;  /* 0x0000df00ff017b82 */ /* 0x000fe20000000800 */
[----:B------:R-:W0:Y:S07]  /*0010*/  S2R R0, SR_TID.X ;  /* 0x0000000000007919 */ /* 0x000e2e0000002100 */
[----:B------:R-:W1:Y:S01]  /*0020*/  S2UR UR5, SR_CTAID.X ;  /* 0x00000000000579c3 */ /* 0x000e620000002500 */
[----:B------:R-:W1:Y:S01]  /*0030*/  LDCU UR4, c[0x0][0x360] ;  /* 0x00006c00ff0477ac */ /* 0x000e620008000800 */
[----:B------:R-:W2:Y:S01]  /*0040*/  S2R R3, SR_CTAID.Y ;  /* 0x0000000000037919 */ /* 0x000ea20000002600 */
[----:B------:R-:W2:Y:S01]  /*0050*/  LDCU UR6, c[0x0][0x364] ;  /* 0x00006c80ff0677ac */ /* 0x000ea20008000800 */
[----:B------:R-:W2:Y:S04]  /*0060*/  S2R R4, SR_TID.Y ;  /* 0x0000000000047919 */ /* 0x000ea80000002200 */
[----:B------:R-:W3:Y:S01]  /*0070*/  LDC R6, c[0x0][0x388] ;  /* 0x0000e200ff067b82 */ /* 0x000ee20000000800 */
[----:B------:R-:W4:Y:S01]  /*0080*/  LDCU UR7, c[0x0][0x384] ;  /* 0x00007080ff0777ac */ /* 0x000f220008000800 */
[----:B-1----:R-:W-:-:S06]  /*0090*/  UIMAD UR4, UR4, UR5, URZ ;  /* 0x00000005040472a4 */ /* 0x002fcc000f8e02ff */
[----:B0-----:R-:W-:-:S05]  /*00a0*/  VIADD R2, R0, UR4 ;  /* 0x0000000400027c36 */ /* 0x001fca0008000000 */
[----:B---3--:R-:W-:Y:S01]  /*00b0*/  ISETP.GE.AND P0, PT, R2, R6, PT ;  /* 0x000000060200720c */ /* 0x008fe20003f06270 */
        /* <DEDUP_REMOVED lines=12> */
[----:B------:R-:W-:-:S04]  /*0180*/  IMAD R3, R3, R4, -R4 ;  /* 0x0000000403037224 */ /* 0x000fc800078e0a04 */
        /* <DEDUP_REMOVED lines=17> */
.L_x_138:
        /* <DEDUP_REMOVED lines=26> */
.L_x_127:
[----:B------:R-:W-:Y:S05]  /*0440*/  BSYNC.RECONVERGENT B1 ;  /* 0x0000000000017941 */ /* 0x000fea0003800200 */
.L_x_126:
        /* <DEDUP_REMOVED lines=12> */
.L_x_125:
[----:B------:R-:W-:Y:S05]  /*0510*/  BSYNC.RECONVERGENT B0 ;  /* 0x0000000000007941 */ /* 0x000fea0003800200 */
.L_x_124:
[----:B------:R-:W2:Y:S01]  /*0520*/  LDG.E.64 R18, desc[UR6][R12.64+0x8] ;  /* 0x000008060c127981 */ /* 0x000ea2000c1e1b00 */
[----:B------:R-:W-:Y:S01]  /*0530*/  BSSY.RECONVERGENT B0, `(.L_x_128) ;  /* 0x000001e000007945 */ /* 0x000fe20003800200 */
[----:B------:R-:W-:Y:S01]  /*0540*/  IMAD.MOV.U32 R22, RZ, RZ, R14 ;  /* 0x000000ffff167224 */ /* 0x000fe200078e000e */
[----:B------:R-:W-:Y:S01]  /*0550*/  MOV R23, R15 ;  /* 0x0000000f00177202 */ /* 0x000fe20000000f00 */
        /* <DEDUP_REMOVED lines=8> */
[----:B------:R-:W-:Y:S01]  /*05e0*/  ISETP.NE.AND P1, PT, R20, 0x1, P2 ;  /* 0x000000011400780c */ /* 0x000fe20001725270 */
[----:B------:R-:W-:-:S12]  /*05f0*/  IMAD.MOV.U32 R20, RZ, RZ, R18 ;  /* 0x000000ffff147224 */ /* 0x000fd800078e0012 */
[----:B0-----:R-:W0:Y:S08]  /*0600*/  @P1 LDC R22, c[0x0][0x3a0] ;  /* 0x0000e800ff161b82 */ /* 0x001e300000000800 */
[----:B------:R-:W0:Y:S01]  /*0610*/  @P1 LDC R23, c[0x0][0x3a4] ;  /* 0x0000e900ff171b82 */ /* 0x000e220000000800 */
[----:B------:R-:W-:Y:S02]  /*0620*/  LOP3.LUT P1, RZ, R25, 0xff, RZ, 0xc0, !PT ;  /* 0x000000ff19ff7812 */ /* 0x000fe4000782c0ff */
[----:B------:R-:W-:Y:S01]  /*0630*/  PRMT R25, RZ, 0x7610, R25 ;  /* 0x00007610ff197816 */ /* 0x000fe20000000019 */
[----:B0-----:R-:W-:-:S10]  /*0640*/  @P2 DADD R20, R18, R22 ;  /* 0x0000000012142229 */ /* 0x001fd40000000016 */
[----:B------:R-:W-:Y:S01]  /*0650*/  @!P1 DSETP.GEU.AND P2, PT, R18, R14, PT ;  /* 0x0000000e1200922a */ /* 0x000fe20003f4e000 */
[----:B------:R-:W-:Y:S01]  /*0660*/  IMAD.MOV.U32 R22, RZ, RZ, R18 ;  /* 0x000000ffff167224 */ /* 0x000fe200078e0012 */
[----:B------:R-:W-:Y:S01]  /*0670*/  MOV R23, R19 ;  /* 0x0000001300177202 */ /* 0x000fe20000000f00 */
[----:B------:R-:W-:-:S03]  /*0680*/  @!P1 DSETP.GEU.AND P3, PT, R20, R16, PT ;  /* 0x000000101400922a */ /* 0x000fc60003f6e000 */
[----:B------:R-:W-:Y:S02]  /*0690*/  @!P1 FSEL R26, R18, R14, !P2 ;  /* 0x0000000e121a9208 */ /* 0x000fe40005000000 */
[----:B------:R-:W-:Y:S02]  /*06a0*/  @!P1 FSEL R27, R19, R15, !P2 ;  /* 0x0000000f131b9208 */ /* 0x000fe40005000000 */
[----:B------:R-:W-:Y:S01]  /*06b0*/  @!P1 FSEL R14, R20, R16, !P3 ;  /* 0x00000010140e9208 */ /* 0x000fe20005800000 */
[----:B------:R-:W-:Y:S01]  /*06c0*/  @!P1 IMAD.MOV.U32 R22, RZ, RZ, R26 ;  /* 0x000000ffff169224 */ /* 0x000fe200078e001a */
[----:B------:R-:W-:Y:S01]  /*06d0*/  @!P1 FSEL R15, R21, R17, !P3 ;  /* 0x00000011150f9208 */ /* 0x000fe20005800000 */
[----:B------:R-:W-:Y:S02]  /*06e0*/  @!P1 IMAD.MOV.U32 R23, RZ, RZ, R27 ;  /* 0x000000ffff179224 */ /* 0x000fe400078e001b */
[----:B------:R-:W-:Y:S02]  /*06f0*/  @!P1 IMAD.MOV.U32 R20, RZ, RZ, R14 ;  /* 0x000000ffff149224 */ /* 0x000fe400078e000e */
[----:B------:R-:W-:-:S07]  /*0700*/  @!P1 IMAD.MOV.U32 R21, RZ, RZ, R15 ;  /* 0x000000ffff159224 */ /* 0x000fce00078e000f */
.L_x_129:
[----:B------:R-:W-:Y:S05]  /*0710*/  BSYNC.RECONVERGENT B0 ;  /* 0x0000000000007941 */ /* 0x000fea0003800200 */
.L_x_128:
        /* <DEDUP_REMOVED lines=20> */
.L_x_133:
[----:B------:R-:W-:Y:S05]  /*0860*/  BSYNC.RECONVERGENT B1 ;  /* 0x0000000000017941 */ /* 0x000fea0003800200 */
.L_x_132:
        /* <DEDUP_REMOVED lines=12> */
.L_x_131:
[----:B------:R-:W-:Y:S05]  /*0930*/  BSYNC.RECONVERGENT B0 ;  /* 0x0000000000007941 */ /* 0x000fea0003800200 */
.L_x_130:
        /* <DEDUP_REMOVED lines=20> */
.L_x_137:
[----:B------:R-:W-:Y:S05]  /*0a80*/  BSYNC.RECONVERGENT B1 ;  /* 0x0000000000017941 */ /* 0x000fea0003800200 */
.L_x_136:
        /* <DEDUP_REMOVED lines=12> */
.L_x_135:
[----:B------:R-:W-:Y:S05]  /*0b50*/  BSYNC.RECONVERGENT B0 ;  /* 0x0000000000007941 */ /* 0x000fea0003800200 */
.L_x_134:
[----:B------:R-:W-:Y:S01]  /*0b60*/  IADD3 R6, PT, PT, R6, -0x4, RZ ;  /* 0xfffffffc06067810 */ /* 0x000fe20007ffe0ff */
[----:B------:R-:W-:Y:S01]  /*0b70*/  VIADD R7, R7, 0x4 ;  /* 0x0000000407077836 */ /* 0x000fe20000000000 */
[----:B------:R-:W-:Y:S06]  /*0b80*/  @P0 BRA `(.L_x_138) ;  /* 0xfffffff400c40947 */ /* 0x000fec000383ffff */
.L_x_123:
[----:B------:R-:W-:-:S13]  /*0b90*/  ISETP.NE.AND P0, PT, R4, RZ, PT ;  /* 0x000000ff0400720c */ /* 0x000fda0003f05270 */
[----:B------:R-:W-:Y:S05]  /*0ba0*/  @!P0 BRA `(.L_x_139) ;  /* 0x0000000000a88947 */ /* 0x000fea0003800000 */
[----:B------:R-:W0:Y:S01]  /*0bb0*/  LDC.64 R6, c[0x0][0x390] ;  /* 0x0000e400ff067b82 */ /* 0x000e220000000a00 */
[--C-:B------:R-:W-:Y:S01]  /*0bc0*/  IMAD.IADD R12, R2, 0x1, -R5.reuse ;  /* 0x00000001020c7824 */ /* 0x100fe200078e0a05 */
[----:B------:R-:W-:Y:S01]  /*0bd0*/  IADD3 R0, PT, PT, R5, -UR4, -R0 ;  /* 0x8000000405007c10 */ /* 0x000fe2000fffe800 */
[----:B------:R-:W-:Y:S02]  /*0be0*/  IMAD.IADD R13, R3, 0x1, R5 ;  /* 0x00000001030d7824 */ /* 0x000fe400078e0205 */
[----:B------:R-:W-:-:S07]  /*0bf0*/  IMAD.MOV R14, RZ, RZ, -R4 ;  /* 0x000000ffff0e7224 */ /* 0x000fce00078e0a04 */
.L_x_142:
        /* <DEDUP_REMOVED lines=33> */
.L_x_141:
[----:B------:R-:W-:Y:S05]  /*0e10*/  BSYNC.RECONVERGENT B0 ;  /* 0x0000000000007941 */ /* 0x000fea0003800200 */
.L_x_140:
[----:B------:R-:W-:Y:S02]  /*0e20*/  VIADD R12, R12, 0xffffffff ;  /* 0xffffffff0c0c7836 */ /* 0x000fe40000000000 */
[----:B------:R-:W-:Y:S01]  /*0e30*/  VIADD R0, R0, 0x1 ;  /* 0x0000000100007836 */ /* 0x000fe20000000000 */
[----:B------:R-:W-:Y:S06]  /*0e40*/  @P0 BRA `(.L_x_142) ;  /* 0xfffffffc006c0947 */ /* 0x000fec000383ffff */
.L_x_139:
[----:B------:R-:W-:-:S04]  /*0e50*/  LOP3.LUT P0, RZ, R25, 0xff, RZ, 0xc0, !PT ;  /* 0x000000ff19ff7812 */ /* 0x000fc8000780c0ff */
[----:B------:R-:W-:-:S13]  /*0e60*/  PLOP3.LUT P0, PT, P0, PT, PT, 0x8, 0x80 ;  /* 0x000000000080781c */ /* 0x000fda000070e170 */
.L_x_122:
[----:B------:R-:W-:Y:S05]  /*0e70*/  @!P0 EXIT ;  /* 0x000000000000894d */ /* 0x000fea0003800000 */
[----:B------:R-:W-:-:S08]  /*0e80*/  DADD R20, R20, -R22 ;  /* 0x0000000014147229 */ /* 0x000fd00000000816 */
[----:B------:R-:W-:-:S07]  /*0e90*/  DADD R20, R8, R20 ;  /* 0x0000000008147229 */ /* 0x000fce0000000014 */
[----:B------:R-:W-:Y:S01]  /*0ea0*/  STG.E.64 desc[UR6][R10.64], R20 ;  /* 0x000000140a007986 */ /* 0x000fe2000c101b06 */
[----:B------:R-:W-:Y:S05]  /*0eb0*/  EXIT ;  /* 0x000000000000794d */ /* 0x000fea0003800000 */
.L_x_143:
        /* <DEDUP_REMOVED lines=12> */
.L_x_1571:


//--------------------- .text._Z43kernel_CostAggregation_OneParallelCol_RightiiiPdddi --------------------------
	.section	.text._Z43kernel_CostAggregation_OneParallelCol_RightiiiPdddi,"ax",@progbits
	.align	128
        .global         _Z43kernel_CostAggregation_OneParallelCol_RightiiiPdddi
        .type           _Z43kernel_CostAggregation_OneParallelCol_RightiiiPdddi,@function
        .size           _Z43kernel_CostAggregation_OneParallelCol_RightiiiPdddi,(.L_x_1572 - _Z43kernel_CostAggregation_OneParallelCol_RightiiiPdddi)
        .other          _Z43kernel_CostAggregation_OneParallelCol_RightiiiPdddi,@"STO_CUDA_ENTRY STV_DEFAULT"
_Z43kernel_CostAggregation_OneParallelCol_RightiiiPdddi:
.text._Z43kernel_CostAggregation_OneParallelCol_RightiiiPdddi:
        /* <DEDUP_REMOVED lines=20> */
[----:B------:R-:W-:-:S04]  /*0140*/  IMAD R5, R3, R6, R2 ;  /* 0x0000000603057224 */ /* 0x000fc800078e0202 */
[----:B--2---:R-:W-:-:S05]  /*0150*/  IMAD.WIDE R10, R5, 0x8, R10 ;  /* 0x00000008050a7825 */ /* 0x004fca00078e020a */
[----:B-1----:R-:W2:Y:S02]  /*0160*/  LDG.E.64 R8, desc[UR6][R10.64] ;  /* 0x000000060a087981 */ /* 0x002ea4000c1e1b00 */
        /* <DEDUP_REMOVED lines=13> */
[----:B------:R-:W-:Y:S01]  /*0240*/  MOV R7, R3 ;  /* 0x0000000300077202 */ /* 0x000fe20000000f00 */
[----:B------:R-:W-:Y:S02]  /*0250*/  VIADD R6, R2, 0xffffffff ;  /* 0xffffffff02067836 */ /* 0x000fe40000000000 */
[----:B------:R-:W-:-:S07]  /*0260*/  IMAD.MOV R24, RZ, RZ, -R5 ;  /* 0x000000ffff187224 */ /* 0x000fce00078e0a05 */
.L_x_160:
        /* <DEDUP_REMOVED lines=26> */
.L_x_149:
[----:B------:R-:W-:Y:S05]  /*0410*/  BSYNC.RECONVERGENT B1 ;  /* 0x0000000000017941 */ /* 0x000fea0003800200 */
.L_x_148:
        /* <DEDUP_REMOVED lines=12> */
.L_x_147:
[----:B------:R-:W-:Y:S05]  /*04e0*/  BSYNC.RECONVERGENT B0 ;  /* 0x0000000000007941 */ /* 0x000fea0003800200 */
.L_x_146:
        /* <DEDUP_REMOVED lines=25> */
[----:B------:R-:W-:-:S02]  /*0680*/  @!P1 MOV R22, R26 ;  /* 0x0000001a00169202 */ /* 0x000fc40000000f00 */
[----:B------:R-:W-:Y:S01]  /*0690*/  @!P1 FSEL R14, R20, R16, !P3 ;  /* 0x00000010140e9208 */ /* 0x000fe20005800000 */
[----:B------:R-:W-:Y:S01]  /*06a0*/  @!P1 IMAD.MOV.U32 R23, RZ, RZ, R27 ;  /* 0x000000ffff179224 */ /* 0x000fe200078e001b */
[----:B------:R-:W-:-:S03]  /*06b0*/  @!P1 FSEL R15, R21, R17, !P3 ;  /* 0x00000011150f9208 */ /* 0x000fc60005800000 */
[----:B------:R-:W-:Y:S02]  /*06c0*/  @!P1 IMAD.MOV.U32 R20, RZ, RZ, R14 ;  /* 0x000000ffff149224 */ /* 0x000fe400078e000e */
[----:B------:R-:W-:-:S07]  /*06d0*/  @!P1 IMAD.MOV.U32 R21, RZ, RZ, R15 ;  /* 0x000000ffff159224 */ /* 0x000fce00078e000f */
.L_x_151:
[----:B------:R-:W-:Y:S05]  /*06e0*/  BSYNC.RECONVERGENT B0 ;  /* 0x0000000000007941 */ /* 0x000fea0003800200 */
.L_x_150:
        /* <DEDUP_REMOVED lines=20> */
.L_x_155:
[----:B------:R-:W-:Y:S05]  /*0830*/  BSYNC.RECONVERGENT B1 ;  /* 0x0000000000017941 */ /* 0x000fea0003800200 */
.L_x_154:
        /* <DEDUP_REMOVED lines=12> */
.L_x_153:
[----:B------:R-:W-:Y:S05]  /*0900*/  BSYNC.RECONVERGENT B0 ;  /* 0x0000000000007941 */ /* 0x000fea0003800200 */
.L_x_152:
        /* <DEDUP_REMOVED lines=20> */
.L_x_159:
[----:B------:R-:W-:Y:S05]  /*0a50*/  BSYNC.RECONVERGENT B1 ;  /* 0x0000000000017941 */ /* 0x000fea0003800200 */
.L_x_158:
        /* <DEDUP_REMOVED lines=12> */
.L_x_157:
[----:B------:R-:W-:Y:S05]  /*0b20*/  BSYNC.RECONVERGENT B0 ;  /* 0x0000000000007941 */ /* 0x000fea0003800200 */
.L_x_156:
[----:B------:R-:W-:Y:S01]  /*0b30*/  IADD3 R6, PT, PT, R6, -0x4, RZ ;  /* 0xfffffffc06067810 */ /* 0x000fe20007ffe0ff */
[----:B------:R-:W-:Y:S01]  /*0b40*/  VIADD R7, R7, 0x4 ;  /* 0x0000000407077836 */ /* 0x000fe20000000000 */
[----:B------:R-:W-:Y:S06]  /*0b50*/  @P0 BRA `(.L_x_160) ;  /* 0xfffffff400c40947 */ /* 0x000fec000383ffff */
.L_x_145:
[----:B------:R-:W-:-:S13]  /*0b60*/  ISETP.NE.AND P0, PT, R4, RZ, PT ;  /* 0x000000ff0400720c */ /* 0x000fda0003f05270 */
[----:B------:R-:W-:Y:S05]  /*0b70*/  @!P0 BRA `(.L_x_161) ;  /* 0x0000000000a88947 */ /* 0x000fea0003800000 */
[----:B------:R-:W0:Y:S01]  /*0b80*/  LDC.64 R6, c[0x0][0x390] ;  /* 0x0000e400ff067b82 */ /* 0x000e220000000a00 */
[--C-:B------:R-:W-:Y:S01]  /*0b90*/  IMAD.IADD R12, R2, 0x1, -R5.reuse ;  /* 0x00000001020c7824 */ /* 0x100fe200078e0a05 */
[----:B------:R-:W-:Y:S01]  /*0ba0*/  IADD3 R0, PT, PT, R5, -UR4, -R0 ;  /* 0x8000000405007c10 */ /* 0x000fe2000fffe800 */
[----:B------:R-:W-:Y:S02]  /*0bb0*/  IMAD.IADD R13, R3, 0x1, R5 ;  /* 0x00000001030d7824 */ /* 0x000fe400078e0205 */
[----:B------:R-:W-:-:S07]  /*0bc0*/  IMAD.MOV R14, RZ, RZ, -R4 ;  /* 0x000000ffff0e7224 */ /* 0x000fce00078e0a04 */
.L_x_164:
        /* <DEDUP_REMOVED lines=33> */
.L_x_163:
[----:B------:R-:W-:Y:S05]  /*0de0*/  BSYNC.RECONVERGENT B0 ;  /* 0x0000000000007941 */ /* 0x000fea0003800200 */
.L_x_162:
[----:B------:R-:W-:Y:S02]  /*0df0*/  VIADD R12, R12, 0xffffffff ;  /* 0xffffffff0c0c7836 */ /* 0x000fe40000000000 */
[----:B------:R-:W-:Y:S01]  /*0e00*/  VIADD R0, R0, 0x1 ;  /* 0x0000000100007836 */ /* 0x000fe20000000000 */
[----:B------:R-:W-:Y:S06]  /*0e10*/  @P0 BRA `(.L_x_164) ;  /* 0xfffffffc006c0947 */ /* 0x000fec000383ffff */
.L_x_161:
[----:B------:R-:W-:-:S04]  /*0e20*/  LOP3.LUT P0, RZ, R25, 0xff, RZ, 0xc0, !PT ;  /* 0x000000ff19ff7812 */ /* 0x000fc8000780c0ff */
[----:B------:R-:W-:-:S13]  /*0e30*/  PLOP3.LUT P0, PT, P0, PT, PT, 0x8, 0x80 ;  /* 0x000000000080781c */ /* 0x000fda000070e170 */
.L_x_144:
[----:B------:R-:W-:Y:S05]  /*0e40*/  @!P0 EXIT ;  /* 0x000000000000894d */ /* 0x000fea0003800000 */
[----:B------:R-:W-:-:S08]  /*0e50*/  DADD R20, R20, -R22 ;  /* 0x0000000014147229 */ /* 0x000fd00000000816 */
[----:B------:R-:W-:-:S07]  /*0e60*/  DADD R20, R8, R20 ;  /* 0x0000000008147229 */ /* 0x000fce0000000014 */
[----:B------:R-:W-:Y:S01]  /*0e70*/  STG.E.64 desc[UR6][R10.64], R20 ;  /* 0x000000140a007986 */ /* 0x000fe2000c101b06 */
[----:B------:R-:W-:Y:S05]  /*0e80*/  EXIT ;  /* 0x000000000000794d */ /* 0x000fea0003800000 */
.L_x_165:
        /* <DEDUP_REMOVED lines=15> */
.L_x_1572:


//--------------------- .text._Z48kernel_CostAggregation_OneParallelRow_BottomLeftiiiPdddi --------------------------
	.section	.text._Z48kernel_CostAggregation_OneParallelRow_BottomLeftiiiPdddi,"ax",@progbits
	.align	128
        .global         _Z48kernel_CostAggregation_OneParallelRow_BottomLeftiiiPdddi
        .type           _Z48kernel_CostAggregation_OneParallelRow_BottomLeftiiiPdddi,@function
        .size           _Z48kernel_CostAggregation_OneParallelRow_BottomLeftiiiPdddi,(.L_x_1573 - _Z48kernel_CostAggregation_OneParallelRow_BottomLeftiiiPdddi)
        .other          _Z48kernel_CostAggregation_OneParallelRow_BottomLeftiiiPdddi,@"STO_CUDA_ENTRY STV_DEFAULT"
_Z48kernel_CostAggregation_OneParallelRow_BottomLeftiiiPdddi:
.text._Z48kernel_CostAggregation_OneParallelRow_BottomLeftiiiPdddi:
        /* <DEDUP_REMOVED lines=11> */
[----:B----4-:R-:W-:Y:S01]  /*00b0*/  ISETP.GE.AND P0, PT, R7, UR10, PT ;  /* 0x0000000a07007c0c */ /* 0x010fe2000bf06270 */
[----:B--2---:R-:W-:-:S05]  /*00c0*/  IMAD R0, R0, UR6, R3 ;  /* 0x0000000600007c24 */ /* 0x004fca000f8e0203 */
[----:B---3--:R-:W-:-:S04]  /*00d0*/  ISETP.GE.OR P0, PT, R0, R5, P0 ;  /* 0x000000050000720c */ /* 0x008fc80000706670 */
[----:B------:R-:W-:-:S13]  /*00e0*/  ISETP.EQ.OR P0, PT, R0, RZ, P0 ;  /* 0x000000ff0000720c */ /* 0x000fda0000702670 */
[----:B------:R-:W-:Y:S05]  /*00f0*/  @P0 EXIT ;  /* 0x000000000000094d */ /* 0x000fea0003800000 */
[----:B------:R-:W0:Y:S01]  /*0100*/  LDCU UR5, c[0x0][0x3a8] ;  /* 0x00007500ff0577ac */ /* 0x000e220008000800 */
[----:B------:R-:W1:Y:S01]  /*0110*/  LDC.64 R8, c[0x0][0x390] ;  /* 0x0000e400ff087b82 */ /* 0x000e620000000a00 */
[----:B------:R-:W2:Y:S01]  /*0120*/  LDCU.64 UR8, c[0x0][0x358] ;  /* 0x00006b00ff0877ac */ /* 0x000ea20008000a00 */
[----:B0-----:R-:W-:-:S04]  /*0130*/  IMAD R0, R5, UR5, R0 ;  /* 0x0000000505007c24 */ /* 0x001fc8000f8e0200 */
[----:B------:R-:W-:-:S04]  /*0140*/  IMAD R3, R0, UR10, R7 ;  /* 0x0000000a00037c24 */ /* 0x000fc8000f8e0207 */
[----:B-1----:R-:W-:-:S05]  /*0150*/  IMAD.WIDE R8, R3, 0x8, R8 ;  /* 0x0000000803087825 */ /* 0x002fca00078e0208 */
[----:B--2---:R-:W2:Y:S02]  /*0160*/  LDG.E.64 R10, desc[UR8][R8.64] ;  /* 0x00000008080a7981 */ /* 0x004ea4000c1e1b00 */
[----:B--2---:R-:W-:-:S14]  /*0170*/  DSETP.GEU.AND P0, PT, R10, RZ, PT ;  /* 0x000000ff0a00722a */ /* 0x004fdc0003f0e000 */
[----:B------:R-:W-:Y:S05]  /*0180*/  @!P0 EXIT ;  /* 0x000000000000894d */ /* 0x000fea0003800000 */
[----:B------:R-:W-:Y:S01]  /*0190*/  UISETP.GE.AND UP0, UPT, UR10, 0x1, UPT ;  /* 0x000000010a00788c */ /* 0x000fe2000bf06270 */
[----:B------:R-:W-:Y:S02]  /*01a0*/  PLOP3.LUT P0, PT, PT, PT, PT, 0x8, 0x80 ;  /* 0x000000000080781c */ /* 0x000fe40003f0e170 */
[----:B------:R-:W-:-:S06]  /*01b0*/  IADD3 R5, PT, PT, R0, -0x1, R5 ;  /* 0xffffffff00057810 */ /* 0x000fcc0007ffe005 */
        /* <DEDUP_REMOVED lines=13> */
.L_x_182:
        /* <DEDUP_REMOVED lines=18> */
[----:B------:R-:W-:-:S04]  /*03b0*/  IADD3 R3, PT, PT, R2, 0x1, RZ ;  /* 0x0000000102037810 */ /* 0x000fc80007ffe0ff */
[----:B------:R-:W-:-:S04]  /*03c0*/  IABS R3, R3 ;  /* 0x0000000300037213 */ /* 0x000fc80000000000 */
[----:B------:R-:W-:-:S13]  /*03d0*/  ISETP.NE.AND P2, PT, R3, 0x1, PT ;  /* 0x000000010300780c */ /* 0x000fda0003f45270 */
[----:B0-----:R-:W0:Y:S08]  /*03e0*/  @P2 LDC R16, c[0x0][0x3a0] ;  /* 0x0000e800ff102b82 */ /* 0x001e300000000800 */
[----:B------:R-:W0:Y:S02]  /*03f0*/  @P2 LDC R17, c[0x0][0x3a4] ;  /* 0x0000e900ff112b82 */ /* 0x000e240000000800 */
[----:B0-----:R-:W-:-:S11]  /*0400*/  DADD R16, R18, R16 ;  /* 0x0000000012107229 */ /* 0x001fd60000000010 */
.L_x_171:
[----:B------:R-:W-:Y:S05]  /*0410*/  BSYNC.RECONVERGENT B1 ;  /* 0x0000000000017941 */ /* 0x000fea0003800200 */
.L_x_170:
[----:B------:R-:W-:Y:S01]  /*0420*/  @!P0 DSETP.GEU.AND P2, PT, R16, R20, PT ;  /* 0x000000141000822a */ /* 0x000fe20003f4e000 */
[----:B------:R-:W-:Y:S01]  /*0430*/  @!P0 FSEL R22, R18, R14, !P1 ;  /* 0x0000000e12168208 */ /* 0x000fe20004800000 */
[----:B------:R-:W-:Y:S01]  /*0440*/  IMAD.MOV.U32 R14, RZ, RZ, R18 ;  /* 0x000000ffff0e7224 */ /* 0x000fe200078e0012 */
[----:B------:R-:W-:Y:S01]  /*0450*/  @!P0 FSEL R23, R19, R15, !P1 ;  /* 0x0000000f13178208 */ /* 0x000fe20004800000 */
[----:B------:R-:W-:Y:S01]  /*0460*/  IMAD.MOV.U32 R15, RZ, RZ, R19 ;  /* 0x000000ffff0f7224 */ /* 0x000fe200078e0013 */
[----:B------:R-:W-:Y:S01]  /*0470*/  PRMT R3, RZ, 0x7610, R3 ;  /* 0x00007610ff037816 */ /* 0x000fe20000000003 */
[----:B------:R-:W-:Y:S01]  /*0480*/  @!P0 IMAD.MOV.U32 R14, RZ, RZ, R22 ;  /* 0x000000ffff0e8224 */ /* 0x000fe200078e0016 */
[----:B------:R-:W-:Y:S01]  /*0490*/  @!P0 FSEL R6, R16, R20, !P2 ;  /* 0x0000001410068208 */ /* 0x000fe20005000000 */
[----:B------:R-:W-:Y:S01]  /*04a0*/  @!P0 IMAD.MOV.U32 R15, RZ, RZ, R23 ;  /* 0x000000ffff0f8224 */ /* 0x000fe200078e0017 */
[----:B------:R-:W-:-:S03]  /*04b0*/  @!P0 FSEL R21, R17, R21, !P2 ;  /* 0x0000001511158208 */ /* 0x000fc60005000000 */
[----:B------:R-:W-:Y:S01]  /*04c0*/  @!P0 IMAD.MOV.U32 R16, RZ, RZ, R6 ;  /* 0x000000ffff108224 */ /* 0x000fe200078e0006 */
[----:B------:R-:W-:-:S07]  /*04d0*/  @!P0 MOV R17, R21 ;  /* 0x0000001500118202 */ /* 0x000fce0000000f00 */
.L_x_169:
[----:B------:R-:W-:Y:S05]  /*04e0*/  BSYNC.RECONVERGENT B0 ;  /* 0x0000000000007941 */ /* 0x000fea0003800200 */
.L_x_168:
[----:B------:R-:W2:Y:S01]  /*04f0*/  LDG.E.64 R18, desc[UR8][R12.64+0x8] ;  /* 0x000008080c127981 */ /* 0x000ea2000c1e1b00 */
[----:B------:R-:W-:Y:S01]  /*0500*/  BSSY.RECONVERGENT B0, `(.L_x_172) ;  /* 0x000001c000007945 */ /* 0x000fe20003800200 */
[----:B------:R-:W-:Y:S02]  /*0510*/  IMAD.MOV.U32 R20, RZ, RZ, R16 ;  /* 0x000000ffff147224 */ /* 0x000fe400078e0010 */
[----:B------:R-:W-:Y:S01]  /*0520*/  IMAD.MOV.U32 R21, RZ, RZ, R17 ;  /* 0x000000ffff157224 */ /* 0x000fe200078e0011 */
        /* <DEDUP_REMOVED lines=22> */
[----:B------:R-:W-:-:S03]  /*0690*/  @!P0 FSEL R17, R21, R17, !P2 ;  /* 0x0000001115118208 */ /* 0x000fc60005000000 */
[----:B------:R-:W-:Y:S02]  /*06a0*/  @!P0 IMAD.MOV.U32 R20, RZ, RZ, R6 ;  /* 0x000000ffff148224 */ /* 0x000fe400078e0006 */
[----:B------:R-:W-:-:S07]  /*06b0*/  @!P0 IMAD.MOV.U32 R21, RZ, RZ, R17 ;  /* 0x000000ffff158224 */ /* 0x000fce00078e0011 */
.L_x_173:
[----:B------:R-:W-:Y:S05]  /*06c0*/  BSYNC.RECONVERGENT B0 ;  /* 0x0000000000007941 */ /* 0x000fea0003800200 */
.L_x_172:
        /* <DEDUP_REMOVED lines=20> */
.L_x_177:
[----:B------:R-:W-:Y:S05]  /*0810*/  BSYNC.RECONVERGENT B1 ;  /* 0x0000000000017941 */ /* 0x000fea0003800200 */
.L_x_176:
        /* <DEDUP_REMOVED lines=12> */
.L_x_175:
[----:B------:R-:W-:Y:S05]  /*08e0*/  BSYNC.RECONVERGENT B0 ;  /* 0x0000000000007941 */ /* 0x000fea0003800200 */
.L_x_174:
        /* <DEDUP_REMOVED lines=14> */
[----:B------:R-:W-:-:S04]  /*09d0*/  IADD3 R3, PT, PT, R2, -0x2, RZ ;  /* 0xfffffffe02037810 */ /* 0x000fc80007ffe0ff */
[----:B------:R-:W-:-:S04]  /*09e0*/  IABS R3, R3 ;  /* 0x0000000300037213 */ /* 0x000fc80000000000 */
[----:B------:R-:W-:-:S13]  /*09f0*/  ISETP.NE.AND P2, PT, R3, 0x1, PT ;  /* 0x000000010300780c */ /* 0x000fda0003f45270 */
[----:B0-----:R-:W0:Y:S08]  /*0a00*/  @P2 LDC R16, c[0x0][0x3a0] ;  /* 0x0000e800ff102b82 */ /* 0x001e300000000800 */
[----:B------:R-:W0:Y:S02]  /*0a10*/  @P2 LDC R17, c[0x0][0x3a4] ;  /* 0x0000e900ff112b82 */ /* 0x000e240000000800 */
[----:B0-----:R-:W-:-:S11]  /*0a20*/  DADD R20, R12, R16 ;  /* 0x000000000c147229 */ /* 0x001fd60000000010 */
.L_x_181:
[----:B------:R-:W-:Y:S05]  /*0a30*/  BSYNC.RECONVERGENT B1 ;  /* 0x0000000000017941 */ /* 0x000fea0003800200 */
.L_x_180:
        /* <DEDUP_REMOVED lines=12> */
.L_x_179:
[----:B------:R-:W-:Y:S05]  /*0b00*/  BSYNC.RECONVERGENT B0 ;  /* 0x0000000000007941 */ /* 0x000fea0003800200 */
.L_x_178:
[----:B------:R-:W-:Y:S02]  /*0b10*/  VIADD R2, R2, 0xfffffffc ;  /* 0xfffffffc02027836 */ /* 0x000fe40000000000 */
[----:B------:R-:W-:Y:S01]  /*0b20*/  VIADD R0, R0, 0x4 ;  /* 0x0000000400007836 */ /* 0x000fe20000000000 */
[----:B------:R-:W-:Y:S06]  /*0b30*/  BRA.U UP0, `(.L_x_182) ;  /* 0xfffffff500d47547 */ /* 0x000fec000b83ffff */
.L_x_167:
[----:B------:R-:W-:-:S09]  /*0b40*/  UISETP.NE.AND UP0, UPT, UR5, URZ, UPT ;  /* 0x000000ff0500728c */ /* 0x000fd2000bf05270 */
[----:B------:R-:W-:Y:S05]  /*0b50*/  BRA.U !UP0, `(.L_x_183) ;  /* 0x0000000108a87547 */ /* 0x000fea000b800000 */
[----:B------:R-:W0:Y:S01]  /*0b60*/  LDC.64 R12, c[0x0][0x390] ;  /* 0x0000e400ff0c7b82 */ /* 0x000e220000000a00 */
[----:B------:R-:W-:Y:S01]  /*0b70*/  IMAD.IADD R7, R7, 0x1, -R4 ;  /* 0x0000000107077824 */ /* 0x000fe200078e0a04 */
[----:B------:R-:W-:Y:S01]  /*0b80*/  IADD3 R25, PT, PT, R4, -UR4, -R25 ;  /* 0x8000000404197c10 */ /* 0x000fe2000fffe819 */
[----:B------:R-:W-:Y:S01]  /*0b90*/  UIADD3 UR5, UPT, UPT, -UR5, URZ, URZ ;  /* 0x000000ff05057290 */ /* 0x000fe2000fffe1ff */
[----:B------:R-:W-:-:S11]  /*0ba0*/  IADD3 R17, PT, PT, R5, R4, RZ ;  /* 0x0000000405117210 */ /* 0x000fd60007ffe0ff */
.L_x_186:
        /* <DEDUP_REMOVED lines=17> */
[----:B------:R-:W-:Y:S01]  /*0cc0*/  IMAD.MOV.U32 R3, RZ, RZ, R21 ;  /* 0x000000ffff037224 */ /* 0x000fe200078e0015 */
[----:B------:R-:W-:Y:S01]  /*0cd0*/  MOV R21, R5 ;  /* 0x0000000500157202 */ /* 0x000fe20000000f00 */
        /* <DEDUP_REMOVED lines=10> */
[----:B------:R-:W-:Y:S01]  /*0d80*/  @!P0 IMAD.MOV.U32 R15, RZ, RZ, R23 ;  /* 0x000000ffff0f8224 */ /* 0x000fe200078e0017 */
[----:B------:R-:W-:Y:S01]  /*0d90*/  PRMT R3, RZ, 0x7610, R3 ;  /* 0x00007610ff037816 */ /* 0x000fe20000000003 */
[----:B------:R-:W-:Y:S01]  /*0da0*/  @!P0 IMAD.MOV.U32 R21, RZ, RZ, R19 ;  /* 0x000000ffff158224 */ /* 0x000fe200078e0013 */
[----:B------:R-:W-:-:S07]  /*0db0*/  @!P0 MOV R20, R0 ;  /* 0x0000000000148202 */ /* 0x000fce0000000f00 */
.L_x_185:
[----:B------:R-:W-:Y:S05]  /*0dc0*/  BSYNC.RECONVERGENT B0 ;  /* 0x0000000000007941 */ /* 0x000fea0003800200 */
.L_x_184:
[----:B------:R-:W-:Y:S02]  /*0dd0*/  VIADD R7, R7, 0xffffffff ;  /* 0xffffffff07077836 */ /* 0x000fe40000000000 */
[----:B------:R-:W-:Y:S01]  /*0de0*/  VIADD R25, R25, 0x1 ;  /* 0x0000000119197836 */ /* 0x000fe20000000000 */
[----:B------:R-:W-:Y:S06]  /*0df0*/  BRA.U UP0, `(.L_x_186) ;  /* 0xfffffffd006c7547 */ /* 0x000fec000b83ffff */
.L_x_183:
[----:B------:R-:W-:-:S04]  /*0e00*/  LOP3.LUT P0, RZ, R3, 0xff, RZ, 0xc0, !PT ;  /* 0x000000ff03ff7812 */ /* 0x000fc8000780c0ff */
[----:B------:R-:W-:-:S13]  /*0e10*/  PLOP3.LUT P0, PT, P0, PT, PT, 0x8, 0x80 ;  /* 0x000000000080781c */ /* 0x000fda000070e170 */
.L_x_166:
[----:B------:R-:W-:Y:S05]  /*0e20*/  @!P0 EXIT ;  /* 0x000000000000894d */ /* 0x000fea0003800000 */
[----:B------:R-:W-:-:S08]  /*0e30*/  DADD R14, R20, -R14 ;  /* 0x00000000140e7229 */ /* 0x000fd0000000080e */
[----:B------:R-:W-:-:S07]  /*0e40*/  DADD R14, R10, R14 ;  /* 0x000000000a0e7229 */ /* 0x000fce000000000e */
[----:B------:R-:W-:Y:S01]  /*0e50*/  STG.E.64 desc[UR8][R8.64], R14 ;  /* 0x0000000e08007986 */ /* 0x000fe2000c101b08 */
[----:B------:R-:W-:Y:S05]  /*0e60*/  EXIT ;  /* 0x000000000000794d */ /* 0x000fea0003800000 */
.L_x_187:
        /* <DEDUP_REMOVED lines=9> */
.L_x_1573:


//--------------------- .text._Z49kernel_CostAggregation_OneParallelRow_BottomRightiiiPdddi --------------------------
	.section	.text._Z49kernel_CostAggregation_OneParallelRow_BottomRightiiiPdddi,"ax",@progbits
	.align	128
        .global         _Z49kernel_CostAggregation_OneParallelRow_BottomRightiiiPdddi
        .type           _Z49kernel_CostAggregation_OneParallelRow_BottomRightiiiPdddi,@function
        .size           _Z49kernel_CostAggregation_OneParallelRow_BottomRightiiiPdddi,(.L_x_1574 - _Z49kernel_CostAggregation_OneParallelRow_BottomRightiiiPdddi)
        .other          _Z49kernel_CostAggregation_OneParallelRow_BottomRightiiiPdddi,@"STO_CUDA_ENTRY STV_DEFAULT"
_Z49kernel_CostAggregation_OneParallelRow_BottomRightiiiPdddi:
.text._Z49kernel_CostAggregation_OneParallelRow_BottomRightiiiPdddi:
        /* <DEDUP_REMOVED lines=17> */
[----:B------:R-:W1:Y:S07]  /*0110*/  LDCU.64 UR6, c[0x0][0x358] ;  /* 0x00006b00ff0677ac */ /* 0x000e6e0008000a00 */
[----:B------:R-:W2:Y:S01]  /*0120*/  LDC.64 R10, c[0x0][0x390] ;  /* 0x0000e400ff0a7b82 */ /* 0x000ea20000000a00 */
[----:B0-----:R-:W-:-:S04]  /*0130*/  IMAD R3, R4, UR8, R3 ;  /* 0x0000000804037c24 */ /* 0x001fc8000f8e0203 */
[----:B------:R-:W-:-:S04]  /*0140*/  IMAD R5, R3, R6, R2 ;  /* 0x0000000603057224 */ /* 0x000fc800078e0202 */
[----:B--2---:R-:W-:-:S05]  /*0150*/  IMAD.WIDE R10, R5, 0x8, R10 ;  /* 0x00000008050a7825 */ /* 0x004fca00078e020a */
[----:B-1----:R-:W2:Y:S01]  /*0160*/  LDG.E.64 R8, desc[UR6][R10.64] ;  /* 0x000000060a087981 */ /* 0x002ea2000c1e1b00 */
        /* <DEDUP_REMOVED lines=17> */
.L_x_204:
        /* <DEDUP_REMOVED lines=26> */
.L_x_193:
[----:B------:R-:W-:Y:S05]  /*0420*/  BSYNC.RECONVERGENT B1 ;  /* 0x0000000000017941 */ /* 0x000fea0003800200 */
.L_x_192:
        /* <DEDUP_REMOVED lines=12> */
.L_x_191:
[----:B------:R-:W-:Y:S05]  /*04f0*/  BSYNC.RECONVERGENT B0 ;  /* 0x0000000000007941 */ /* 0x000fea0003800200 */
.L_x_190:
        /* <DEDUP_REMOVED lines=31> */
.L_x_195:
[----:B------:R-:W-:Y:S05]  /*06f0*/  BSYNC.RECONVERGENT B0 ;  /* 0x0000000000007941 */ /* 0x000fea0003800200 */
.L_x_194:
        /* <DEDUP_REMOVED lines=20> */
.L_x_199:
[----:B------:R-:W-:Y:S05]  /*0840*/  BSYNC.RECONVERGENT B1 ;  /* 0x0000000000017941 */ /* 0x000fea0003800200 */
.L_x_198:
        /* <DEDUP_REMOVED lines=12> */
.L_x_197:
[----:B------:R-:W-:Y:S05]  /*0910*/  BSYNC.RECONVERGENT B0 ;  /* 0x0000000000007941 */ /* 0x000fea0003800200 */
.L_x_196:
        /* <DEDUP_REMOVED lines=20> */
.L_x_203:
[----:B------:R-:W-:Y:S05]  /*0a60*/  BSYNC.RECONVERGENT B1 ;  /* 0x0000000000017941 */ /* 0x000fea0003800200 */
.L_x_202:
        /* <DEDUP_REMOVED lines=12> */
.L_x_201:
[----:B------:R-:W-:Y:S05]  /*0b30*/  BSYNC.RECONVERGENT B0 ;  /* 0x0000000000007941 */ /* 0x000fea0003800200 */
.L_x_200:
[----:B------:R-:W-:Y:S01]  /*0b40*/  IADD3 R6, PT, PT, R6, -0x4, RZ ;  /* 0xfffffffc06067810 */ /* 0x000fe20007ffe0ff */
[----:B------:R-:W-:Y:S01]  /*0b50*/  VIADD R7, R7, 0x4 ;  /* 0x0000000407077836 */ /* 0x000fe20000000000 */
[----:B------:R-:W-:Y:S06]  /*0b60*/  @P0 BRA `(.L_x_204) ;  /* 0xfffffff400c40947 */ /* 0x000fec000383ffff */
.L_x_189:
[----:B------:R-:W-:-:S13]  /*0b70*/  ISETP.NE.AND P0, PT, R4, RZ, PT ;  /* 0x000000ff0400720c */ /* 0x000fda0003f05270 */
[----:B------:R-:W-:Y:S05]  /*0b80*/  @!P0 BRA `(.L_x_205) ;  /* 0x0000000000a88947 */ /* 0x000fea0003800000 */
[----:B------:R-:W0:Y:S01]  /*0b90*/  LDC.64 R6, c[0x0][0x390] ;  /* 0x0000e400ff067b82 */ /* 0x000e220000000a00 */
[--C-:B------:R-:W-:Y:S01]  /*0ba0*/  IMAD.IADD R12, R2, 0x1, -R5.reuse ;  /* 0x00000001020c7824 */ /* 0x100fe200078e0a05 */
[----:B------:R-:W-:Y:S01]  /*0bb0*/  IADD3 R0, PT, PT, R5, -UR4, -R0 ;  /* 0x8000000405007c10 */ /* 0x000fe2000fffe800 */
[----:B------:R-:W-:Y:S02]  /*0bc0*/  IMAD.IADD R13, R3, 0x1, R5 ;  /* 0x00000001030d7824 */ /* 0x000fe400078e0205 */
[----:B------:R-:W-:-:S07]  /*0bd0*/  IMAD.MOV R14, RZ, RZ, -R4 ;  /* 0x000000ffff0e7224 */ /* 0x000fce00078e0a04 */
.L_x_208:
        /* <DEDUP_REMOVED lines=33> */
.L_x_207:
[----:B------:R-:W-:Y:S05]  /*0df0*/  BSYNC.RECONVERGENT B0 ;  /* 0x0000000000007941 */ /* 0x000fea0003800200 */
.L_x_206:
[----:B------:R-:W-:Y:S02]  /*0e00*/  VIADD R12, R12, 0xffffffff ;  /* 0xffffffff0c0c7836 */ /* 0x000fe40000000000 */
[----:B------:R-:W-:Y:S01]  /*0e10*/  VIADD R0, R0, 0x1 ;  /* 0x0000000100007836 */ /* 0x000fe20000000000 */
[----:B------:R-:W-:Y:S06]  /*0e20*/  @P0 BRA `(.L_x_208) ;  /* 0xfffffffc006c0947 */ /* 0x000fec000383ffff */
.L_x_205:
[----:B------:R-:W-:-:S04]  /*0e30*/  LOP3.LUT P0, RZ, R25, 0xff, RZ, 0xc0, !PT ;  /* 0x000000ff19ff7812 */ /* 0x000fc8000780c0ff */
[----:B------:R-:W-:-:S13]  /*0e40*/  PLOP3.LUT P0, PT, P0, PT, PT, 0x8, 0x80 ;  /* 0x000000000080781c */ /* 0x000fda000070e170 */
.L_x_188:
[----:B------:R-:W-:Y:S05]  /*0e50*/  @!P0 EXIT ;  /* 0x000000000000894d */ /* 0x000fea0003800000 */
[----:B------:R-:W-:-:S08]  /*0e60*/  DADD R20, R20, -R22 ;  /* 0x0000000014147229 */ /* 0x000fd00000000816 */
[----:B------:R-:W-:-:S07]  /*0e70*/  DADD R20, R8, R20 ;  /* 0x0000000008147229 */ /* 0x000fce0000000014 */
[----:B------:R-:W-:Y:S01]  /*0e80*/  STG.E.64 desc[UR6][R10.64], R20 ;  /* 0x000000140a007986 */ /* 0x000fe2000c101b06 */
[----:B------:R-:W-:Y:S05]  /*0e90*/  EXIT ;  /* 0x000000000000794d */ /* 0x000fea0003800000 */
.L_x_209:
        /* <DEDUP_REMOVED lines=14> */
.L_x_1574:


//--------------------- .text._Z44kernel_CostAggregation_OneParallelRow_BottomiiiPdddi --------------------------
	.section	.text._Z44kernel_CostAggregation_OneParallelRow_BottomiiiPdddi,"ax",@progbits
	.align	128
        .global         _Z44kernel_CostAggregation_OneParallelRow_BottomiiiPdddi
        .type           _Z44kernel_CostAggregation_OneParallelRow_BottomiiiPdddi,@function
        .size           _Z44kernel_CostAggregation_OneParallelRow_BottomiiiPdddi,(.L_x_1575 - _Z44kernel_CostAggregation_OneParallelRow_BottomiiiPdddi)
        .other          _Z44kernel_CostAggregation_OneParallelRow_BottomiiiPdddi,@"STO_CUDA_ENTRY STV_DEFAULT"
_Z44kernel_CostAggregation_OneParallelRow_BottomiiiPdddi:
.text._Z44kernel_CostAggregation_OneParallelRow_BottomiiiPdddi:
        /* <DEDUP_REMOVED lines=16> */
[----:B------:R-:W1:Y:S07]  /*0100*/  LDCU.64 UR8, c[0x0][0x358] ;  /* 0x00006b00ff0877ac */ /* 0x000e6e0008000a00 */
[----:B------:R-:W2:Y:S01]  /*0110*/  LDC.64 R8, c[0x0][0x390] ;  /* 0x0000e400ff087b82 */ /* 0x000ea20000000a00 */
[----:B0-----:R-:W-:-:S04]  /*0120*/  IMAD R0, R3, UR7, R0 ;  /* 0x0000000703007c24 */ /* 0x001fc8000f8e0200 */
[----:B------:R-:W-:-:S04]  /*0130*/  IMAD R3, R0, UR10, R7 ;  /* 0x0000000a00037c24 */ /* 0x000fc8000f8e0207 */
[----:B--2---:R-:W-:-:S05]  /*0140*/  IMAD.WIDE R8, R3, 0x8, R8 ;  /* 0x0000000803087825 */ /* 0x004fca00078e0208 */
[----:B-1----:R-:W2:Y:S01]  /*0150*/  LDG.E.64 R10, desc[UR8][R8.64] ;  /* 0x00000008080a7981 */ /* 0x002ea2000c1e1b00 */
        /* <DEDUP_REMOVED lines=18> */
.L_x_226:
        /* <DEDUP_REMOVED lines=24> */
.L_x_215:
[----:B------:R-:W-:Y:S05]  /*0400*/  BSYNC.RECONVERGENT B1 ;  /* 0x0000000000017941 */ /* 0x000fea0003800200 */
.L_x_214:
        /* <DEDUP_REMOVED lines=12> */
.L_x_213:
[----:B------:R-:W-:Y:S05]  /*04d0*/  BSYNC.RECONVERGENT B0 ;  /* 0x0000000000007941 */ /* 0x000fea0003800200 */
.L_x_212:
        /* <DEDUP_REMOVED lines=29> */
.L_x_217:
[----:B------:R-:W-:Y:S05]  /*06b0*/  BSYNC.RECONVERGENT B0 ;  /* 0x0000000000007941 */ /* 0x000fea0003800200 */
.L_x_216:
        /* <DEDUP_REMOVED lines=20> */
.L_x_221:
[----:B------:R-:W-:Y:S05]  /*0800*/  BSYNC.RECONVERGENT B1 ;  /* 0x0000000000017941 */ /* 0x000fea0003800200 */
.L_x_220:
        /* <DEDUP_REMOVED lines=12> */
.L_x_219:
[----:B------:R-:W-:Y:S05]  /*08d0*/  BSYNC.RECONVERGENT B0 ;  /* 0x0000000000007941 */ /* 0x000fea0003800200 */
.L_x_218:
        /* <DEDUP_REMOVED lines=20> */
.L_x_225:
[----:B------:R-:W-:Y:S05]  /*0a20*/  BSYNC.RECONVERGENT B1 ;  /* 0x0000000000017941 */ /* 0x000fea0003800200 */
.L_x_224:
        /* <DEDUP_REMOVED lines=12> */
.L_x_223:
[----:B------:R-:W-:Y:S05]  /*0af0*/  BSYNC.RECONVERGENT B0 ;  /* 0x0000000000007941 */ /* 0x000fea0003800200 */
.L_x_222:
[----:B------:R-:W-:Y:S02]  /*0b00*/  VIADD R2, R2, 0xfffffffc ;  /* 0xfffffffc02027836 */ /* 0x000fe40000000000 */
[----:B------:R-:W-:Y:S01]  /*0b10*/  VIADD R0, R0, 0x4 ;  /* 0x0000000400007836 */ /* 0x000fe20000000000 */
[----:B------:R-:W-:Y:S06]  /*0b20*/  BRA.U UP0, `(.L_x_226) ;  /* 0xfffffff500d47547 */ /* 0x000fec000b83ffff */
.L_x_211:
[----:B------:R-:W-:-:S09]  /*0b30*/  UISETP.NE.AND UP0, UPT, UR5, URZ, UPT ;  /* 0x000000ff0500728c */ /* 0x000fd2000bf05270 */
[----:B------:R-:W-:Y:S05]  /*0b40*/  BRA.U !UP0, `(.L_x_227) ;  /* 0x0000000108a87547 */ /* 0x000fea000b800000 */
[----:B------:R-:W0:Y:S01]  /*0b50*/  LDC.64 R12, c[0x0][0x390] ;  /* 0x0000e400ff0c7b82 */ /* 0x000e220000000a00 */
[--C-:B------:R-:W-:Y:S01]  /*0b60*/  IMAD.IADD R7, R7, 0x1, -R4.reuse ;  /* 0x0000000107077824 */ /* 0x100fe200078e0a04 */
[----:B------:R-:W-:Y:S01]  /*0b70*/  IADD3 R25, PT, PT, R4, -UR4, -R25 ;  /* 0x8000000404197c10 */ /* 0x000fe2000fffe819 */
[----:B------:R-:W-:Y:S01]  /*0b80*/  IMAD.IADD R17, R5, 0x1, R4 ;  /* 0x0000000105117824 */ /* 0x000fe200078e0204 */
[----:B------:R-:W-:-:S12]  /*0b90*/  UIADD3 UR5, UPT, UPT, -UR5, URZ, URZ ;  /* 0x000000ff05057290 */ /* 0x000fd8000fffe1ff */
.L_x_230:
        /* <DEDUP_REMOVED lines=33> */
.L_x_229:
[----:B------:R-:W-:Y:S05]  /*0db0*/  BSYNC.RECONVERGENT B0 ;  /* 0x0000000000007941 */ /* 0x000fea0003800200 */
.L_x_228:
[----:B------:R-:W-:Y:S02]  /*0dc0*/  VIADD R7, R7, 0xffffffff ;  /* 0xffffffff07077836 */ /* 0x000fe40000000000 */
[----:B------:R-:W-:Y:S01]  /*0dd0*/  VIADD R25, R25, 0x1 ;  /* 0x0000000119197836 */ /* 0x000fe20000000000 */
[----:B------:R-:W-:Y:S06]  /*0de0*/  BRA.U UP0, `(.L_x_230) ;  /* 0xfffffffd006c7547 */ /* 0x000fec000b83ffff */
.L_x_227:
[----:B------:R-:W-:-:S04]  /*0df0*/  LOP3.LUT P0, RZ, R3, 0xff, RZ, 0xc0, !PT ;  /* 0x000000ff03ff7812 */ /* 0x000fc8000780c0ff */
[----:B------:R-:W-:-:S13]  /*0e00*/  PLOP3.LUT P0, PT, P0, PT, PT, 0x8, 0x80 ;  /* 0x000000000080781c */ /* 0x000fda000070e170 */
.L_x_210:
[----:B------:R-:W-:Y:S05]  /*0e10*/  @!P0 EXIT ;  /* 0x000000000000894d */ /* 0x000fea0003800000 */
[----:B------:R-:W-:-:S08]  /*0e20*/  DADD R14, R20, -R14 ;  /* 0x00000000140e7229 */ /* 0x000fd0000000080e */
[----:B------:R-:W-:-:S07]  /*0e30*/  DADD R14, R10, R14 ;  /* 0x000000000a0e7229 */ /* 0x000fce000000000e */
[----:B------:R-:W-:Y:S01]  /*0e40*/  STG.E.64 desc[UR8][R8.64], R14 ;  /* 0x0000000e08007986 */ /* 0x000fe2000c101b08 */
[----:B------:R-:W-:Y:S05]  /*0e50*/  EXIT ;  /* 0x000000000000794d */ /* 0x000fea0003800000 */
.L_x_231:
        /* <DEDUP_REMOVED lines=10> */
.L_x_1575:


//--------------------- .text._Z44kernel_CostAggregation_OneParallelRow_UpLeftiiiPdddi --------------------------
	.section	.text._Z44kernel_CostAggregation_OneParallelRow_UpLeftiiiPdddi,"ax",@progbits
	.align	128
        .global         _Z44kernel_CostAggregation_OneParallelRow_UpLeftiiiPdddi
        .type           _Z44kernel_CostAggregation_OneParallelRow_UpLeftiiiPdddi,@function
        .size           _Z44kernel_CostAggregation_OneParallelRow_UpLeftiiiPdddi,(.L_x_1576 - _Z44kernel_CostAggregation_OneParallelRow_UpLeftiiiPdddi)
        .other          _Z44kernel_CostAggregation_OneParallelRow_UpLeftiiiPdddi,@"STO_CUDA_ENTRY STV_DEFAULT"
_Z44kernel_CostAggregation_OneParallelRow_UpLeftiiiPdddi:
.text._Z44kernel_CostAggregation_OneParallelRow_UpLeftiiiPdddi:
        /* <DEDUP_REMOVED lines=16> */
[----:B------:R-:W0:Y:S01]  /*0100*/  LDC R4, c[0x0][0x3a8] ;  /* 0x0000ea00ff047b82 */ /* 0x000e220000000800 */
[----:B------:R-:W1:Y:S07]  /*0110*/  LDCU.64 UR8, c[0x0][0x358] ;  /* 0x00006b00ff0877ac */ /* 0x000e6e0008000a00 */
        /* <DEDUP_REMOVED lines=8> */
[----:B------:R-:W-:Y:S01]  /*01a0*/  IMAD R3, R5, R4, -R5 ;  /* 0x0000000405037224 */ /* 0x000fe200078e0a05 */
[----:B------:R-:W-:-:S04]  /*01b0*/  PLOP3.LUT P0, PT, PT, PT, PT, 0x8, 0x80 ;  /* 0x000000000080781c */ /* 0x000fc80003f0e170 */
[----:B------:R-:W-:-:S03]  /*01c0*/  IADD3 R3, PT, PT, R0, -0x1, R3 ;  /* 0xffffffff00037810 */ /* 0x000fc60007ffe003 */
[----:B------:R-:W-:Y:S06]  /*01d0*/  BRA.U !UP0, `(.L_x_232) ;  /* 0x0000000d08187547 */ /* 0x000fec000b800000 */
[----:B------:R-:W-:Y:S01]  /*01e0*/  UISETP.GE.U32.AND UP0, UPT, UR10, 0x4, UPT ;  /* 0x000000040a00788c */ /* 0x000fe2000bf06070 */
[----:B------:R-:W-:Y:S01]  /*01f0*/  IMAD.MOV.U32 R0, RZ, RZ, 0x1 ;  /* 0x00000001ff007424 */ /* 0x000fe200078e00ff */
[----:B------:R-:W-:Y:S02]  /*0200*/  ULOP3.LUT UR5, UR10, 0x3, URZ, 0xc0, !UPT ;  /* 0x000000030a057892 */ /* 0x000fe4000f8ec0ff */
[----:B------:R-:W-:Y:S02]  /*0210*/  IMAD R5, R3, UR10, RZ ;  /* 0x0000000a03057c24 */ /* 0x000fe4000f8e02ff */
[----:B------:R-:W-:Y:S01]  /*0220*/  IMAD.MOV.U32 R4, RZ, RZ, RZ ;  /* 0x000000ffff047224 */ /* 0x000fe200078e00ff */
[----:B------:R-:W-:Y:S02]  /*0230*/  PRMT R3, R0, 0x7610, R3 ;  /* 0x0000761000037816 */ /* 0x000fe40000000003 */
[----:B------:R-:W-:Y:S05]  /*0240*/  BRA.U !UP0, `(.L_x_233) ;  /* 0x0000000908447547 */ /* 0x000fea000b800000 */
[----:B------:R-:W-:Y:S01]  /*0250*/  ULOP3.LUT UR6, UR10, 0x7ffffffc, URZ, 0xc0, !UPT ;  /* 0x7ffffffc0a067892 */ /* 0x000fe2000f8ec0ff */
[----:B------:R-:W-:Y:S01]  /*0260*/  IMAD.MOV.U32 R3, RZ, RZ, 0x1 ;  /* 0x00000001ff037424 */ /* 0x000fe200078e00ff */
[----:B------:R-:W-:Y:S01]  /*0270*/  MOV R0, R5 ;  /* 0x0000000500007202 */ /* 0x000fe20000000f00 */
[----:B------:R-:W-:Y:S01]  /*0280*/  VIADD R2, R7, 0xffffffff ;  /* 0xffffffff07027836 */ /* 0x000fe20000000000 */
[----:B------:R-:W-:Y:S02]  /*0290*/  UIADD3 UR7, UPT, UPT, -UR6, URZ, URZ ;  /* 0x000000ff06077290 */ /* 0x000fe4000fffe1ff */
[----:B------:R-:W-:-:S10]  /*02a0*/  IMAD.U32 R4, RZ, RZ, UR6 ;  /* 0x00000006ff047e24 */ /* 0x000fd4000f8e00ff */
.L_x_248:
        /* <DEDUP_REMOVED lines=24> */
.L_x_237:
[----:B------:R-:W-:Y:S05]  /*0430*/  BSYNC.RECONVERGENT B1 ;  /* 0x0000000000017941 */ /* 0x000fea0003800200 */
.L_x_236:
        /* <DEDUP_REMOVED lines=12> */
.L_x_235:
[----:B------:R-:W-:Y:S05]  /*0500*/  BSYNC.RECONVERGENT B0 ;  /* 0x0000000000007941 */ /* 0x000fea0003800200 */
.L_x_234:
        /* <DEDUP_REMOVED lines=29> */
.L_x_239:
[----:B------:R-:W-:Y:S05]  /*06e0*/  BSYNC.RECONVERGENT B0 ;  /* 0x0000000000007941 */ /* 0x000fea0003800200 */
.L_x_238:
        /* <DEDUP_REMOVED lines=20> */
.L_x_243:
[----:B------:R-:W-:Y:S05]  /*0830*/  BSYNC.RECONVERGENT B1 ;  /* 0x0000000000017941 */ /* 0x000fea0003800200 */
.L_x_242:
        /* <DEDUP_REMOVED lines=12> */
.L_x_241:
[----:B------:R-:W-:Y:S05]  /*0900*/  BSYNC.RECONVERGENT B0 ;  /* 0x0000000000007941 */ /* 0x000fea0003800200 */
.L_x_240:
        /* <DEDUP_REMOVED lines=20> */
.L_x_247:
[----:B------:R-:W-:Y:S05]  /*0a50*/  BSYNC.RECONVERGENT B1 ;  /* 0x0000000000017941 */ /* 0x000fea0003800200 */
.L_x_246:
        /* <DEDUP_REMOVED lines=12> */
.L_x_245:
[----:B------:R-:W-:Y:S05]  /*0b20*/  BSYNC.RECONVERGENT B0 ;  /* 0x0000000000007941 */ /* 0x000fea0003800200 */
.L_x_244:
[----:B------:R-:W-:Y:S02]  /*0b30*/  VIADD R2, R2, 0xfffffffc ;  /* 0xfffffffc02027836 */ /* 0x000fe40000000000 */
[----:B------:R-:W-:Y:S01]  /*0b40*/  VIADD R0, R0, 0x4 ;  /* 0x0000000400007836 */ /* 0x000fe20000000000 */
[----:B------:R-:W-:Y:S06]  /*0b50*/  BRA.U UP0, `(.L_x_248) ;  /* 0xfffffff500d47547 */ /* 0x000fec000b83ffff */
.L_x_233:
[----:B------:R-:W-:-:S09]  /*0b60*/  UISETP.NE.AND UP0, UPT, UR5, URZ, UPT ;  /* 0x000000ff0500728c */ /* 0x000fd2000bf05270 */
[----:B------:R-:W-:Y:S05]  /*0b70*/  BRA.U !UP0, `(.L_x_249) ;  /* 0x0000000108a87547 */ /* 0x000fea000b800000 */
[----:B------:R-:W0:Y:S01]  /*0b80*/  LDC.64 R12, c[0x0][0x390] ;  /* 0x0000e400ff0c7b82 */ /* 0x000e220000000a00 */
[----:B------:R-:W-:Y:S01]  /*0b90*/  IMAD.IADD R7, R7, 0x1, -R4 ;  /* 0x0000000107077824 */ /* 0x000fe200078e0a04 */
[----:B------:R-:W-:Y:S01]  /*0ba0*/  IADD3 R25, PT, PT, R4, -UR4, -R25 ;  /* 0x8000000404197c10 */ /* 0x000fe2000fffe819 */
[----:B------:R-:W-:Y:S01]  /*0bb0*/  UIADD3 UR5, UPT, UPT, -UR5, URZ, URZ ;  /* 0x000000ff05057290 */ /* 0x000fe2000fffe1ff */
[----:B------:R-:W-:-:S11]  /*0bc0*/  IADD3 R17, PT, PT, R5, R4, RZ ;  /* 0x0000000405117210 */ /* 0x000fd60007ffe0ff */
.L_x_252:
        /* <DEDUP_REMOVED lines=33> */
.L_x_251:
[----:B------:R-:W-:Y:S05]  /*0de0*/  BSYNC.RECONVERGENT B0 ;  /* 0x0000000000007941 */ /* 0x000fea0003800200 */
.L_x_250:
[----:B------:R-:W-:Y:S02]  /*0df0*/  VIADD R7, R7, 0xffffffff ;  /* 0xffffffff07077836 */ /* 0x000fe40000000000 */
[----:B------:R-:W-:Y:S01]  /*0e00*/  VIADD R25, R25, 0x1 ;  /* 0x0000000119197836 */ /* 0x000fe20000000000 */
[----:B------:R-:W-:Y:S06]  /*0e10*/  BRA.U UP0, `(.L_x_252) ;  /* 0xfffffffd006c7547 */ /* 0x000fec000b83ffff */
.L_x_249:
[----:B------:R-:W-:-:S04]  /*0e20*/  LOP3.LUT P0, RZ, R3, 0xff, RZ, 0xc0, !PT ;  /* 0x000000ff03ff7812 */ /* 0x000fc8000780c0ff */
[----:B------:R-:W-:-:S13]  /*0e30*/  PLOP3.LUT P0, PT, P0, PT, PT, 0x8, 0x80 ;  /* 0x000000000080781c */ /* 0x000fda000070e170 */
.L_x_232:
[----:B------:R-:W-:Y:S05]  /*0e40*/  @!P0 EXIT ;  /* 0x000000000000894d */ /* 0x000fea0003800000 */
[----:B------:R-:W-:-:S08]  /*0e50*/  DADD R14, R20, -R14 ;  /* 0x00000000140e7229 */ /* 0x000fd0000000080e */
[----:B------:R-:W-:-:S07]  /*0e60*/  DADD R14, R10, R14 ;  /* 0x000000000a0e7229 */ /* 0x000fce000000000e */
[----:B------:R-:W-:Y:S01]  /*0e70*/  STG.E.64 desc[UR8][R8.64], R14 ;  /* 0x0000000e08007986 */ /* 0x000fe2000c101b08 */
[----:B------:R-:W-:Y:S05]  /*0e80*/  EXIT ;  /* 0x000000000000794d */ /* 0x000fea0003800000 */
.L_x_253:
        /* <DEDUP_REMOVED lines=15> */
.L_x_1576:


//--------------------- .text._Z45kernel_CostAggregation_OneParallelRow_UpRightiiiPdddi --------------------------
	.section	.text._Z45kernel_CostAggregation_OneParallelRow_UpRightiiiPdddi,"ax",@progbits
	.align	128
        .global         _Z45kernel_CostAggregation_OneParallelRow_UpRightiiiPdddi
        .type           _Z45kernel_CostAggregation_OneParallelRow_UpRightiiiPdddi,@function
        .size           _Z45kernel_CostAggregation_OneParallelRow_UpRightiiiPdddi,(.L_x_1577 - _Z45kernel_CostAggregation_OneParallelRow_UpRightiiiPdddi)
        .other          _Z45kernel_CostAggregation_OneParallelRow_UpRightiiiPdddi,@"STO_CUDA_ENTRY STV_DEFAULT"
_Z45kernel_CostAggregation_OneParallelRow_UpRightiiiPdddi:
.text._Z45kernel_CostAggregation_OneParallelRow_UpRightiiiPdddi:
[----:B------:R-:W-:Y:S01]  /*0000*/  LDC R1, c[0x0][0x37c] ;  /* 0x0000df00ff017b82 */ /* 0x000fe20000000800 */
[----:B------:R-:W0:Y:S07]  /*0010*/  S2R R0, SR_TID.X ;  /* 0x0000000000007919 */ /* 0x000e2e0000002100 */
[----:B------:R-:W1:Y:S01]  /*0020*/  S2UR UR5, SR_CTAID.X ;  /* 0x00000000000579c3 */ /* 0x000e620000002500 */
[----:B------:R-:W1:Y:S01]  /*0030*/  LDCU UR4, c[0x0][0x360] ;  /* 0x00006c00ff0477ac */ /* 0x000e620008000800 */
[----:B------:R-:W2:Y:S01]  /*0040*/  S2R R3, SR_CTAID.Y ;  /* 0x0000000000037919 */ /* 0x000ea20000002600 */
[----:B------:R-:W2:Y:S01]  /*0050*/  LDCU UR6, c[0x0][0x364] ;  /* 0x00006c80ff0677ac */ /* 0x000ea20008000800 */
[----:B------:R-:W2:Y:S04]  /*0060*/  S2R R4, SR_TID.Y ;  /* 0x0000000000047919 */ /* 0x000ea80000002200 */
[----:B------:R-:W3:Y:S08]  /*0070*/  LDC R6, c[0x0][0x380] ;  /* 0x0000e000ff067b82 */ /* 0x000ef00000000800 */
[----:B------:R-:W4:Y:S01]  /*0080*/  LDC R7, c[0x0][0x388] ;  /* 0x0000e200ff077b82 */ /* 0x000f220000000800 */
[----:B-1----:R-:W-:-:S06]  /*0090*/  UIMAD UR4, UR4, UR5, URZ ;  /* 0x00000005040472a4 */ /* 0x002fcc000f8e02ff */
[----:B0-----:R-:W-:Y:S02]  /*00a0*/  VIADD R2, R0, UR4 ;  /* 0x0000000400027c36 */ /* 0x001fe40008000000 */
[----:B--2---:R-:W-:-:S03]  /*00b0*/  IMAD R3, R3, UR6, R4 ;  /* 0x0000000603037c24 */ /* 0x004fc6000f8e0204 */
[----:B----4-:R-:W-:Y:S01]  /*00c0*/  ISETP.GE.AND P0, PT, R2, R7, PT ;  /* 0x000000070200720c */ /* 0x010fe20003f06270 */
[----:B---3--:R-:W-:-:S05]  /*00d0*/  VIADD R4, R6, 0xffffffff ;  /* 0xffffffff06047836 */ /* 0x008fca0000000000 */
[----:B------:R-:W-:-:S13]  /*00e0*/  ISETP.GE.OR P0, PT, R3, R4, P0 ;  /* 0x000000040300720c */ /* 0x000fda0000706670 */
[----:B------:R-:W-:Y:S05]  /*00f0*/  @P0 EXIT ;  /* 0x000000000000094d */ /* 0x000fea0003800000 */
[----:B------:R-:W0:Y:S01]  /*0100*/  LDC R13, c[0x0][0x3a8] ;  /* 0x0000ea00ff0d7b82 */ /* 0x000e220000000800 */
[----:B------:R-:W1:Y:S07]  /*0110*/  LDCU.64 UR6, c[0x0][0x358] ;  /* 0x00006b00ff0677ac */ /* 0x000e6e0008000a00 */
[----:B------:R-:W2:Y:S01]  /*0120*/  LDC.64 R10, c[0x0][0x390] ;  /* 0x0000e400ff0a7b82 */ /* 0x000ea20000000a00 */
[----:B0-----:R-:W-:-:S04]  /*0130*/  IMAD R5, R6, R13, R3 ;  /* 0x0000000d06057224 */ /* 0x001fc800078e0203 */
[----:B------:R-:W-:-:S04]  /*0140*/  IMAD R5, R5, R7, R2 ;  /* 0x0000000705057224 */ /* 0x000fc800078e0202 */
[----:B--2---:R-:W-:-:S05]  /*0150*/  IMAD.WIDE R10, R5, 0x8, R10 ;  /* 0x00000008050a7825 */ /* 0x004fca00078e020a */
[----:B-1----:R-:W2:Y:S02]  /*0160*/  LDG.E.64 R8, desc[UR6][R10.64] ;  /* 0x000000060a087981 */ /* 0x002ea4000c1e1b00 */
[----:B--2---:R-:W-:-:S14]  /*0170*/  DSETP.GEU.AND P0, PT, R8, RZ, PT ;  /* 0x000000ff0800722a */ /* 0x004fdc0003f0e000 */
[----:B------:R-:W-:Y:S05]  /*0180*/  @!P0 EXIT ;  /* 0x000000000000894d */ /* 0x000fea0003800000 */
[----:B------:R-:W-:Y:S01]  /*0190*/  ISETP.GE.AND P1, PT, R7, 0x1, PT ;  /* 0x000000010700780c */ /* 0x000fe20003f26270 */
[----:B------:R-:W-:Y:S01]  /*01a0*/  IMAD R4, R6, R13, -R6 ;  /* 0x0000000d06047224 */ /* 0x000fe200078e0a06 */
[----:B------:R-:W-:-:S03]  /*01b0*/  PLOP3.LUT P0, PT, PT, PT, PT, 0x8, 0x80 ;  /* 0x000000000080781c */ /* 0x000fc60003f0e170 */
[----:B------:R-:W-:-:S08]  /*01c0*/  IMAD.IADD R3, R3, 0x1, R4 ;  /* 0x0000000103037824 */ /* 0x000fd000078e0204 */
        /* <DEDUP_REMOVED lines=8> */
[----:B------:R-:W-:Y:S01]  /*0250*/  VIADD R6, R2, 0xffffffff ;  /* 0xffffffff02067836 */ /* 0x000fe20000000000 */
[----:B------:R-:W-:Y:S01]  /*0260*/  MOV R25, 0x1 ;  /* 0x0000000100197802 */ /* 0x000fe20000000f00 */
[----:B------:R-:W-:Y:S02]  /*0270*/  IMAD.MOV.U32 R7, RZ, RZ, R3 ;  /* 0x000000ffff077224 */ /* 0x000fe400078e0003 */
[----:B------:R-:W-:-:S07]  /*0280*/  IMAD.MOV R24, RZ, RZ, -R5 ;  /* 0x000000ffff187224 */ /* 0x000fce00078e0a05 */
.L_x_270:
        /* <DEDUP_REMOVED lines=26> */
.L_x_259:
[----:B------:R-:W-:Y:S05]  /*0430*/  BSYNC.RECONVERGENT B1 ;  /* 0x0000000000017941 */ /* 0x000fea0003800200 */
.L_x_258:
        /* <DEDUP_REMOVED lines=12> */
.L_x_257:
[----:B------:R-:W-:Y:S05]  /*0500*/  BSYNC.RECONVERGENT B0 ;  /* 0x0000000000007941 */ /* 0x000fea0003800200 */
.L_x_256:
        /* <DEDUP_REMOVED lines=31> */
.L_x_261:
[----:B------:R-:W-:Y:S05]  /*0700*/  BSYNC.RECONVERGENT B0 ;  /* 0x0000000000007941 */ /* 0x000fea0003800200 */
.L_x_260:
        /* <DEDUP_REMOVED lines=20> */
.L_x_265:
[----:B------:R-:W-:Y:S05]  /*0850*/  BSYNC.RECONVERGENT B1 ;  /* 0x0000000000017941 */ /* 0x000fea0003800200 */
.L_x_264:
        /* <DEDUP_REMOVED lines=12> */
.L_x_263:
[----:B------:R-:W-:Y:S05]  /*0920*/  BSYNC.RECONVERGENT B0 ;  /* 0x0000000000007941 */ /* 0x000fea0003800200 */
.L_x_262:
        /* <DEDUP_REMOVED lines=20> */
.L_x_269:
[----:B------:R-:W-:Y:S05]  /*0a70*/  BSYNC.RECONVERGENT B1 ;  /* 0x0000000000017941 */ /* 0x000fea0003800200 */
.L_x_268:
        /* <DEDUP_REMOVED lines=12> */
.L_x_267:
[----:B------:R-:W-:Y:S05]  /*0b40*/  BSYNC.RECONVERGENT B0 ;  /* 0x0000000000007941 */ /* 0x000fea0003800200 */
.L_x_266:
[----:B------:R-:W-:Y:S01]  /*0b50*/  IADD3 R6, PT, PT, R6, -0x4, RZ ;  /* 0xfffffffc06067810 */ /* 0x000fe20007ffe0ff */
[----:B------:R-:W-:Y:S01]  /*0b60*/  VIADD R7, R7, 0x4 ;  /* 0x0000000407077836 */ /* 0x000fe20000000000 */
[----:B------:R-:W-:Y:S06]  /*0b70*/  @P0 BRA `(.L_x_270) ;  /* 0xfffffff400c40947 */ /* 0x000fec000383ffff */
.L_x_255:
[----:B------:R-:W-:-:S13]  /*0b80*/  ISETP.NE.AND P0, PT, R4, RZ, PT ;  /* 0x000000ff0400720c */ /* 0x000fda0003f05270 */
[----:B------:R-:W-:Y:S05]  /*0b90*/  @!P0 BRA `(.L_x_271) ;  /* 0x0000000000a88947 */ /* 0x000fea0003800000 */
[----:B------:R-:W0:Y:S01]  /*0ba0*/  LDC.64 R6, c[0x0][0x390] ;  /* 0x0000e400ff067b82 */ /* 0x000e220000000a00 */
[--C-:B------:R-:W-:Y:S01]  /*0bb0*/  IMAD.IADD R12, R2, 0x1, -R5.reuse ;  /* 0x00000001020c7824 */ /* 0x100fe200078e0a05 */
[----:B------:R-:W-:Y:S01]  /*0bc0*/  IADD3 R0, PT, PT, R5, -UR4, -R0 ;  /* 0x8000000405007c10 */ /* 0x000fe2000fffe800 */
[----:B------:R-:W-:Y:S02]  /*0bd0*/  IMAD.IADD R13, R3, 0x1, R5 ;  /* 0x00000001030d7824 */ /* 0x000fe400078e0205 */
[----:B------:R-:W-:-:S07]  /*0be0*/  IMAD.MOV R14, RZ, RZ, -R4 ;  /* 0x000000ffff0e7224 */ /* 0x000fce00078e0a04 */
.L_x_274:
        /* <DEDUP_REMOVED lines=33> */
.L_x_273:
[----:B------:R-:W-:Y:S05]  /*0e00*/  BSYNC.RECONVERGENT B0 ;  /* 0x0000000000007941 */ /* 0x000fea0003800200 */
.L_x_272:
[----:B------:R-:W-:Y:S02]  /*0e10*/  VIADD R12, R12, 0xffffffff ;  /* 0xffffffff0c0c7836 */ /* 0x000fe40000000000 */
[----:B------:R-:W-:Y:S01]  /*0e20*/  VIADD R0, R0, 0x1 ;  /* 0x0000000100007836 */ /* 0x000fe20000000000 */
[----:B------:R-:W-:Y:S06]  /*0e30*/  @P0 BRA `(.L_x_274) ;  /* 0xfffffffc006c0947 */ /* 0x000fec000383ffff */
.L_x_271:
[----:B------:R-:W-:-:S04]  /*0e40*/  LOP3.LUT P0, RZ, R25, 0xff, RZ, 0xc0, !PT ;  /* 0x000000ff19ff7812 */ /* 0x000fc8000780c0ff */
[----:B------:R-:W-:-:S13]  /*0e50*/  PLOP3.LUT P0, PT, P0, PT, PT, 0x8, 0x80 ;  /* 0x000000000080781c */ /* 0x000fda000070e170 */
.L_x_254:
[----:B------:R-:W-:Y:S05]  /*0e60*/  @!P0 EXIT ;  /* 0x000000000000894d */ /* 0x000fea0003800000 */
[----:B------:R-:W-:-:S08]  /*0e70*/  DADD R20, R20, -R22 ;  /* 0x0000000014147229 */ /* 0x000fd00000000816 */
[----:B------:R-:W-:-:S07]  /*0e80*/  DADD R20, R8, R20 ;  /* 0x0000000008147229 */ /* 0x000fce0000000014 */
[----:B------:R-:W-:Y:S01]  /*0e90*/  STG.E.64 desc[UR6][R10.64], R20 ;  /* 0x000000140a007986 */ /* 0x000fe2000c101b06 */
[----:B------:R-:W-:Y:S05]  /*0ea0*/  EXIT ;  /* 0x000000000000794d */ /* 0x000fea0003800000 */
.L_x_275:
        /* <DEDUP_REMOVED lines=13> */
.L_x_1577:


//--------------------- .text._Z40kernel_CostAggregation_OneParallelRow_UpiiiPdddi --------------------------
	.section	.text._Z40kernel_CostAggregation_OneParallelRow_UpiiiPdddi,"ax",@progbits
	.align	128
        .global         _Z40kernel_CostAggregation_OneParallelRow_UpiiiPdddi
        .type           _Z40kernel_CostAggregation_OneParallelRow_UpiiiPdddi,@function
        .size           _Z40kernel_CostAggregation_OneParallelRow_UpiiiPdddi,(.L_x_1578 - _Z40kernel_CostAggregation_OneParallelRow_UpiiiPdddi)
        .other          _Z40kernel_CostAggregation_OneParallelRow_UpiiiPdddi,@"STO_CUDA_ENTRY STV_DEFAULT"
_Z40kernel_CostAggregation_OneParallelRow_UpiiiPdddi:
.text._Z40kernel_CostAggregation_OneParallelRow_UpiiiPdddi:
        /* <DEDUP_REMOVED lines=13> */
[----:B---3--:R-:W-:-:S13]  /*00d0*/  ISETP.GE.OR P0, PT, R0, R5, P0 ;  /* 0x000000050000720c */ /* 0x008fda0000706670 */
        /* <DEDUP_REMOVED lines=12> */
[----:B------:R-:W-:-:S03]  /*01a0*/  PLOP3.LUT P0, PT, PT, PT, PT, 0x8, 0x80 ;  /* 0x000000000080781c */ /* 0x000fc60003f0e170 */
[----:B------:R-:W-:-:S04]  /*01b0*/  IMAD.IADD R3, R0, 0x1, R3 ;  /* 0x0000000100037824 */ /* 0x000fc800078e0203 */
        /* <DEDUP_REMOVED lines=10> */
[----:B------:R-:W-:Y:S01]  /*0260*/  IADD3 R2, PT, PT, R7, -0x1, RZ ;  /* 0xffffffff07027810 */ /* 0x000fe20007ffe0ff */
[----:B------:R-:W-:Y:S01]  /*0270*/  IMAD.MOV.U32 R0, RZ, RZ, R5 ;  /* 0x000000ffff007224 */ /* 0x000fe200078e0005 */
[----:B------:R-:W-:Y:S02]  /*0280*/  UIADD3 UR7, UPT, UPT, -UR6, URZ, URZ ;  /* 0x000000ff06077290 */ /* 0x000fe4000fffe1ff */
[----:B------:R-:W-:-:S10]  /*0290*/  IMAD.U32 R4, RZ, RZ, UR6 ;  /* 0x00000006ff047e24 */ /* 0x000fd4000f8e00ff */
.L_x_292:
        /* <DEDUP_REMOVED lines=24> */
.L_x_281:
[----:B------:R-:W-:Y:S05]  /*0420*/  BSYNC.RECONVERGENT B1 ;  /* 0x0000000000017941 */ /* 0x000fea0003800200 */
.L_x_280:
        /* <DEDUP_REMOVED lines=12> */
.L_x_279:
[----:B------:R-:W-:Y:S05]  /*04f0*/  BSYNC.RECONVERGENT B0 ;  /* 0x0000000000007941 */ /* 0x000fea0003800200 */
.L_x_278:
        /* <DEDUP_REMOVED lines=29> */
.L_x_283:
[----:B------:R-:W-:Y:S05]  /*06d0*/  BSYNC.RECONVERGENT B0 ;  /* 0x0000000000007941 */ /* 0x000fea0003800200 */
.L_x_282:
        /* <DEDUP_REMOVED lines=20> */
.L_x_287:
[----:B------:R-:W-:Y:S05]  /*0820*/  BSYNC.RECONVERGENT B1 ;  /* 0x0000000000017941 */ /* 0x000fea0003800200 */
.L_x_286:
        /* <DEDUP_REMOVED lines=12> */
.L_x_285:
[----:B------:R-:W-:Y:S05]  /*08f0*/  BSYNC.RECONVERGENT B0 ;  /* 0x0000000000007941 */ /* 0x000fea0003800200 */
.L_x_284:
        /* <DEDUP_REMOVED lines=20> */
.L_x_291:
[----:B------:R-:W-:Y:S05]  /*0a40*/  BSYNC.RECONVERGENT B1 ;  /* 0x0000000000017941 */ /* 0x000fea0003800200 */
.L_x_290:
        /* <DEDUP_REMOVED lines=12> */
.L_x_289:
[----:B------:R-:W-:Y:S05]  /*0b10*/  BSYNC.RECONVERGENT B0 ;  /* 0x0000000000007941 */ /* 0x000fea0003800200 */
.L_x_288:
[----:B------:R-:W-:Y:S02]  /*0b20*/  VIADD R2, R2, 0xfffffffc ;  /* 0xfffffffc02027836 */ /* 0x000fe40000000000 */
[----:B------:R-:W-:Y:S01]  /*0b30*/  VIADD R0, R0, 0x4 ;  /* 0x0000000400007836 */ /* 0x000fe20000000000 */
[----:B------:R-:W-:Y:S06]  /*0b40*/  BRA.U UP0, `(.L_x_292) ;  /* 0xfffffff500d47547 */ /* 0x000fec000b83ffff */
.L_x_277:
[----:B------:R-:W-:-:S09]  /*0b50*/  UISETP.NE.AND UP0, UPT, UR5, URZ, UPT ;  /* 0x000000ff0500728c */ /* 0x000fd2000bf05270 */
[----:B------:R-:W-:Y:S05]  /*0b60*/  BRA.U !UP0, `(.L_x_293) ;  /* 0x0000000108a87547 */ /* 0x000fea000b800000 */
[----:B------:R-:W0:Y:S01]  /*0b70*/  LDC.64 R12, c[0x0][0x390] ;  /* 0x0000e400ff0c7b82 */ /* 0x000e220000000a00 */
[--C-:B------:R-:W-:Y:S01]  /*0b80*/  IMAD.IADD R7, R7, 0x1, -R4.reuse ;  /* 0x0000000107077824 */ /* 0x100fe200078e0a04 */
[----:B------:R-:W-:Y:S01]  /*0b90*/  IADD3 R25, PT, PT, R4, -UR4, -R25 ;  /* 0x8000000404197c10 */ /* 0x000fe2000fffe819 */
[----:B------:R-:W-:Y:S01]  /*0ba0*/  IMAD.IADD R17, R5, 0x1, R4 ;  /* 0x0000000105117824 */ /* 0x000fe200078e0204 */
[----:B------:R-:W-:-:S12]  /*0bb0*/  UIADD3 UR5, UPT, UPT, -UR5, URZ, URZ ;  /* 0x000000ff05057290 */ /* 0x000fd8000fffe1ff */
.L_x_296:
        /* <DEDUP_REMOVED lines=33> */
.L_x_295:
[----:B------:R-:W-:Y:S05]  /*0dd0*/  BSYNC.RECONVERGENT B0 ;  /* 0x0000000000007941 */ /* 0x000fea0003800200 */
.L_x_294:
[----:B------:R-:W-:Y:S02]  /*0de0*/  VIADD R7, R7, 0xffffffff ;  /* 0xffffffff07077836 */ /* 0x000fe40000000000 */
[----:B------:R-:W-:Y:S01]  /*0df0*/  VIADD R25, R25, 0x1 ;  /* 0x0000000119197836 */ /* 0x000fe20000000000 */
[----:B------:R-:W-:Y:S06]  /*0e00*/  BRA.U UP0, `(.L_x_296) ;  /* 0xfffffffd006c7547 */ /* 0x000fec000b83ffff */
.L_x_293:
[----:B------:R-:W-:-:S04]  /*0e10*/  LOP3.LUT P0, RZ, R3, 0xff, RZ, 0xc0, !PT ;  /* 0x000000ff03ff7812 */ /* 0x000fc8000780c0ff */
[----:B------:R-:W-:-:S13]  /*0e20*/  PLOP3.LUT P0, PT, P0, PT, PT, 0x8, 0x80 ;  /* 0x000000000080781c */ /* 0x000fda000070e170 */
.L_x_276:
[----:B------:R-:W-:Y:S05]  /*0e30*/  @!P0 EXIT ;  /* 0x000000000000894d */ /* 0x000fea0003800000 */
[----:B------:R-:W-:-:S08]  /*0e40*/  DADD R14, R20, -R14 ;  /* 0x00000000140e7229 */ /* 0x000fd0000000080e */
[----:B------:R-:W-:-:S07]  /*0e50*/  DADD R14, R10, R14 ;  /* 0x000000000a0e7229 */ /* 0x000fce000000000e */
[----:B------:R-:W-:Y:S01]  /*0e60*/  STG.E.64 desc[UR8][R8.64], R14 ;  /* 0x0000000e08007986 */ /* 0x000fe2000c101b08 */
[----:B------:R-:W-:Y:S05]  /*0e70*/  EXIT ;  /* 0x000000000000794d */ /* 0x000fea0003800000 */
.L_x_297:
        /* <DEDUP_REMOVED lines=16> */
.L_x_1578:


//--------------------- .text._Z38kernel_CostAggregation_OneParallelLineiiiPdddibi --------------------------
	.section	.text._Z38kernel_CostAggregation_OneParallelLineiiiPdddibi,"ax",@progbits
	.align	128
        .global         _Z38kernel_CostAggregation_OneParallelLineiiiPdddibi
        .type           _Z38kernel_CostAggregation_OneParallelLineiiiPdddibi,@function
        .size           _Z38kernel_CostAggregation_OneParallelLineiiiPdddibi,(.L_x_1579 - _Z38kernel_CostAggregation_OneParallelLineiiiPdddibi)
        .other          _Z38kernel_CostAggregation_OneParallelLineiiiPdddibi,@"STO_CUDA_ENTRY STV_DEFAULT"
_Z38kernel_CostAggregation_OneParallelLineiiiPdddibi:
.text._Z38kernel_CostAggregation_OneParallelLineiiiPdddibi:
[----:B------:R-:W-:Y:S01]  /*0000*/  LDC R1, c[0x0][0x37c] ;  /* 0x0000df00ff017b82 */ /* 0x000fe20000000800 */
[----:B------:R-:W0:Y:S02]  /*0010*/  LDCU UR6, c[0x0][0x3a8] ;  /* 0x00007500ff0677ac */ /* 0x000e240008000800 */
[----:B0-----:R-:W-:-:S13]  /*0020*/  ISETP.LE.AND P0, PT, RZ, UR6, PT ;  /* 0x00000006ff007c0c */ /* 0x001fda000bf03270 */
[----:B------:R-:W-:Y:S05]  /*0030*/  @!P0 EXIT ;  /* 0x000000000000894d */ /* 0x000fea0003800000 */
[----:B------:R-:W0:Y:S01]  /*0040*/  LDCU.U8 UR4, c[0x0][0x3ac] ;  /* 0x00007580ff0477ac */ /* 0x000e220008000000 */
[----:B------:R-:W1:Y:S01]  /*0050*/  S2R R3, SR_CTAID.X ;  /* 0x0000000000037919 */ /* 0x000e620000002500 */
[----:B------:R-:W1:Y:S01]  /*0060*/  LDCU UR5, c[0x0][0x360] ;  /* 0x00006c00ff0577ac */ /* 0x000e620008000800 */
[----:B------:R-:W1:Y:S01]  /*0070*/  S2R R8, SR_TID.X ;  /* 0x0000000000087919 */ /* 0x000e620000002100 */
[----:B------:R-:W2:Y:S01]  /*0080*/  LDCU.64 UR8, c[0x0][0x358] ;  /* 0x00006b00ff0877ac */ /* 0x000ea20008000a00 */
[----:B0-----:R-:W-:-:S04]  /*0090*/  UPRMT UR4, UR4, 0x8880, URZ ;  /* 0x0000888004047896 */ /* 0x001fc800080000ff */
[----:B------:R-:W-:Y:S01]  /*00a0*/  UISETP.NE.AND UP0, UPT, UR4, URZ, UPT ;  /* 0x000000ff0400728c */ /* 0x000fe2000bf05270 */
[----:B-1----:R-:W-:-:S08]  /*00b0*/  IMAD R3, R3, UR5, R8 ;  /* 0x0000000503037c24 */ /* 0x002fd0000f8e0208 */
[----:B--2---:R-:W-:Y:S05]  /*00c0*/  BRA.U !UP0, `(.L_x_298) ;  /* 0x0000001d08c07547 */ /* 0x004fea000b800000 */
[----:B------:R-:W0:Y:S02]  /*00d0*/  LDC R2, c[0x0][0x3b0] ;  /* 0x0000ec00ff027b82 */ /* 0x000e240000000800 */
[----:B0-----:R-:W-:-:S04]  /*00e0*/  LOP3.LUT R0, R2, 0xfffffffb, RZ, 0xc0, !PT ;  /* 0xfffffffb02007812 */ /* 0x001fc800078ec0ff */
[----:B------:R-:W-:-:S13]  /*00f0*/  ISETP.NE.AND P0, PT, R0, 0x2, PT ;  /* 0x000000020000780c */ /* 0x000fda0003f05270 */
[----:B------:R-:W-:Y:S05]  /*0100*/  @!P0 EXIT ;  /* 0x000000000000894d */ /* 0x000fea0003800000 */
[----:B------:R-:W0:Y:S02]  /*0110*/  LDC.64 R6, c[0x0][0x380] ;  /* 0x0000e000ff067b82 */ /* 0x000e240000000a00 */
[----:B0-----:R-:W-:-:S04]  /*0120*/  ISETP.LE.AND P0, PT, R7, UR6, PT ;  /* 0x0000000607007c0c */ /* 0x001fc8000bf03270 */
[----:B------:R-:W-:-:S13]  /*0130*/  ISETP.GE.OR P0, PT, R3, R6, P0 ;  /* 0x000000060300720c */ /* 0x000fda0000706670 */
[----:B------:R-:W-:Y:S05]  /*0140*/  @P0 EXIT ;  /* 0x000000000000094d */ /* 0x000fea0003800000 */
[----:B------:R-:W-:-:S13]  /*0150*/  ISETP.GT.AND P0, PT, R2, 0x3, PT ;  /* 0x000000030200780c */ /* 0x000fda0003f04270 */
[----:B------:R-:W-:Y:S05]  /*0160*/  @P0 BRA `(.L_x_299) ;  /* 0x0000000000440947 */ /* 0x000fea0003800000 */
[----:B------:R-:W-:Y:S01]  /*0170*/  VIMNMX.U32 R0, PT, PT, R2, 0x2, PT ;  /* 0x0000000202007848 */ /* 0x000fe20003fe0000 */
[----:B------:R-:W-:-:S04]  /*0180*/  UIADD3 UR4, UPT, UPT, UR6, -0x1, URZ ;  /* 0xffffffff06047890 */ /* 0x000fc8000fffe0ff */
[----:B------:R-:W-:-:S04]  /*0190*/  IMAD.SHL.U32 R0, R0, 0x4, RZ ;  /* 0x0000000400007824 */ /* 0x000fc800078e00ff */
[----:B------:R-:W0:Y:S02]  /*01a0*/  LDC R4, c[0x2][R0] ;  /* 0x0080000000047b82 */ /* 0x000e240000000800 */
[----:B0-----:R-:W-:-:S04]  /*01b0*/  SHF.R.S32.HI R5, RZ, 0x1f, R4 ;  /* 0x0000001fff057819 */ /* 0x001fc80000011404 */
.L_x_1533:
[----:B------:R-:W-:Y:S05]  /*01c0*/  BRX R4 -0x1d0                                                                      (*"BRANCH_TARGETS .L_x_1534,.L_x_1535,.L_x_1536"*) ;  /* 0xfffffffc048c7949 */ /* 0x000fea000383ffff */
.L_x_1536:
[----:B------:R-:W-:Y:S01]  /*01d0*/  ISETP.NE.AND P0, PT, R2, 0x3, PT ;  /* 0x000000030200780c */ /* 0x000fe20003f05270 */
[----:B------:R-:W3:Y:S01]  /*01e0*/  LDCU UR4, c[0x0][0x3a8] ;  /* 0x00007500ff0477ac */ /* 0x000ee20008000800 */
[----:B------:R-:W-:-:S11]  /*01f0*/  IMAD.MOV.U32 R9, RZ, RZ, R3 ;  /* 0x000000ffff097224 */ /* 0x000fd600078e0003 */
[----:B------:R-:W-:Y:S05]  /*0200*/  @P0 BRA `(.L_x_300) ;  /* 0x0000000000800947 */ /* 0x000fea0003800000 */
[----:B------:R-:W-:Y:S01]  /*0210*/  VIADD R9, R3, 0x1 ;  /* 0x0000000103097836 */ /* 0x000fe20000000000 */
[----:B---3--:R-:W-:Y:S01]  /*0220*/  UIADD3 UR4, UPT, UPT, UR6, 0x1, URZ ;  /* 0x0000000106047890 */ /* 0x008fe2000fffe0ff */
[----:B------:R-:W-:Y:S11]  /*0230*/  BRA `(.L_x_300) ;  /* 0x0000000000747947 */ /* 0x000ff60003800000 */
.L_x_1534:
[----:B------:R-:W-:Y:S01]  /*0240*/  IMAD.MOV.U32 R9, RZ, RZ, R3 ;  /* 0x000000ffff097224 */ /* 0x000fe200078e0003 */
[----:B------:R-:W-:Y:S06]  /*0250*/  BRA `(.L_x_300) ;  /* 0x00000000006c7947 */ /* 0x000fec0003800000 */
.L_x_1535:
[----:B------:R-:W-:Y:S01]  /*0260*/  VIADD R9, R3, 0x1 ;  /* 0x0000000103097836 */ /* 0x000fe20000000000 */
[----:B------:R-:W-:Y:S06]  /*0270*/  BRA `(.L_x_300) ;  /* 0x0000000000647947 */ /* 0x000fec0003800000 */
.L_x_299:
[----:B------:R-:W-:-:S13]  /*0280*/  ISETP.GT.AND P0, PT, R2, 0x5, PT ;  /* 0x000000050200780c */ /* 0x000fda0003f04270 */
[----:B------:R-:W-:Y:S05]  /*0290*/  @P0 BRA `(.L_x_301) ;  /* 0x0000000000300947 */ /* 0x000fea0003800000 */
[----:B------:R-:W-:-:S13]  /*02a0*/  ISETP.NE.AND P0, PT, R2, 0x4, PT ;  /* 0x000000040200780c */ /* 0x000fda0003f05270 */
[----:B------:R-:W-:Y:S05]  /*02b0*/  @!P0 BRA `(.L_x_302) ;  /* 0x00000000001c8947 */ /* 0x000fea0003800000 */
[----:B------:R-:W-:Y:S01]  /*02c0*/  ISETP.NE.AND P0, PT, R2, 0x5, PT ;  /* 0x000000050200780c */ /* 0x000fe20003f05270 */
[----:B------:R-:W0:Y:S01]  /*02d0*/  LDCU UR4, c[0x0][0x3a8] ;  /* 0x00007500ff0477ac */ /* 0x000e220008000800 */
[----:B------:R-:W-:-:S11]  /*02e0*/  MOV R9, R3 ;  /* 0x0000000300097202 */ /* 0x000fd60000000f00 */
[----:B------:R-:W-:Y:S05]  /*02f0*/  @P0 BRA `(.L_x_300) ;  /* 0x0000000000440947 */ /* 0x000fea0003800000 */
[----:B------:R-:W-:Y:S01]  /*0300*/  VIADD R9, R3, 0xffffffff ;  /* 0xffffffff03097836 */ /* 0x000fe20000000000 */
[----:B0-----:R-:W-:Y:S01]  /*0310*/  UIADD3 UR4, UPT, UPT, UR6, 0x1, URZ ;  /* 0x0000000106047890 */ /* 0x001fe2000fffe0ff */
[----:B------:R-:W-:Y:S11]  /*0320*/  BRA `(.L_x_300) ;  /* 0x0000000000387947 */ /* 0x000ff60003800000 */
.L_x_302:
[----:B------:R-:W-:Y:S01]  /*0330*/  IMAD.MOV.U32 R9, RZ, RZ, R3 ;  /* 0x000000ffff097224 */ /* 0x000fe200078e0003 */
[----:B------:R-:W-:Y:S01]  /*0340*/  UIADD3 UR4, UPT, UPT, UR6, 0x1, URZ ;  /* 0x0000000106047890 */ /* 0x000fe2000fffe0ff */
[----:B------:R-:W-:Y:S11]  /*0350*/  BRA `(.L_x_300) ;  /* 0x00000000002c7947 */ /* 0x000ff60003800000 */
.L_x_301:
[----:B------:R-:W-:-:S13]  /*0360*/  ISETP.NE.AND P0, PT, R2, 0x6, PT ;  /* 0x000000060200780c */ /* 0x000fda0003f05270 */
[----:B------:R-:W-:Y:S05]  /*0370*/  @!P0 BRA `(.L_x_303) ;  /* 0x00000000001c8947 */ /* 0x000fea0003800000 */
[----:B------:R-:W-:Y:S01]  /*0380*/  ISETP.NE.AND P0, PT, R2, 0x7, PT ;  /* 0x000000070200780c */ /* 0x000fe20003f05270 */
[----:B------:R-:W2:Y:S01]  /*0390*/  LDCU UR4, c[0x0][0x3a8] ;  /* 0x00007500ff0477ac */ /* 0x000ea20008000800 */
[----:B------:R-:W-:-:S11]  /*03a0*/  IMAD.MOV.U32 R9, RZ, RZ, R3 ;  /* 0x000000ffff097224 */ /* 0x000fd600078e0003 */
[----:B------:R-:W-:Y:S05]  /*03b0*/  @P0 BRA `(.L_x_300) ;  /* 0x0000000000140947 */ /* 0x000fea0003800000 */
[----:B------:R-:W-:Y:S01]  /*03c0*/  VIADD R9, R3, 0xffffffff ;  /* 0xffffffff03097836 */ /* 0x000fe20000000000 */
[----:B--2---:R-:W-:Y:S01]  /*03d0*/  UIADD3 UR4, UPT, UPT, UR6, -0x1, URZ ;  /* 0xffffffff06047890 */ /* 0x004fe2000fffe0ff */
[----:B------:R-:W-:Y:S11]  /*03e0*/  BRA `(.L_x_300) ;  /* 0x0000000000087947 */ /* 0x000ff60003800000 */
.L_x_303:
[----:B------:R-:W-:Y:S01]  /*03f0*/  VIADD R9, R3, 0xffffffff ;  /* 0xffffffff03097836 */ /* 0x000fe20000000000 */
[----:B------:R-:W1:Y:S06]  /*0400*/  LDCU UR4, c[0x0][0x3a8] ;  /* 0x00007500ff0477ac */ /* 0x000e6c0008000800 */
.L_x_300:
[----:B0123--:R-:W-:Y:S02]  /*0410*/  ISETP.LE.AND P0, PT, R7, UR4, PT ;  /* 0x0000000407007c0c */ /* 0x00ffe4000bf03270 */
[C---:B------:R-:W-:Y:S02]  /*0420*/  ISETP.GE.AND P1, PT, R9.reuse, R6, PT ;  /* 0x000000060900720c */ /* 0x040fe40003f26270 */
[----:B------:R-:W-:Y:S02]  /*0430*/  ISETP.GT.OR P0, PT, RZ, UR4, P0 ;  /* 0x00000004ff007c0c */ /* 0x000fe40008704670 */
[----:B------:R-:W-:-:S04]  /*0440*/  ISETP.LT.OR P1, PT, R9, RZ, P1 ;  /* 0x000000ff0900720c */ /* 0x000fc80000f21670 */
[----:B------:R-:W-:-:S13]  /*0450*/  PLOP3.LUT P0, PT, P0, P1, PT, 0xf8, 0x8f ;  /* 0x00000000008f781c */ /* 0x000fda0000703f70 */
[----:B------:R-:W-:Y:S05]  /*0460*/  @P0 EXIT ;  /* 0x000000000000094d */ /* 0x000fea0003800000 */
[----:B------:R-:W0:Y:S01]  /*0470*/  LDC R5, c[0x0][0x388] ;  /* 0x0000e200ff057b82 */ /* 0x000e220000000800 */
[----:B------:R-:W-:Y:S02]  /*0480*/  IMAD R4, R7, R6, RZ ;  /* 0x0000000607047224 */ /* 0x000fe400078e02ff */
[----:B------:R-:W-:Y:S01]  /*0490*/  IMAD R7, R6, UR4, R9 ;  /* 0x0000000406077c24 */ /* 0x000fe2000f8e0209 */
[----:B0-----:R-:W-:-:S13]  /*04a0*/  ISETP.GE.AND P0, PT, R5, 0x1, PT ;  /* 0x000000010500780c */ /* 0x001fda0003f06270 */
[----:B------:R-:W-:Y:S05]  /*04b0*/  @!P0 BRA `(.L_x_304) ;  /* 0x00000008003c8947 */ /* 0x000fea0003800000 */
[C---:B------:R-:W-:Y:S01]  /*04c0*/  ISETP.GE.U32.AND P1, PT, R5.reuse, 0x10, PT ;  /* 0x000000100500780c */ /* 0x040fe20003f26070 */
[----:B------:R-:W-:Y:S01]  /*04d0*/  HFMA2 R2, -RZ, RZ, 0, 0 ;  /* 0x00000000ff027431 */ /* 0x000fe200000001ff */
[----:B------:R-:W-:-:S04]  /*04e0*/  LOP3.LUT R0, R5, 0xf, RZ, 0xc0, !PT ;  /* 0x0000000f05007812 */ /* 0x000fc800078ec0ff */
[----:B------:R-:W-:-:S07]  /*04f0*/  ISETP.NE.AND P2, PT, R0, RZ, PT ;  /* 0x000000ff0000720c */ /* 0x000fce0003f45270 */
[----:B------:R-:W-:Y:S06]  /*0500*/  @!P1 BRA `(.L_x_305) ;  /* 0x0000000000f09947 */ /* 0x000fec0003800000 */
[----:B------:R-:W0:Y:S01]  /*0510*/  S2UR UR5, SR_CgaCtaId ;  /* 0x00000000000579c3 */ /* 0x000e220000008800 */
[----:B------:R-:W-:Y:S01]  /*0520*/  UMOV UR4, 0x400 ;  /* 0x0000040000047882 */ /* 0x000fe20000000000 */
[----:B------:R-:W-:Y:S01]  /*0530*/  LOP3.LUT R2, R5, 0x7ffffff0, RZ, 0xc0, !PT ;  /* 0x7ffffff005027812 */ /* 0x000fe200078ec0ff */
[----:B0-----:R-:W-:-:S03]  /*0540*/  ULEA UR5, UR5, UR4, 0x18 ;  /* 0x0000000405057291 */ /* 0x001fc6000f8ec0ff */
[----:B------:R-:W-:-:S09]  /*0550*/  UMOV UR4, URZ ;  /* 0x000000ff00047c82 */ /* 0x000fd20008000000 */
.L_x_306:
[----:B0-----:R-:W0:Y:S01]  /*0560*/  LDC.64 R12, c[0x0][0x390] ;  /* 0x0000e400ff0c7b82 */ /* 0x001e220000000a00 */
[----:B------:R-:W-:-:S04]  /*0570*/  IMAD R9, R4, UR4, R7 ;  /* 0x0000000404097c24 */ /* 0x000fc8000f8e0207 */
[----:B0-----:R-:W-:-:S05]  /*0580*/  IMAD.WIDE R12, R9, 0x8, R12 ;  /* 0x00000008090c7825 */ /* 0x001fca00078e020c */
[----:B------:R-:W2:Y:S01]  /*0590*/  LDG.E.64 R10, desc[UR8][R12.64] ;  /* 0x000000080c0a7981 */ /* 0x000ea2000c1e1b00 */
[----:B------:R-:W-:-:S04]  /*05a0*/  IMAD.WIDE R24, R4, 0x8, R12 ;  /* 0x0000000804187825 */ /* 0x000fc800078e020c */
[C---:B------:R-:W-:Y:S02]  /*05b0*/  IMAD.WIDE R14, R4.reuse, 0x8, R24 ;  /* 0x00000008040e7825 */ /* 0x040fe400078e0218 */
[----:B------:R-:W3:Y:S02]  /*05c0*/  LDG.E.64 R24, desc[UR8][R24.64] ;  /* 0x0000000818187981 */ /* 0x000ee4000c1e1b00 */
[C---:B------:R-:W-:Y:S02]  /*05d0*/  IMAD.WIDE R18, R4.reuse, 0x8, R14 ;  /* 0x0000000804127825 */ /* 0x040fe400078e020e */
[----:B------:R-:W4:Y:S02]  /*05e0*/  LDG.E.64 R14, desc[UR8][R14.64] ;  /* 0x000000080e0e7981 */ /* 0x000f24000c1e1b00 */
[C---:B------:R-:W-:Y:S02]  /*05f0*/  IMAD.WIDE R20, R4.reuse, 0x8, R18 ;  /* 0x0000000804147825 */ /* 0x040fe400078e0212 */
[----:B------:R-:W5:Y:S02]  /*0600*/  LDG.E.64 R18, desc[UR8][R18.64] ;  /* 0x0000000812127981 */ /* 0x000f64000c1e1b00 */
[----:B------:R-:W-:-:S02]  /*0610*/  IMAD.WIDE R16, R4, 0x8, R20 ;  /* 0x0000000804107825 */ /* 0x000fc400078e0214 */
[----:B------:R-:W3:Y:S02]  /*0620*/  LDG.E.64 R20, desc[UR8][R20.64] ;  /* 0x0000000814147981 */ /* 0x000ee4000c1e1b00 */
[----:B------:R-:W-:Y:S02]  /*0630*/  IMAD R9, R8, R5, UR4 ;  /* 0x0000000408097e24 */ /* 0x000fe4000f8e0205 */
[C---:B------:R-:W-:Y:S02]  /*0640*/  IMAD.WIDE R28, R4.reuse, 0x8, R16 ;  /* 0x00000008041c7825 */ /* 0x040fe400078e0210 */
[----:B------:R-:W3:Y:S01]  /*0650*/  LDG.E.64 R16, desc[UR8][R16.64] ;  /* 0x0000000810107981 */ /* 0x000ee2000c1e1b00 */
[----:B------:R-:W-:Y:S01]  /*0660*/  LEA R9, R9, UR5, 0x3 ;  /* 0x0000000509097c11 */ /* 0x000fe2000f8e18ff */
[C---:B------:R-:W-:Y:S02]  /*0670*/  IMAD.WIDE R22, R4.reuse, 0x8, R28 ;  /* 0x0000000804167825 */ /* 0x040fe400078e021c */
[----:B------:R-:W3:Y:S04]  /*0680*/  LDG.E.64 R28, desc[UR8][R28.64] ;  /* 0x000000081c1c7981 */ /* 0x000ee8000c1e1b00 */
[----:B------:R0:W3:Y:S04]  /*0690*/  LDG.E.64 R26, desc[UR8][R22.64] ;  /* 0x00000008161a7981 */ /* 0x0000e8000c1e1b00 */
[----:B--2---:R1:W-:Y:S02]  /*06a0*/  STS.64 [R9], R10 ;  /* 0x0000000a09007388 */ /* 0x0043e40000000a00 */
[----:B-1----:R-:W-:-:S04]  /*06b0*/  IMAD.WIDE R10, R4, 0x8, R22 ;  /* 0x00000008040a7825 */ /* 0x002fc800078e0216 */
[C---:B------:R-:W-:Y:S01]  /*06c0*/  IMAD.WIDE R12, R4.reuse, 0x8, R10 ;  /* 0x00000008040c7825 */ /* 0x040fe200078e020a */
[----:B----4-:R1:W-:Y:S04]  /*06d0*/  STS.64 [R9+0x10], R14 ;  /* 0x0000100e09007388 */ /* 0x0103e80000000a00 */
[----:B-----5:R2:W-:Y:S04]  /*06e0*/  STS.64 [R9+0x18], R18 ;  /* 0x0000181209007388 */ /* 0x0205e80000000a00 */
[----:B---3--:R3:W-:Y:S01]  /*06f0*/  STS.64 [R9+0x20], R20 ;  /* 0x0000201409007388 */ /* 0x0087e20000000a00 */
[----:B-1----:R-:W-:-:S03]  /*0700*/  IMAD.WIDE R14, R4, 0x8, R12 ;  /* 0x00000008040e7825 */ /* 0x002fc600078e020c */
[----:B------:R1:W-:Y:S04]  /*0710*/  STS.64 [R9+0x8], R24 ;  /* 0x0000081809007388 */ /* 0x0003e80000000a00 */
[----:B------:R4:W-:Y:S01]  /*0720*/  STS.64 [R9+0x28], R16 ;  /* 0x0000281009007388 */ /* 0x0009e20000000a00 */
[----:B--2---:R-:W-:-:S03]  /*0730*/  IMAD.WIDE R18, R4, 0x8, R14 ;  /* 0x0000000804127825 */ /* 0x004fc600078e020e */
[----:B------:R-:W2:Y:S01]  /*0740*/  LDG.E.64 R10, desc[UR8][R10.64] ;  /* 0x000000080a0a7981 */ /* 0x000ea2000c1e1b00 */
[----:B---3--:R-:W-:-:S03]  /*0750*/  IMAD.WIDE R20, R4, 0x8, R18 ;  /* 0x0000000804147825 */ /* 0x008fc600078e0212 */
[----:B------:R-:W3:Y:S04]  /*0760*/  LDG.E.64 R12, desc[UR8][R12.64] ;  /* 0x000000080c0c7981 */ /* 0x000ee8000c1e1b00 */
[----:B------:R-:W5:Y:S01]  /*0770*/  LDG.E.64 R14, desc[UR8][R14.64] ;  /* 0x000000080e0e7981 */ /* 0x000f62000c1e1b00 */
[----:B0-----:R-:W-:-:S03]  /*0780*/  IMAD.WIDE R22, R4, 0x8, R20 ;  /* 0x0000000804167825 */ /* 0x001fc600078e0214 */
[----:B------:R-:W5:Y:S01]  /*0790*/  LDG.E.64 R18, desc[UR8][R18.64] ;  /* 0x0000000812127981 */ /* 0x000f62000c1e1b00 */
[----:B-1----:R-:W-:-:S03]  /*07a0*/  IMAD.WIDE R24, R4, 0x8, R22 ;  /* 0x0000000804187825 */ /* 0x002fc600078e0216 */
[----:B------:R-:W5:Y:S04]  /*07b0*/  LDG.E.64 R20, desc[UR8][R20.64] ;  /* 0x0000000814147981 */ /* 0x000f68000c1e1b00 */
[----:B------:R-:W5:Y:S01]  /*07c0*/  LDG.E.64 R22, desc[UR8][R22.64] ;  /* 0x0000000816167981 */ /* 0x000f62000c1e1b00 */
[----:B----4-:R-:W-:-:S03]  /*07d0*/  IMAD.WIDE R16, R4, 0x8, R24 ;  /* 0x0000000804107825 */ /* 0x010fc600078e0218 */
[----:B------:R-:W4:Y:S04]  /*07e0*/  LDG.E.64 R24, desc[UR8][R24.64] ;  /* 0x0000000818187981 */ /* 0x000f28000c1e1b00 */
[----:B------:R-:W4:Y:S01]  /*07f0*/  LDG.E.64 R16, desc[UR8][R16.64] ;  /* 0x0000000810107981 */ /* 0x000f22000c1e1b00 */
[----:B------:R-:W-:-:S03]  /*0800*/  UIADD3 UR4, UPT, UPT, UR4, 0x10, URZ ;  /* 0x0000001004047890 */ /* 0x000fc6000fffe0ff */
[----:B------:R0:W-:Y:S04]  /*0810*/  STS.64 [R9+0x30], R28 ;  /* 0x0000301c09007388 */ /* 0x0001e80000000a00 */
[----:B------:R0:W-:Y:S01]  /*0820*/  STS.64 [R9+0x38], R26 ;  /* 0x0000381a09007388 */ /* 0x0001e20000000a00 */
[----:B------:R-:W-:-:S03]  /*0830*/  ISETP.NE.AND P1, PT, R2, UR4, PT ;  /* 0x0000000402007c0c */ /* 0x000fc6000bf25270 */
[----:B--2---:R0:W-:Y:S04]  /*0840*/  STS.64 [R9+0x40], R10 ;  /* 0x0000400a09007388 */ /* 0x0041e80000000a00 */
[----:B---3--:R0:W-:Y:S04]  /*0850*/  STS.64 [R9+0x48], R12 ;  /* 0x0000480c09007388 */ /* 0x0081e80000000a00 */
[----:B-----5:R0:W-:Y:S04]  /*0860*/  STS.64 [R9+0x50], R14 ;  /* 0x0000500e09007388 */ /* 0x0201e80000000a00 */
[----:B------:R0:W-:Y:S04]  /*0870*/  STS.64 [R9+0x58], R18 ;  /* 0x0000581209007388 */ /* 0x0001e80000000a00 */
[----:B------:R0:W-:Y:S04]  /*0880*/  STS.64 [R9+0x60], R20 ;  /* 0x0000601409007388 */ /* 0x0001e80000000a00 */
[----:B------:R0:W-:Y:S04]  /*0890*/  STS.64 [R9+0x68], R22 ;  /* 0x0000681609007388 */ /* 0x0001e80000000a00 */
[----:B----4-:R0:W-:Y:S04]  /*08a0*/  STS.64 [R9+0x70], R24 ;  /* 0x0000701809007388 */ /* 0x0101e80000000a00 */
[----:B------:R0:W-:Y:S01]  /*08b0*/  STS.64 [R9+0x78], R16 ;  /* 0x0000781009007388 */ /* 0x0001e20000000a00 */
[----:B------:R-:W-:Y:S05]  /*08c0*/  @P1 BRA `(.L_x_306) ;  /* 0xfffffffc00241947 */ /* 0x000fea000383ffff */
.L_x_305:
[----:B------:R-:W-:Y:S05]  /*08d0*/  @!P2 BRA `(.L_x_304) ;  /* 0x000000040034a947 */ /* 0x000fea0003800000 */
[----:B------:R-:W-:Y:S02]  /*08e0*/  ISETP.GE.U32.AND P1, PT, R0, 0x8, PT ;  /* 0x000000080000780c */ /* 0x000fe40003f26070 */
[----:B0-----:R-:W-:-:S04]  /*08f0*/  LOP3.LUT R9, R5, 0x7, RZ, 0xc0, !PT ;  /* 0x0000000705097812 */ /* 0x001fc800078ec0ff */
[----:B------:R-:W-:-:S07]  /*0900*/  ISETP.NE.AND P2, PT, R9, RZ, PT ;  /* 0x000000ff0900720c */ /* 0x000fce0003f45270 */
[----:B------:R-:W-:Y:S06]  /*0910*/  @!P1 BRA `(.L_x_307) ;  /* 0x0000000000809947 */ /* 0x000fec0003800000 */
[----:B------:R-:W0:Y:S01]  /*0920*/  LDC.64 R24, c[0x0][0x390] ;  /* 0x0000e400ff187b82 */ /* 0x000e220000000a00 */
[----:B------:R-:W-:-:S04]  /*0930*/  IMAD R11, R4, R2, R7 ;  /* 0x00000002040b7224 */ /* 0x000fc800078e0207 */
[----:B0-----:R-:W-:-:S04]  /*0940*/  IMAD.WIDE R24, R11, 0x8, R24 ;  /* 0x000000080b187825 */ /* 0x001fc800078e0218 */
[C---:B------:R-:W-:Y:S02]  /*0950*/  IMAD.WIDE R10, R4.reuse, 0x8, R24 ;  /* 0x00000008040a7825 */ /* 0x040fe400078e0218 */
[----:B------:R-:W2:Y:S02]  /*0960*/  LDG.E.64 R24, desc[UR8][R24.64] ;  /* 0x0000000818187981 */ /* 0x000ea4000c1e1b00 */
[C---:B------:R-:W-:Y:S02]  /*0970*/  IMAD.WIDE R12, R4.reuse, 0x8, R10 ;  /* 0x00000008040c7825 */ /* 0x040fe400078e020a */
[----:B------:R-:W3:Y:S02]  /*0980*/  LDG.E.64 R10, desc[UR8][R10.64] ;  /* 0x000000080a0a7981 */ /* 0x000ee4000c1e1b00 */
[C---:B------:R-:W-:Y:S02]  /*0990*/  IMAD.WIDE R14, R4.reuse, 0x8, R12 ;  /* 0x00000008040e7825 */ /* 0x040fe400078e020c */
[----:B------:R-:W4:Y:S02]  /*09a0*/  LDG.E.64 R12, desc[UR8][R12.64] ;  /* 0x000000080c0c7981 */ /* 0x000f24000c1e1b00 */
[----:B------:R-:W-:-:S02]  /*09b0*/  IMAD.WIDE R16, R4, 0x8, R14 ;  /* 0x0000000804107825 */ /* 0x000fc400078e020e */
[----:B------:R-:W5:Y:S02]  /*09c0*/  LDG.E.64 R14, desc[UR8][R14.64] ;  /* 0x000000080e0e7981 */ /* 0x000f64000c1e1b00 */
[C---:B------:R-:W-:Y:S02]  /*09d0*/  IMAD.WIDE R18, R4.reuse, 0x8, R16 ;  /* 0x0000000804127825 */ /* 0x040fe400078e0210 */
[----:B------:R-:W5:Y:S02]  /*09e0*/  LDG.E.64 R16, desc[UR8][R16.64] ;  /* 0x0000000810107981 */ /* 0x000f64000c1e1b00 */
[C---:B------:R-:W-:Y:S02]  /*09f0*/  IMAD.WIDE R20, R4.reuse, 0x8, R18 ;  /* 0x0000000804147825 */ /* 0x040fe400078e0212 */
[----:B------:R-:W5:Y:S02]  /*0a00*/  LDG.E.64 R18, desc[UR8][R18.64] ;  /* 0x0000000812127981 */ /* 0x000f64000c1e1b00 */
[----:B------:R-:W-:-:S02]  /*0a10*/  IMAD.WIDE R22, R4, 0x8, R20 ;  /* 0x0000000804167825 */ /* 0x000fc400078e0214 */
[----:B------:R-:W5:Y:S04]  /*0a20*/  LDG.E.64 R20, desc[UR8][R20.64] ;  /* 0x0000000814147981 */ /* 0x000f68000c1e1b00 */
[----:B------:R-:W5:Y:S01]  /*0a30*/  LDG.E.64 R22, desc[UR8][R22.64] ;  /* 0x0000000816167981 */ /* 0x000f62000c1e1b00 */
[----:B------:R-:W0:Y:S01]  /*0a40*/  S2UR UR5, SR_CgaCtaId ;  /* 0x00000000000579c3 */ /* 0x000e220000008800 */
[----:B------:R-:W-:Y:S01]  /*0a50*/  UMOV UR4, 0x400 ;  /* 0x0000040000047882 */ /* 0x000fe20000000000 */
[----:B------:R-:W-:Y:S01]  /*0a60*/  IMAD R0, R8, R5, R2 ;  /* 0x0000000508007224 */ /* 0x000fe200078e0202 */
[----:B0-----:R-:W-:-:S06]  /*0a70*/  ULEA UR4, UR5, UR4, 0x18 ;  /* 0x0000000405047291 */ /* 0x001fcc000f8ec0ff */
[----:B------:R-:W-:Y:S01]  /*0a80*/  LEA R27, R0, UR4, 0x3 ;  /* 0x00000004001b7c11 */ /* 0x000fe2000f8e18ff */
[----:B------:R-:W-:-:S04]  /*0a90*/  VIADD R2, R2, 0x8 ;  /* 0x0000000802027836 */ /* 0x000fc80000000000 */
[----:B--2---:R0:W-:Y:S04]  /*0aa0*/  STS.64 [R27], R24 ;  /* 0x000000181b007388 */ /* 0x0041e80000000a00 */
[----:B---3--:R0:W-:Y:S04]  /*0ab0*/  STS.64 [R27+0x8], R10 ;  /* 0x0000080a1b007388 */ /* 0x0081e80000000a00 */
[----:B----4-:R0:W-:Y:S04]  /*0ac0*/  STS.64 [R27+0x10], R12 ;  /* 0x0000100c1b007388 */ /* 0x0101e80000000a00 */
[----:B-----5:R0:W-:Y:S04]  /*0ad0*/  STS.64 [R27+0x18], R14 ;  /* 0x0000180e1b007388 */ /* 0x0201e80000000a00 */
[----:B------:R0:W-:Y:S04]  /*0ae0*/  STS.64 [R27+0x20], R16 ;  /* 0x000020101b007388 */ /* 0x0001e80000000a00 */
[----:B------:R0:W-:Y:S04]  /*0af0*/  STS.64 [R27+0x28], R18 ;  /* 0x000028121b007388 */ /* 0x0001e80000000a00 */
[----:B------:R0:W-:Y:S04]  /*0b00*/  STS.64 [R27+0x30], R20 ;  /* 0x000030141b007388 */ /* 0x0001e80000000a00 */
[----:B------:R0:W-:Y:S02]  /*0b10*/  STS.64 [R27+0x38], R22 ;  /* 0x000038161b007388 */ /* 0x0001e40000000a00 */
.L_x_307:
[----:B------:R-:W-:Y:S05]  /*0b20*/  @!P2 BRA `(.L_x_304) ;  /* 0x0000000000a0a947 */ /* 0x000fea0003800000 */
[----:B------:R-:W-:Y:S02]  /*0b30*/  ISETP.GE.U32.AND P1, PT, R9, 0x4, PT ;  /* 0x000000040900780c */ /* 0x000fe40003f26070 */
[----:B------:R-:W-:-:S04]  /*0b40*/  LOP3.LUT R0, R5, 0x3, RZ, 0xc0, !PT ;  /* 0x0000000305007812 */ /* 0x000fc800078ec0ff */
[----:B------:R-:W-:-:S07]  /*0b50*/  ISETP.NE.AND P2, PT, R0, RZ, PT ;  /* 0x000000ff0000720c */ /* 0x000fce0003f45270 */
[----:B------:R-:W-:Y:S06]  /*0b60*/  @!P1 BRA `(.L_x_308) ;  /* 0x0000000000509947 */ /* 0x000fec0003800000 */
[----:B0-----:R-:W0:Y:S01]  /*0b70*/  LDC.64 R10, c[0x0][0x390] ;  /* 0x0000e400ff0a7b82 */ /* 0x001e220000000a00 */
[----:B------:R-:W-:-:S04]  /*0b80*/  IMAD R13, R4, R2, R7 ;  /* 0x00000002040d7224 */ /* 0x000fc800078e0207 */
[----:B0-----:R-:W-:-:S04]  /*0b90*/  IMAD.WIDE R12, R13, 0x8, R10 ;  /* 0x000000080d0c7825 */ /* 0x001fc800078e020a */
[C---:B------:R-:W-:Y:S02]  /*0ba0*/  IMAD.WIDE R14, R4.reuse, 0x8, R12 ;  /* 0x00000008040e7825 */ /* 0x040fe400078e020c */
[----:B------:R-:W2:Y:S02]  /*0bb0*/  LDG.E.64 R12, desc[UR8][R12.64] ;  /* 0x000000080c0c7981 */ /* 0x000ea4000c1e1b00 */
[C---:B------:R-:W-:Y:S02]  /*0bc0*/  IMAD.WIDE R16, R4.reuse, 0x8, R14 ;  /* 0x0000000804107825 */ /* 0x040fe400078e020e */
[----:B------:R-:W3:Y:S02]  /*0bd0*/  LDG.E.64 R14, desc[UR8][R14.64] ;  /* 0x000000080e0e7981 */ /* 0x000ee4000c1e1b00 */
[----:B------:R-:W-:Y:S02]  /*0be0*/  IMAD.WIDE R10, R4, 0x8, R16 ;  /* 0x00000008040a7825 */ /* 0x000fe400078e0210 */
[----:B------:R-:W4:Y:S04]  /*0bf0*/  LDG.E.64 R16, desc[UR8][R16.64] ;  /* 0x0000000810107981 */ /* 0x000f28000c1e1b00 */
        /* <DEDUP_REMOVED lines=10> */
[----:B-----5:R1:W-:Y:S02]  /*0ca0*/  STS.64 [R9+0x18], R10 ;  /* 0x0000180a09007388 */ /* 0x0203e40000000a00 */
.L_x_308:
[----:B------:R-:W-:Y:S05]  /*0cb0*/  @!P2 BRA `(.L_x_304) ;  /* 0x00000000003ca947 */ /* 0x000fea0003800000 */
[----:B------:R-:W2:Y:S01]  /*0cc0*/  S2UR UR5, SR_CgaCtaId ;  /* 0x00000000000579c3 */ /* 0x000ea20000008800 */
[----:B------:R-:W-:-:S07]  /*0cd0*/  UMOV UR4, 0x400 ;  /* 0x0000040000047882 */ /* 0x000fce0000000000 */
[----:B01----:R-:W0:Y:S01]  /*0ce0*/  LDC.64 R12, c[0x0][0x390] ;  /* 0x0000e400ff0c7b82 */ /* 0x003e220000000a00 */
[----:B--2---:R-:W-:-:S03]  /*0cf0*/  ULEA UR5, UR5, UR4, 0x18 ;  /* 0x0000000405057291 */ /* 0x004fc6000f8ec0ff */
[----:B------:R-:W-:-:S09]  /*0d00*/  UMOV UR4, URZ ;  /* 0x000000ff00047c82 */ /* 0x000fd20008000000 */
.L_x_309:
[----:B--2---:R-:W-:-:S04]  /*0d10*/  IMAD R11, R4, R2, R7 ;  /* 0x00000002040b7224 */ /* 0x004fc800078e0207 */
[----:B0-----:R-:W-:-:S06]  /*0d20*/  IMAD.WIDE R10, R11, 0x8, R12 ;  /* 0x000000080b0a7825 */ /* 0x001fcc00078e020c */
[----:B------:R-:W2:Y:S01]  /*0d30*/  LDG.E.64 R10, desc[UR8][R10.64] ;  /* 0x000000080a0a7981 */ /* 0x000ea2000c1e1b00 */
[----:B------:R-:W-:Y:S01]  /*0d40*/  IMAD R9, R8, R5, R2 ;  /* 0x0000000508097224 */ /* 0x000fe200078e0202 */
[----:B------:R-:W-:Y:S01]  /*0d50*/  UIADD3 UR4, UPT, UPT, UR4, 0x1, URZ ;  /* 0x0000000104047890 */ /* 0x000fe2000fffe0ff */
[----:B------:R-:W-:-:S03]  /*0d60*/  VIADD R2, R2, 0x1 ;  /* 0x0000000102027836 */ /* 0x000fc60000000000 */
[----:B------:R-:W-:Y:S02]  /*0d70*/  LEA R9, R9, UR5, 0x3 ;  /* 0x0000000509097c11 */ /* 0x000fe4000f8e18ff */
[----:B------:R-:W-:-:S03]  /*0d80*/  ISETP.NE.AND P1, PT, R0, UR4, PT ;  /* 0x0000000400007c0c */ /* 0x000fc6000bf25270 */
[----:B--2---:R2:W-:Y:S10]  /*0d90*/  STS.64 [R9], R10 ;  /* 0x0000000a09007388 */ /* 0x0045f40000000a00 */
[----:B------:R-:W-:Y:S05]  /*0da0*/  @P1 BRA `(.L_x_309) ;  /* 0xfffffffc00d81947 */ /* 0x000fea000383ffff */
.L_x_304:
[----:B------:R-:W-:-:S13]  /*0db0*/  ISETP.GE.AND P1, PT, R3, RZ, PT ;  /* 0x000000ff0300720c */ /* 0x000fda0003f26270 */
[----:B------:R-:W-:Y:S05]  /*0dc0*/  @!P1 EXIT ;  /* 0x000000000000994d */ /* 0x000fea0003800000 */
[----:B------:R-:W-:Y:S01]  /*0dd0*/  IMAD R3, R6, UR6, R3 ;  /* 0x0000000606037c24 */ /* 0x000fe2000f8e0203 */
[----:B------:R-:W-:Y:S06]  /*0de0*/  @!P0 EXIT ;  /* 0x000000000000894d */ /* 0x000fec0003800000 */
[C---:B------:R-:W-:Y:S01]  /*0df0*/  LOP3.LUT R2, R5.reuse, 0x3, RZ, 0xc0, !PT ;  /* 0x0000000305027812 */ /* 0x040fe200078ec0ff */
[----:B------:R-:W-:Y:S01]  /*0e00*/  UMOV UR4, URZ ;  /* 0x000000ff00047c82 */ /* 0x000fe20008000000 */
[----:B------:R-:W-:-:S07]  /*0e10*/  LOP3.LUT R0, R5, 0x7ffffffc, RZ, 0xc0, !PT ;  /* 0x7ffffffc05007812 */ /* 0x000fce00078ec0ff */
.L_x_335:
[----:B01----:R-:W0:Y:S01]  /*0e20*/  LDC.64 R16, c[0x0][0x390] ;  /* 0x0000e400ff107b82 */ /* 0x003e220000000a00 */
[----:B------:R-:W-:-:S04]  /*0e30*/  IMAD R5, R4, UR4, R3 ;  /* 0x0000000404057c24 */ /* 0x000fc8000f8e0203 */
[----:B0-----:R-:W-:-:S05]  /*0e40*/  IMAD.WIDE R16, R5, 0x8, R16 ;  /* 0x0000000805107825 */ /* 0x001fca00078e0210 */
[----:B------:R-:W3:Y:S01]  /*0e50*/  LDG.E.64 R14, desc[UR8][R16.64] ;  /* 0x00000008100e7981 */ /* 0x000ee2000c1e1b00 */
[----:B------:R-:W-:Y:S01]  /*0e60*/  BSSY.RECONVERGENT B0, `(.L_x_310) ;  /* 0x0000110000007945 */ /* 0x000fe20003800200 */
[----:B---3--:R-:W-:-:S14]  /*0e70*/  DSETP.GEU.AND P0, PT, R14, RZ, PT ;  /* 0x000000ff0e00722a */ /* 0x008fdc0003f0e000 */
[----:B------:R-:W-:Y:S05]  /*0e80*/  @!P0 BRA `(.L_x_311) ;  /* 0x0000001000348947 */ /* 0x000fea0003800000 */
[----:B------:R-:W2:Y:S01]  /*0e90*/  LDCU UR5, c[0x0][0x388] ;  /* 0x00007100ff0577ac */ /* 0x000ea20008000800 */
[----:B------:R-:W-:Y:S01]  /*0ea0*/  IMAD.MOV.U32 R22, RZ, RZ, 0x1 ;  /* 0x00000001ff167424 */ /* 0x000fe200078e00ff */
[----:B------:R-:W-:Y:S01]  /*0eb0*/  MOV R5, RZ ;  /* 0x000000ff00057202 */ /* 0x000fe20000000f00 */
[----:B--2---:R-:W-:-:S05]  /*0ec0*/  IMAD.U32 R9, RZ, RZ, UR5 ;  /* 0x00000005ff097e24 */ /* 0x004fca000f8e00ff */
[----:B------:R-:W-:-:S13]  /*0ed0*/  ISETP.GE.U32.AND P0, PT, R9, 0x4, PT ;  /* 0x000000040900780c */ /* 0x000fda0003f06070 */
[----:B------:R-:W-:Y:S05]  /*0ee0*/  @!P0 BRA `(.L_x_312) ;  /* 0x00000008003c8947 */ /* 0x000fea0003800000 */
[----:B------:R-:W0:Y:S01]  /*0ef0*/  S2R R6, SR_CgaCtaId ;  /* 0x0000000000067919 */ /* 0x000e220000008800 */
[----:B------:R-:W1:Y:S01]  /*0f00*/  LDC R9, c[0x0][0x388] ;  /* 0x0000e200ff097b82 */ /* 0x000e620000000800 */
[----:B------:R-:W-:Y:S01]  /*0f10*/  MOV R5, 0x400 ;  /* 0x0000040000057802 */ /* 0x000fe20000000f00 */
[----:B------:R-:W-:Y:S02]  /*0f20*/  IMAD.MOV.U32 R22, RZ, RZ, 0x1 ;  /* 0x00000001ff167424 */ /* 0x000fe400078e00ff */
[----:B------:R-:W-:Y:S01]  /*0f30*/  IMAD.MOV.U32 R7, RZ, RZ, RZ ;  /* 0x000000ffff077224 */ /* 0x000fe200078e00ff */
[----:B0-----:R-:W-:-:S07]  /*0f40*/  LEA R5, R6, R5, 0x18 ;  /* 0x0000000506057211 */ /* 0x001fce00078ec0ff */
.L_x_325:
[----:B-1----:R-:W-:Y:S01]  /*0f50*/  IMAD R6, R8, R9, R7 ;  /* 0x0000000908067224 */ /* 0x002fe200078e0207 */
[----:B------:R-:W-:Y:S01]  /*0f60*/  BSSY.RECONVERGENT B1, `(.L_x_313) ;  /* 0x0000020000017945 */ /* 0x000fe20003800200 */
[----:B------:R-:W-:Y:S02]  /*0f70*/  IMAD.MOV.U32 R12, RZ, RZ, R18 ;  /* 0x000000ffff0c7224 */ /* 0x000fe400078e0012 */
[----:B------:R-:W-:Y:S02]  /*0f80*/  IMAD R6, R6, 0x8, R5 ;  /* 0x0000000806067824 */ /* 0x000fe400078e0205 */
[----:B------:R-:W-:-:S03]  /*0f90*/  IMAD.MOV.U32 R13, RZ, RZ, R19 ;  /* 0x000000ffff0d7224 */ /* 0x000fc600078e0013 */
[----:B------:R-:W0:Y:S02]  /*0fa0*/  LDS.64 R10, [R6] ;  /* 0x00000000060a7984 */ /* 0x000e240000000a00 */
[----:B0-----:R-:W-:-:S14]  /*0fb0*/  DSETP.GEU.AND P0, PT, R10, RZ, PT ;  /* 0x000000ff0a00722a */ /* 0x001fdc0003f0e000 */
[----:B------:R-:W-:Y:S05]  /*0fc0*/  @!P0 BRA `(.L_x_314) ;  /* 0x0000000000648947 */ /* 0x000fea0003800000 */
[----:B------:R-:W-:Y:S01]  /*0fd0*/  LOP3.LUT P0, RZ, R22, 0xff, RZ, 0xc0, !PT ;  /* 0x000000ff16ff7812 */ /* 0x000fe2000780c0ff */
[----:B------:R-:W-:Y:S01]  /*0fe0*/  IMAD.MOV.U32 R13, RZ, RZ, R11 ;  /* 0x000000ffff0d7224 */ /* 0x000fe200078e000b */
[----:B------:R-:W-:Y:S02]  /*0ff0*/  ISETP.NE.AND P2, PT, R7, UR4, PT ;  /* 0x0000000407007c0c */ /* 0x000fe4000bf45270 */
[----:B------:R-:W-:-:S09]  /*1000*/  MOV R12, R10 ;  /* 0x0000000a000c7202 */ /* 0x000fd20000000f00 */
[----:B------:R-:W-:Y:S02]  /*1010*/  @!P0 DSETP.GEU.AND P1, PT, R10, R20, PT ;  /* 0x000000140a00822a */ /* 0x000fe40003f2e000 */
[----:B------:R-:W-:-:S12]  /*1020*/  @!P2 BRA `(.L_x_315) ;  /* 0x00000000001ca947 */ /* 0x000fd80003800000 */
[----:B------:R-:W0:Y:S01]  /*1030*/  LDC.64 R12, c[0x0][0x398] ;  /* 0x0000e600ff0c7b82 */ /* 0x000e220000000a00 */
[----:B------:R-:W-:-:S04]  /*1040*/  IADD3 R22, PT, PT, -R7, UR4, RZ ;  /* 0x0000000407167c10 */ /* 0x000fc8000fffe1ff */
[----:B------:R-:W-:-:S04]  /*1050*/  IABS R22, R22 ;  /* 0x0000001600167213 */ /* 0x000fc80000000000 */
[----:B------:R-:W-:-:S13]  /*1060*/  ISETP.NE.AND P2, PT, R22, 0x1, PT ;  /* 0x000000011600780c */ /* 0x000fda0003f45270 */
[----:B0-----:R-:W0:Y:S08]  /*1070*/  @P2 LDC R12, c[0x0][0x3a0] ;  /* 0x0000e800ff0c2b82 */ /* 0x001e300000000800 */
[----:B------:R-:W0:Y:S02]  /*1080*/  @P2 LDC R13, c[0x0][0x3a4] ;  /* 0x0000e900ff0d2b82 */ /* 0x000e240000000800 */
[----:B0-----:R-:W-:-:S11]  /*1090*/  DADD R12, R10, R12 ;  /* 0x000000000a0c7229 */ /* 0x001fd6000000000c */
.L_x_315:
        /* <DEDUP_REMOVED lines=12> */
.L_x_314:
[----:B------:R-:W-:Y:S05]  /*1160*/  BSYNC.RECONVERGENT B1 ;  /* 0x0000000000017941 */ /* 0x000fea0003800200 */
.L_x_313:
[----:B------:R-:W0:Y:S01]  /*1170*/  LDS.64 R10, [R6+0x8] ;  /* 0x00000800060a7984 */ /* 0x000e220000000a00 */
[----:B------:R-:W-:Y:S01]  /*1180*/  BSSY.RECONVERGENT B1, `(.L_x_316) ;  /* 0x000001f000017945 */ /* 0x000fe20003800200 */
[----:B------:R-:W-:Y:S02]  /*1190*/  IMAD.MOV.U32 R18, RZ, RZ, R12 ;  /* 0x000000ffff127224 */ /* 0x000fe400078e000c */
[----:B------:R-:W-:Y:S01]  /*11a0*/  IMAD.MOV.U32 R19, RZ, RZ, R13 ;  /* 0x000000ffff137224 */ /* 0x000fe200078e000d */
[----:B0-----:R-:W-:-:S14]  /*11b0*/  DSETP.GEU.AND P0, PT, R10, RZ, PT ;  /* 0x000000ff0a00722a */ /* 0x001fdc0003f0e000 */
[----:B------:R-:W-:Y:S05]  /*11c0*/  @!P0 BRA `(.L_x_317) ;  /* 0x0000000000688947 */ /* 0x000fea0003800000 */
[----:B------:R-:W-:Y:S01]  /*11d0*/  LOP3.LUT P0, RZ, R22, 0xff, RZ, 0xc0, !PT ;  /* 0x000000ff16ff7812 */ /* 0x000fe2000780c0ff */
[----:B------:R-:W-:Y:S01]  /*11e0*/  VIADD R22, R7, 0x1 ;  /* 0x0000000107167836 */ /* 0x000fe20000000000 */
[----:B------:R-:W-:Y:S01]  /*11f0*/  MOV R19, R11 ;  /* 0x0000000b00137202 */ /* 0x000fe20000000f00 */
[----:B------:R-:W-:-:S03]  /*1200*/  IMAD.MOV.U32 R18, RZ, RZ, R10 ;  /* 0x000000ffff127224 */ /* 0x000fc600078e000a */
[----:B------:R-:W-:-:S07]  /*1210*/  ISETP.NE.AND P2, PT, R22, UR4, PT ;  /* 0x0000000416007c0c */ /* 0x000fce000bf45270 */
[----:B------:R-:W-:-:S06]  /*1220*/  @!P0 DSETP.GEU.AND P1, PT, R10, R20, PT ;  /* 0x000000140a00822a */ /* 0x000fcc0003f2e000 */
[----:B------:R-:W-:Y:S08]  /*1230*/  @!P2 BRA `(.L_x_318) ;  /* 0x00000000001ca947 */ /* 0x000ff00003800000 */
[----:B------:R-:W0:Y:S01]  /*1240*/  LDC.64 R18, c[0x0][0x398] ;  /* 0x0000e600ff127b82 */ /* 0x000e220000000a00 */
[----:B------:R-:W-:-:S04]  /*1250*/  IADD3 R22, PT, PT, -R22, UR4, RZ ;  /* 0x0000000416167c10 */ /* 0x000fc8000fffe1ff */
[----:B------:R-:W-:-:S04]  /*1260*/  IABS R22, R22 ;  /* 0x0000001600167213 */ /* 0x000fc80000000000 */
[----:B------:R-:W-:-:S13]  /*1270*/  ISETP.NE.AND P2, PT, R22, 0x1, PT ;  /* 0x000000011600780c */ /* 0x000fda0003f45270 */
[----:B0-----:R-:W0:Y:S08]  /*1280*/  @P2 LDC R18, c[0x0][0x3a0] ;  /* 0x0000e800ff122b82 */ /* 0x001e300000000800 */
[----:B------:R-:W0:Y:S02]  /*1290*/  @P2 LDC R19, c[0x0][0x3a4] ;  /* 0x0000e900ff132b82 */ /* 0x000e240000000800 */
[----:B0-----:R-:W-:-:S11]  /*12a0*/  DADD R18, R10, R18 ;  /* 0x000000000a127229 */ /* 0x001fd60000000012 */
.L_x_318:
        /* <DEDUP_REMOVED lines=12> */
.L_x_317:
[----:B------:R-:W-:Y:S05]  /*1370*/  BSYNC.RECONVERGENT B1 ;  /* 0x0000000000017941 */ /* 0x000fea0003800200 */
.L_x_316:
[----:B------:R-:W0:Y:S01]  /*1380*/  LDS.64 R12, [R6+0x10] ;  /* 0x00001000060c7984 */ /* 0x000e220000000a00 */
[----:B------:R-:W-:Y:S01]  /*1390*/  BSSY.RECONVERGENT B1, `(.L_x_319) ;  /* 0x000001f000017945 */ /* 0x000fe20003800200 */
[----:B------:R-:W-:Y:S02]  /*13a0*/  IMAD.MOV.U32 R10, RZ, RZ, R18 ;  /* 0x000000ffff0a7224 */ /* 0x000fe400078e0012 */
[----:B------:R-:W-:Y:S01]  /*13b0*/  IMAD.MOV.U32 R11, RZ, RZ, R19 ;  /* 0x000000ffff0b7224 */ /* 0x000fe200078e0013 */
[----:B0-----:R-:W-:-:S14]  /*13c0*/  DSETP.GEU.AND P0, PT, R12, RZ, PT ;  /* 0x000000ff0c00722a */ /* 0x001fdc0003f0e000 */
[----:B------:R-:W-:Y:S05]  /*13d0*/  @!P0 BRA `(.L_x_320) ;  /* 0x0000000000688947 */ /* 0x000fea0003800000 */
[----:B------:R-:W-:Y:S01]  /*13e0*/  LOP3.LUT P0, RZ, R22, 0xff, RZ, 0xc0, !PT ;  /* 0x000000ff16ff7812 */ /* 0x000fe2000780c0ff */
[----:B------:R-:W-:Y:S02]  /*13f0*/  VIADD R22, R7, 0x2 ;  /* 0x0000000207167836 */ /* 0x000fe40000000000 */
[----:B------:R-:W-:Y:S02]  /*1400*/  IMAD.MOV.U32 R10, RZ, RZ, R12 ;  /* 0x000000ffff0a7224 */ /* 0x000fe400078e000c */
[----:B------:R-:W-:Y:S01]  /*1410*/  IMAD.MOV.U32 R11, RZ, RZ, R13 ;  /* 0x000000ffff0b7224 */ /* 0x000fe200078e000d */
        /* <DEDUP_REMOVED lines=10> */
.L_x_321:
        /* <DEDUP_REMOVED lines=12> */
.L_x_320:
[----:B------:R-:W-:Y:S05]  /*1580*/  BSYNC.RECONVERGENT B1 ;  /* 0x0000000000017941 */ /* 0x000fea0003800200 */
.L_x_319:
[----:B------:R-:W0:Y:S01]  /*1590*/  LDS.64 R24, [R6+0x18] ;  /* 0x0000180006187984 */ /* 0x000e220000000a00 */
[----:B------:R-:W-:Y:S01]  /*15a0*/  BSSY.RECONVERGENT B1, `(.L_x_322) ;  /* 0x000001f000017945 */ /* 0x000fe20003800200 */
[----:B------:R-:W-:Y:S01]  /*15b0*/  MOV R18, R10 ;  /* 0x0000000a00127202 */ /* 0x000fe20000000f00 */
[----:B------:R-:W-:Y:S01]  /*15c0*/  IMAD.MOV.U32 R19, RZ, RZ, R11 ;  /* 0x000000ffff137224 */ /* 0x000fe200078e000b */
[----:B0-----:R-:W-:-:S14]  /*15d0*/  DSETP.GEU.AND P0, PT, R24, RZ, PT ;  /* 0x000000ff1800722a */ /* 0x001fdc0003f0e000 */
[----:B------:R-:W-:Y:S05]  /*15e0*/  @!P0 BRA `(.L_x_323) ;  /* 0x0000000000688947 */ /* 0x000fea0003800000 */
[----:B------:R-:W-:Y:S01]  /*15f0*/  VIADD R6, R7, 0x3 ;  /* 0x0000000307067836 */ /* 0x000fe20000000000 */
[----:B------:R-:W-:Y:S01]  /*1600*/  LOP3.LUT P0, RZ, R22, 0xff, RZ, 0xc0, !PT ;  /* 0x000000ff16ff7812 */ /* 0x000fe2000780c0ff */
[----:B------:R-:W-:Y:S02]  /*1610*/  IMAD.MOV.U32 R18, RZ, RZ, R24 ;  /* 0x000000ffff127224 */ /* 0x000fe400078e0018 */
[----:B------:R-:W-:Y:S01]  /*1620*/  IMAD.MOV.U32 R19, RZ, RZ, R25 ;  /* 0x000000ffff137224 */ /* 0x000fe200078e0019 */
[----:B------:R-:W-:-:S09]  /*1630*/  ISETP.NE.AND P2, PT, R6, UR4, PT ;  /* 0x0000000406007c0c */ /* 0x000fd2000bf45270 */
[----:B------:R-:W-:-:S04]  /*1640*/  @!P0 DSETP.GEU.AND P1, PT, R24, R20, PT ;  /* 0x000000141800822a */ /* 0x000fc80003f2e000 */
[----:B------:R-:W-:Y:S10]  /*1650*/  @!P2 BRA `(.L_x_324) ;  /* 0x00000000001ca947 */ /* 0x000ff40003800000 */
[----:B------:R-:W0:Y:S01]  /*1660*/  LDC.64 R12, c[0x0][0x398] ;  /* 0x0000e600ff0c7b82 */ /* 0x000e220000000a00 */
[----:B------:R-:W-:-:S04]  /*1670*/  IADD3 R6, PT, PT, -R6, UR4, RZ ;  /* 0x0000000406067c10 */ /* 0x000fc8000fffe1ff */
[----:B------:R-:W-:-:S04]  /*1680*/  IABS R6, R6 ;  /* 0x0000000600067213 */ /* 0x000fc80000000000 */
[----:B------:R-:W-:-:S13]  /*1690*/  ISETP.NE.AND P2, PT, R6, 0x1, PT ;  /* 0x000000010600780c */ /* 0x000fda0003f45270 */
[----:B0-----:R-:W0:Y:S08]  /*16a0*/  @P2 LDC R12, c[0x0][0x3a0] ;  /* 0x0000e800ff0c2b82 */ /* 0x001e300000000800 */
[----:B------:R-:W0:Y:S02]  /*16b0*/  @P2 LDC R13, c[0x0][0x3a4] ;  /* 0x0000e900ff0d2b82 */ /* 0x000e240000000800 */
[----:B0-----:R-:W-:-:S11]  /*16c0*/  DADD R18, R24, R12 ;  /* 0x0000000018127229 */ /* 0x001fd6000000000c */
.L_x_324:
        /* <DEDUP_REMOVED lines=12> */
.L_x_323:
[----:B------:R-:W-:Y:S05]  /*1790*/  BSYNC.RECONVERGENT B1 ;  /* 0x0000000000017941 */ /* 0x000fea0003800200 */
.L_x_322:
[----:B------:R-:W-:-:S05]  /*17a0*/  VIADD R7, R7, 0x4 ;  /* 0x0000000407077836 */ /* 0x000fca0000000000 */
[----:B------:R-:W-:-:S13]  /*17b0*/  ISETP.NE.AND P0, PT, R7, R0, PT ;  /* 0x000000000700720c */ /* 0x000fda0003f05270 */
[----:B------:R-:W-:Y:S05]  /*17c0*/  @P0 BRA `(.L_x_325) ;  /* 0xfffffff400e00947 */ /* 0x000fea000383ffff */
[----:B------:R-:W-:-:S07]  /*17d0*/  MOV R5, R0 ;  /* 0x0000000000057202 */ /* 0x000fce0000000f00 */
.L_x_312:
[----:B------:R-:W-:Y:S01]  /*17e0*/  ISETP.NE.AND P0, PT, R2, RZ, PT ;  /* 0x000000ff0200720c */ /* 0x000fe20003f05270 */
[----:B------:R-:W-:Y:S02]  /*17f0*/  IMAD.MOV.U32 R6, RZ, RZ, R18 ;  /* 0x000000ffff067224 */ /* 0x000fe400078e0012 */
[----:B------:R-:W-:-:S10]  /*1800*/  IMAD.MOV.U32 R7, RZ, RZ, R19 ;  /* 0x000000ffff077224 */ /* 0x000fd400078e0013 */
[----:B------:R-:W-:Y:S05]  /*1810*/  @!P0 BRA `(.L_x_326) ;  /* 0x0000000400b48947 */ /* 0x000fea0003800000 */
[----:B------:R-:W0:Y:S01]  /*1820*/  S2UR UR6, SR_CgaCtaId ;  /* 0x00000000000679c3 */ /* 0x000e220000008800 */
[----:B------:R-:W-:Y:S01]  /*1830*/  UMOV UR5, 0x400 ;  /* 0x0000040000057882 */ /* 0x000fe20000000000 */
[----:B------:R-:W-:Y:S01]  /*1840*/  IMAD R9, R8, R9, R5 ;  /* 0x0000000908097224 */ /* 0x000fe200078e0205 */
[----:B------:R-:W-:Y:S01]  /*1850*/  BSSY.RECONVERGENT B1, `(.L_x_327) ;  /* 0x0000021000017945 */ /* 0x000fe20003800200 */
[----:B------:R-:W-:Y:S02]  /*1860*/  IMAD.MOV.U32 R6, RZ, RZ, R18 ;  /* 0x000000ffff067224 */ /* 0x000fe400078e0012 */
[----:B------:R-:W-:Y:S01]  /*1870*/  IMAD.MOV.U32 R7, RZ, RZ, R19 ;  /* 0x000000ffff077224 */ /* 0x000fe200078e0013 */
[----:B0-----:R-:W-:-:S06]  /*1880*/  ULEA UR5, UR6, UR5, 0x18 ;  /* 0x0000000506057291 */ /* 0x001fcc000f8ec0ff */
[----:B------:R-:W-:-:S05]  /*1890*/  LEA R9, R9, UR5, 0x3 ;  /* 0x0000000509097c11 */ /* 0x000fca000f8e18ff */
        /* <DEDUP_REMOVED lines=16> */
.L_x_329:
        /* <DEDUP_REMOVED lines=12> */
.L_x_328:
[----:B------:R-:W-:Y:S05]  /*1a60*/  BSYNC.RECONVERGENT B1 ;  /* 0x0000000000017941 */ /* 0x000fea0003800200 */
.L_x_327:
[----:B------:R-:W-:Y:S01]  /*1a70*/  ISETP.NE.AND P0, PT, R2, 0x1, PT ;  /* 0x000000010200780c */ /* 0x000fe20003f05270 */
[----:B------:R-:W-:-:S12]  /*1a80*/  BSSY.RECONVERGENT B1, `(.L_x_326) ;  /* 0x0000046000017945 */ /* 0x000fd80003800200 */
[----:B------:R-:W-:Y:S05]  /*1a90*/  @!P0 BRA `(.L_x_330) ;  /* 0x0000000400108947 */ /* 0x000fea0003800000 */
[----:B------:R-:W0:Y:S01]  /*1aa0*/  LDS.64 R10, [R9+0x8] ;  /* 0x00000800090a7984 */ /* 0x000e220000000a00 */
[----:B------:R-:W-:Y:S01]  /*1ab0*/  BSSY.RECONVERGENT B2, `(.L_x_331) ;  /* 0x000001f000027945 */ /* 0x000fe20003800200 */
[----:B------:R-:W-:Y:S02]  /*1ac0*/  IMAD.MOV.U32 R12, RZ, RZ, R6 ;  /* 0x000000ffff0c7224 */ /* 0x000fe400078e0006 */
        /* <DEDUP_REMOVED lines=17> */
.L_x_333:
        /* <DEDUP_REMOVED lines=12> */
.L_x_332:
[----:B------:R-:W-:Y:S05]  /*1ca0*/  BSYNC.RECONVERGENT B2 ;  /* 0x0000000000027941 */ /* 0x000fea0003800200 */
.L_x_331:
[----:B------:R-:W-:Y:S01]  /*1cb0*/  ISETP.NE.AND P0, PT, R2, 0x2, PT ;  /* 0x000000020200780c */ /* 0x000fe20003f05270 */
[----:B------:R-:W-:Y:S01]  /*1cc0*/  IMAD.MOV.U32 R7, RZ, RZ, R13 ;  /* 0x000000ffff077224 */ /* 0x000fe200078e000d */
[----:B------:R-:W-:-:S11]  /*1cd0*/  MOV R6, R12 ;  /* 0x0000000c00067202 */ /* 0x000fd60000000f00 */
[----:B------:R-:W-:Y:S05]  /*1ce0*/  @!P0 BRA `(.L_x_330) ;  /* 0x00000000007c8947 */ /* 0x000fea0003800000 */
[----:B------:R-:W0:Y:S01]  /*1cf0*/  LDS.64 R10, [R9+0x10] ;  /* 0x00001000090a7984 */ /* 0x000e220000000a00 */
[----:B------:R-:W-:Y:S02]  /*1d00*/  IMAD.MOV.U32 R6, RZ, RZ, R12 ;  /* 0x000000ffff067224 */ /* 0x000fe400078e000c */
[----:B------:R-:W-:Y:S01]  /*1d10*/  IMAD.MOV.U32 R7, RZ, RZ, R13 ;  /* 0x000000ffff077224 */ /* 0x000fe200078e000d */
[----:B0-----:R-:W-:-:S14]  /*1d20*/  DSETP.GEU.AND P0, PT, R10, RZ, PT ;  /* 0x000000ff0a00722a */ /* 0x001fdc0003f0e000 */
[----:B------:R-:W-:Y:S05]  /*1d30*/  @!P0 BRA `(.L_x_330) ;  /* 0x0000000000688947 */ /* 0x000fea0003800000 */
[----:B------:R-:W-:Y:S01]  /*1d40*/  VIADD R5, R5, 0x2 ;  /* 0x0000000205057836 */ /* 0x000fe20000000000 */
[----:B------:R-:W-:Y:S01]  /*1d50*/  LOP3.LUT P0, RZ, R22, 0xff, RZ, 0xc0, !PT ;  /* 0x000000ff16ff7812 */ /* 0x000fe2000780c0ff */
[----:B------:R-:W-:Y:S01]  /*1d60*/  IMAD.MOV.U32 R6, RZ, RZ, R10 ;  /* 0x000000ffff067224 */ /* 0x000fe200078e000a */
[----:B------:R-:W-:Y:S02]  /*1d70*/  MOV R7, R11 ;  /* 0x0000000b00077202 */ /* 0x000fe40000000f00 */
        /* <DEDUP_REMOVED lines=10> */
.L_x_334:
        /* <DEDUP_REMOVED lines=12> */
.L_x_330:
[----:B------:R-:W-:Y:S05]  /*1ee0*/  BSYNC.RECONVERGENT B1 ;  /* 0x0000000000017941 */ /* 0x000fea0003800200 */
.L_x_326:
[----:B------:R-:W-:-:S13]  /*1ef0*/  LOP3.LUT P0, RZ, R22, 0xff, RZ, 0xc0, !PT ;  /* 0x000000ff16ff7812 */ /* 0x000fda000780c0ff */
[----:B------:R-:W-:Y:S05]  /*1f00*/  @P0 EXIT ;  /* 0x000000000000094d */ /* 0x000fea0003800000 */
[----:B------:R-:W-:Y:S01]  /*1f10*/  DADD R10, R6, -R20 ;  /* 0x00000000060a7229 */ /* 0x000fe20000000814 */
[----:B------:R-:W-:Y:S02]  /*1f20*/  IMAD.MOV.U32 R18, RZ, RZ, R6 ;  /* 0x000000ffff127224 */ /* 0x000fe400078e0006 */
[----:B------:R-:W-:-:S05]  /*1f30*/  IMAD.MOV.U32 R19, RZ, RZ, R7 ;  /* 0x000000ffff137224 */ /* 0x000fca00078e0007 */
[----:B------:R-:W-:-:S07]  /*1f40*/  DADD R10, R14, R10 ;  /* 0x000000000e0a7229 */ /* 0x000fce000000000a */
[----:B------:R0:W-:Y:S04]  /*1f50*/  STG.E.64 desc[UR8][R16.64], R10 ;  /* 0x0000000a10007986 */ /* 0x0001e8000c101b08 */
.L_x_311:
[----:B------:R-:W-:Y:S05]  /*1f60*/  BSYNC.RECONVERGENT B0 ;  /* 0x0000000000007941 */ /* 0x000fea0003800200 */
.L_x_310:
[----:B------:R-:W1:Y:S01]  /*1f70*/  LDC R5, c[0x0][0x388] ;  /* 0x0000e200ff057b82 */ /* 0x000e620000000800 */
[----:B------:R-:W-:-:S06]  /*1f80*/  UIADD3 UR5, UPT, UPT, UR4, 0x1, URZ ;  /* 0x0000000104057890 */ /* 0x000fcc000fffe0ff */
[----:B-1----:R-:W-:-:S13]  /*1f90*/  ISETP.NE.AND P0, PT, R5, UR5, PT ;  /* 0x0000000505007c0c */ /* 0x002fda000bf05270 */
[----:B------:R-:W-:Y:S05]  /*1fa0*/  @!P0 EXIT ;  /* 0x000000000000894d */ /* 0x000fea0003800000 */
[----:B------:R-:W-:Y:S01]  /*1fb0*/  UMOV UR4, UR5 ;  /* 0x0000000500047c82 */ /* 0x000fe20008000000 */
[----:B------:R-:W-:Y:S05]  /*1fc0*/  BRA `(.L_x_335) ;  /* 0xffffffec00947947 */ /* 0x000fea000383ffff */
.L_x_298:
[----:B------:R-:W0:Y:S02]  /*1fd0*/  LDC R9, c[0x0][0x3b0] ;  /* 0x0000ec00ff097b82 */ /* 0x000e240000000800 */
[----:B0-----:R-:W-:-:S13]  /*1fe0*/  LOP3.LUT P0, RZ, R9, 0xfffffffb, RZ, 0xc0, !PT ;  /* 0xfffffffb09ff7812 */ /* 0x001fda000780c0ff */
[----:B------:R-:W-:Y:S05]  /*1ff0*/  @!P0 EXIT ;  /* 0x000000000000894d */ /* 0x000fea0003800000 */
[----:B------:R-:W0:Y:S02]  /*2000*/  LDC.64 R6, c[0x0][0x380] ;  /* 0x0000e000ff067b82 */ /* 0x000e240000000a00 */
[----:B0-----:R-:W-:-:S04]  /*2010*/  ISETP.LE.AND P0, PT, R6, UR6, PT ;  /* 0x0000000606007c0c */ /* 0x001fc8000bf03270 */
[----:B------:R-:W-:-:S13]  /*2020*/  ISETP.GE.OR P0, PT, R3, R7, P0 ;  /* 0x000000070300720c */ /* 0x000fda0000706670 */
[----:B------:R-:W-:Y:S05]  /*2030*/  @P0 EXIT ;  /* 0x000000000000094d */ /* 0x000fea0003800000 */
[----:B------:R-:W-:-:S13]  /*2040*/  ISETP.GT.AND P0, PT, R9, 0x3, PT ;  /* 0x000000030900780c */ /* 0x000fda0003f04270 */
[----:B------:R-:W-:Y:S05]  /*2050*/  @P0 BRA `(.L_x_336) ;  /* 0x0000000000500947 */ /* 0x000fea0003800000 */
[----:B------:R-:W-:Y:S01]  /*2060*/  IMAD.MOV.U32 R0, RZ, RZ, -0x1 ;  /* 0xffffffffff007424 */ /* 0x000fe200078e00ff */
[----:B------:R-:W-:-:S04]  /*2070*/  UIADD3 UR5, UPT, UPT, UR6, 0x1, URZ ;  /* 0x0000000106057890 */ /* 0x000fc8000fffe0ff */
[----:B------:R-:W-:-:S05]  /*2080*/  VIADDMNMX.U32 R0, R9, R0, 0x2, PT ;  /* 0x0000000209007446 */ /* 0x000fca0003800000 */
[----:B------:R-:W-:-:S04]  /*2090*/  IMAD.SHL.U32 R0, R0, 0x4, RZ ;  /* 0x0000000400007824 */ /* 0x000fc800078e00ff */
[----:B------:R-:W0:Y:S02]  /*20a0*/  LDC R4, c[0x2][R0+0xc] ;  /* 0x0080030000047b82 */ /* 0x000e240000000800 */
[----:B0-----:R-:W-:-:S04]  /*20b0*/  SHF.R.S32.HI R5, RZ, 0x1f, R4 ;  /* 0x0000001fff057819 */ /* 0x001fc80000011404 */
.L_x_1537:
[----:B------:R-:W-:Y:S05]  /*20c0*/  BRX R4 -0x20d0                                                                     (*"BRANCH_TARGETS .L_x_1538,.L_x_1539,.L_x_1540"*) ;  /* 0xffffffdc04cc7949 */ /* 0x000fea000383ffff */
.L_x_1540:
[----:B------:R-:W-:Y:S01]  /*20d0*/  ISETP.NE.AND P0, PT, R9, 0x3, PT ;  /* 0x000000030900780c */ /* 0x000fe20003f05270 */
[----:B------:R-:W0:Y:S01]  /*20e0*/  LDCU UR4, c[0x0][0x3a8] ;  /* 0x00007500ff0477ac */ /* 0x000e220008000800 */
[----:B------:R-:W-:-:S11]  /*20f0*/  IMAD.MOV.U32 R0, RZ, RZ, R3 ;  /* 0x000000ffff007224 */ /* 0x000fd600078e0003 */
[----:B------:R-:W-:Y:S05]  /*2100*/  @P0 BRA `(.L_x_337) ;  /* 0x0000000000880947 */ /* 0x000fea0003800000 */
[----:B------:R-:W-:Y:S01]  /*2110*/  IADD3 R0, PT, PT, R3, 0x1, RZ ;  /* 0x0000000103007810 */ /* 0x000fe20007ffe0ff */
[----:B0-----:R-:W-:Y:S01]  /*2120*/  UMOV UR4, UR5 ;  /* 0x0000000500047c82 */ /* 0x001fe20008000000 */
[----:B------:R-:W-:Y:S05]  /*2130*/  BRA `(.L_x_337) ;  /* 0x00000000007c7947 */ /* 0x000fea0003800000 */
.L_x_1538:
[----:B------:R-:W-:Y:S01]  /*2140*/  VIADD R0, R3, 0xffffffff ;  /* 0xffffffff03007836 */ /* 0x000fe20000000000 */
[----:B------:R-:W-:Y:S01]  /*2150*/  UMOV UR4, UR5 ;  /* 0x0000000500047c82 */ /* 0x000fe20008000000 */
[----:B------:R-:W-:Y:S05]  /*2160*/  BRA `(.L_x_337) ;  /* 0x0000000000707947 */ /* 0x000fea0003800000 */
.L_x_1539:
[----:B------:R-:W-:Y:S01]  /*2170*/  IMAD.MOV.U32 R0, RZ, RZ, R3 ;  /* 0x000000ffff007224 */ /* 0x000fe200078e0003 */
[----:B------:R-:W-:Y:S01]  /*2180*/  UMOV UR4, UR5 ;  /* 0x0000000500047c82 */ /* 0x000fe20008000000 */
[----:B------:R-:W-:Y:S05]  /*2190*/  BRA `(.L_x_337) ;  /* 0x0000000000647947 */ /* 0x000fea0003800000 */
.L_x_336:
[----:B------:R-:W-:-:S13]  /*21a0*/  ISETP.GT.AND P0, PT, R9, 0x5, PT ;  /* 0x000000050900780c */ /* 0x000fda0003f04270 */
[----:B------:R-:W-:Y:S05]  /*21b0*/  @P0 BRA `(.L_x_338) ;  /* 0x0000000000300947 */ /* 0x000fea0003800000 */
[----:B------:R-:W-:-:S13]  /*21c0*/  ISETP.NE.AND P0, PT, R9, 0x4, PT ;  /* 0x000000040900780c */ /* 0x000fda0003f05270 */
[----:B------:R-:W-:Y:S05]  /*21d0*/  @!P0 BRA `(.L_x_339) ;  /* 0x00000000001c8947 */ /* 0x000fea0003800000 */
[----:B------:R-:W-:Y:S01]  /*21e0*/  ISETP.NE.AND P0, PT, R9, 0x5, PT ;  /* 0x000000050900780c */ /* 0x000fe20003f05270 */
[----:B------:R-:W3:Y:S01]  /*21f0*/  LDCU UR4, c[0x0][0x3a8] ;  /* 0x00007500ff0477ac */ /* 0x000ee20008000800 */
[----:B------:R-:W-:-:S11]  /*2200*/  IMAD.MOV.U32 R0, RZ, RZ, R3 ;  /* 0x000000ffff007224 */ /* 0x000fd600078e0003 */
[----:B------:R-:W-:Y:S05]  /*2210*/  @P0 BRA `(.L_x_337) ;  /* 0x0000000000440947 */ /* 0x000fea0003800000 */
[----:B------:R-:W-:Y:S01]  /*2220*/  VIADD R0, R3, 0x1 ;  /* 0x0000000103007836 */ /* 0x000fe20000000000 */
[----:B---3--:R-:W-:Y:S01]  /*2230*/  UIADD3 UR4, UPT, UPT, UR6, -0x1, URZ ;  /* 0xffffffff06047890 */ /* 0x008fe2000fffe0ff */
[----:B------:R-:W-:Y:S11]  /*2240*/  BRA `(.L_x_337) ;  /* 0x0000000000387947 */ /* 0x000ff60003800000 */
.L_x_339:
[----:B------:R-:W-:Y:S01]  /*2250*/  VIADD R0, R3, 0x1 ;  /* 0x0000000103007836 */ /* 0x000fe20000000000 */
[----:B------:R-:W2:Y:S01]  /*2260*/  LDCU UR4, c[0x0][0x3a8] ;  /* 0x00007500ff0477ac */ /* 0x000ea20008000800 */
[----:B------:R-:W-:Y:S05]  /*2270*/  BRA `(.L_x_337) ;  /* 0x00000000002c7947 */ /* 0x000fea0003800000 */
.L_x_338:
[----:B------:R-:W-:-:S13]  /*2280*/  ISETP.NE.AND P0, PT, R9, 0x6, PT ;  /* 0x000000060900780c */ /* 0x000fda0003f05270 */
[----:B------:R-:W-:Y:S05]  /*2290*/  @!P0 BRA `(.L_x_340) ;  /* 0x00000000001c8947 */ /* 0x000fea0003800000 */
[----:B------:R-:W-:Y:S01]  /*22a0*/  ISETP.NE.AND P0, PT, R9, 0x7, PT ;  /* 0x000000070900780c */ /* 0x000fe20003f05270 */
[----:B------:R-:W1:Y:S01]  /*22b0*/  LDCU UR4, c[0x0][0x3a8] ;  /* 0x00007500ff0477ac */ /* 0x000e620008000800 */
[----:B------:R-:W-:-:S11]  /*22c0*/  MOV R0, R3 ;  /* 0x0000000300007202 */ /* 0x000fd60000000f00 */
[----:B------:R-:W-:Y:S05]  /*22d0*/  @P0 BRA `(.L_x_337) ;  /* 0x0000000000140947 */ /* 0x000fea0003800000 */
[----:B------:R-:W-:Y:S01]  /*22e0*/  VIADD R0, R3, 0xffffffff ;  /* 0xffffffff03007836 */ /* 0x000fe20000000000 */
[----:B-1----:R-:W-:Y:S01]  /*22f0*/  UIADD3 UR4, UPT, UPT, UR6, -0x1, URZ ;  /* 0xffffffff06047890 */ /* 0x002fe2000fffe0ff */
[----:B------:R-:W-:Y:S11]  /*2300*/  BRA `(.L_x_337) ;  /* 0x0000000000087947 */ /* 0x000ff60003800000 */
.L_x_340:
[----:B------:R-:W-:Y:S01]  /*2310*/  IMAD.MOV.U32 R0, RZ, RZ, R3 ;  /* 0x000000ffff007224 */ /* 0x000fe200078e0003 */
[----:B------:R-:W-:-:S12]  /*2320*/  UIADD3 UR4, UPT, UPT, UR6, -0x1, URZ ;  /* 0xffffffff06047890 */ /* 0x000fd8000fffe0ff */
.L_x_337:
[----:B------:R-:W-:Y:S02]  /*2330*/  ISETP.GE.AND P0, PT, R0, R7, PT ;  /* 0x000000070000720c */ /* 0x000fe40003f06270 */
[----:B0123--:R-:W-:Y:S02]  /*2340*/  ISETP.LE.AND P1, PT, R6, UR4, PT ;  /* 0x0000000406007c0c */ /* 0x00ffe4000bf23270 */
[----:B------:R-:W-:Y:S02]  /*2350*/  ISETP.LT.OR P0, PT, R0, RZ, P0 ;  /* 0x000000ff0000720c */ /* 0x000fe40000701670 */
[----:B------:R-:W-:-:S04]  /*2360*/  ISETP.GT.OR P1, PT, RZ, UR4, P1 ;  /* 0x00000004ff007c0c */ /* 0x000fc80008f24670 */
[----:B------:R-:W-:-:S13]  /*2370*/  PLOP3.LUT P0, PT, P0, P1, PT, 0xf8, 0x8f ;  /* 0x00000000008f781c */ /* 0x000fda0000703f70 */
[----:B------:R-:W-:Y:S05]  /*2380*/  @P0 EXIT ;  /* 0x000000000000094d */ /* 0x000fea0003800000 */
[----:B------:R-:W0:Y:S01]  /*2390*/  LDC R5, c[0x0][0x388] ;  /* 0x0000e200ff057b82 */ /* 0x000e220000000800 */
[-C--:B------:R-:W-:Y:S02]  /*23a0*/  IMAD R22, R7, R6.reuse, RZ ;  /* 0x0000000607167224 */ /* 0x080fe400078e02ff */
[----:B------:R-:W-:Y:S01]  /*23b0*/  IMAD R7, R0, R6, UR4 ;  /* 0x0000000400077e24 */ /* 0x000fe2000f8e0206 */
[----:B0-----:R-:W-:Y:S01]  /*23c0*/  ISETP.GE.AND P0, PT, R5, 0x1, PT ;  /* 0x000000010500780c */ /* 0x001fe20003f06270 */
[----:B------:R-:W-:-:S12]  /*23d0*/  IMAD R8, R8, R5, RZ ;  /* 0x0000000508087224 */ /* 0x000fd800078e02ff */
[----:B------:R-:W-:Y:S05]  /*23e0*/  @!P0 BRA `(.L_x_341) ;  /* 0x00000008003c8947 */ /* 0x000fea0003800000 */
[C---:B------:R-:W-:Y:S01]  /*23f0*/  ISETP.GE.U32.AND P1, PT, R5.reuse, 0x10, PT ;  /* 0x000000100500780c */ /* 0x040fe20003f26070 */
[----:B------:R-:W-:Y:S01]  /*2400*/  IMAD.MOV.U32 R9, RZ, RZ, RZ ;  /* 0x000000ffff097224 */ /* 0x000fe200078e00ff */
        /* <DEDUP_REMOVED lines=8> */
.L_x_343:
[----:B0-----:R-:W0:Y:S01]  /*2490*/  LDC.64 R10, c[0x0][0x390] ;  /* 0x0000e400ff0a7b82 */ /* 0x001e220000000a00 */
[----:B------:R-:W-:-:S04]  /*24a0*/  IMAD R13, R22, UR4, R7 ;  /* 0x00000004160d7c24 */ /* 0x000fc8000f8e0207 */
[----:B0-----:R-:W-:-:S05]  /*24b0*/  IMAD.WIDE R10, R13, 0x8, R10 ;  /* 0x000000080d0a7825 */ /* 0x001fca00078e020a */
[----:B------:R0:W2:Y:S01]  /*24c0*/  LDG.E.64 R12, desc[UR8][R10.64] ;  /* 0x000000080a0c7981 */ /* 0x0000a2000c1e1b00 */
        /* <DEDUP_REMOVED lines=9> */
[----:B------:R-:W-:Y:S02]  /*2560*/  VIADD R23, R8, UR4 ;  /* 0x0000000408177c36 */ /* 0x000fe40008000000 */
[C---:B------:R-:W-:Y:S02]  /*2570*/  IMAD.WIDE R16, R22.reuse, 0x8, R24 ;  /* 0x0000000816107825 */ /* 0x040fe400078e0218 */
[----:B------:R-:W3:Y:S01]  /*2580*/  LDG.E.64 R24, desc[UR8][R24.64] ;  /* 0x0000000818187981 */ /* 0x000ee2000c1e1b00 */
[----:B------:R-:W-:Y:S01]  /*2590*/  LEA R23, R23, UR5, 0x3 ;  /* 0x0000000517177c11 */ /* 0x000fe2000f8e18ff */
[C---:B0-----:R-:W-:Y:S02]  /*25a0*/  IMAD.WIDE R10, R22.reuse, 0x8, R16 ;  /* 0x00000008160a7825 */ /* 0x041fe400078e0210 */
[----:B------:R-:W3:Y:S04]  /*25b0*/  LDG.E.64 R16, desc[UR8][R16.64] ;  /* 0x0000000810107981 */ /* 0x000ee8000c1e1b00 */
[----:B------:R0:W3:Y:S02]  /*25c0*/  LDG.E.64 R28, desc[UR8][R10.64] ;  /* 0x000000080a1c7981 */ /* 0x0000e4000c1e1b00 */
[----:B0-----:R-:W-:-:S02]  /*25d0*/  IMAD.WIDE R10, R22, 0x8, R10 ;  /* 0x00000008160a7825 */ /* 0x001fc400078e020a */
[----:B--2---:R0:W-:Y:S02]  /*25e0*/  STS.64 [R23], R12 ;  /* 0x0000000c17007388 */ /* 0x0041e40000000a00 */
[C---:B0-----:R-:W-:Y:S02]  /*25f0*/  IMAD.WIDE R12, R22.reuse, 0x8, R10 ;  /* 0x00000008160c7825 */ /* 0x041fe400078e020a */
[----:B----4-:R0:W-:Y:S04]  /*2600*/  STS.64 [R23+0x10], R14 ;  /* 0x0000100e17007388 */ /* 0x0101e80000000a00 */
[----:B-----5:R1:W-:Y:S04]  /*2610*/  STS.64 [R23+0x18], R18 ;  /* 0x0000181217007388 */ /* 0x0203e80000000a00 */
[----:B---3--:R2:W-:Y:S01]  /*2620*/  STS.64 [R23+0x20], R20 ;  /* 0x0000201417007388 */ /* 0x0085e20000000a00 */
[----:B0-----:R-:W-:-:S03]  /*2630*/  IMAD.WIDE R14, R22, 0x8, R12 ;  /* 0x00000008160e7825 */ /* 0x001fc600078e020c */
[----:B------:R0:W-:Y:S01]  /*2640*/  STS.64 [R23+0x28], R24 ;  /* 0x0000281817007388 */ /* 0x0001e20000000a00 */
[----:B-1----:R-:W-:-:S03]  /*2650*/  IMAD.WIDE R18, R22, 0x8, R14 ;  /* 0x0000000816127825 */ /* 0x002fc600078e020e */
[----:B------:R1:W-:Y:S01]  /*2660*/  STS.64 [R23+0x8], R26 ;  /* 0x0000081a17007388 */ /* 0x0003e20000000a00 */
[----:B--2---:R-:W-:-:S03]  /*2670*/  IMAD.WIDE R20, R22, 0x8, R18 ;  /* 0x0000000816147825 */ /* 0x004fc600078e0212 */
[----:B------:R2:W-:Y:S04]  /*2680*/  STS.64 [R23+0x30], R16 ;  /* 0x0000301017007388 */ /* 0x0005e80000000a00 */
[----:B------:R-:W3:Y:S01]  /*2690*/  LDG.E.64 R10, desc[UR8][R10.64] ;  /* 0x000000080a0a7981 */ /* 0x000ee2000c1e1b00 */
[----:B0-----:R-:W-:-:S03]  /*26a0*/  IMAD.WIDE R24, R22, 0x8, R20 ;  /* 0x0000000816187825 */ /* 0x001fc600078e0214 */
[----:B------:R-:W4:Y:S01]  /*26b0*/  LDG.E.64 R12, desc[UR8][R12.64] ;  /* 0x000000080c0c7981 */ /* 0x000f22000c1e1b00 */
[----:B-1----:R-:W-:-:S03]  /*26c0*/  IMAD.WIDE R26, R22, 0x8, R24 ;  /* 0x00000008161a7825 */ /* 0x002fc600078e0218 */
[----:B------:R-:W5:Y:S04]  /*26d0*/  LDG.E.64 R14, desc[UR8][R14.64] ;  /* 0x000000080e0e7981 */ /* 0x000f68000c1e1b00 */
[----:B------:R-:W5:Y:S01]  /*26e0*/  LDG.E.64 R18, desc[UR8][R18.64] ;  /* 0x0000000812127981 */ /* 0x000f62000c1e1b00 */
[----:B--2---:R-:W-:-:S03]  /*26f0*/  IMAD.WIDE R16, R22, 0x8, R26 ;  /* 0x0000000816107825 */ /* 0x004fc600078e021a */
[----:B------:R-:W2:Y:S04]  /*2700*/  LDG.E.64 R20, desc[UR8][R20.64] ;  /* 0x0000000814147981 */ /* 0x000ea8000c1e1b00 */
[----:B------:R-:W2:Y:S04]  /*2710*/  LDG.E.64 R24, desc[UR8][R24.64] ;  /* 0x0000000818187981 */ /* 0x000ea8000c1e1b00 */
[----:B------:R-:W2:Y:S04]  /*2720*/  LDG.E.64 R26, desc[UR8][R26.64] ;  /* 0x000000081a1a7981 */ /* 0x000ea8000c1e1b00 */
[----:B------:R-:W2:Y:S01]  /*2730*/  LDG.E.64 R16, desc[UR8][R16.64] ;  /* 0x0000000810107981 */ /* 0x000ea2000c1e1b00 */
[----:B------:R-:W-:-:S03]  /*2740*/  UIADD3 UR4, UPT, UPT, UR4, 0x10, URZ ;  /* 0x0000001004047890 */ /* 0x000fc6000fffe0ff */
[----:B------:R0:W-:Y:S03]  /*2750*/  STS.64 [R23+0x38], R28 ;  /* 0x0000381c17007388 */ /* 0x0001e60000000a00 */
[----:B------:R-:W-:Y:S01]  /*2760*/  ISETP.NE.AND P1, PT, R9, UR4, PT ;  /* 0x0000000409007c0c */ /* 0x000fe2000bf25270 */
[----:B---3--:R0:W-:Y:S04]  /*2770*/  STS.64 [R23+0x40], R10 ;  /* 0x0000400a17007388 */ /* 0x0081e80000000a00 */
[----:B----4-:R0:W-:Y:S04]  /*2780*/  STS.64 [R23+0x48], R12 ;  /* 0x0000480c17007388 */ /* 0x0101e80000000a00 */
[----:B-----5:R0:W-:Y:S04]  /*2790*/  STS.64 [R23+0x50], R14 ;  /* 0x0000500e17007388 */ /* 0x0201e80000000a00 */
[----:B------:R0:W-:Y:S04]  /*27a0*/  STS.64 [R23+0x58], R18 ;  /* 0x0000581217007388 */ /* 0x0001e80000000a00 */
[----:B--2---:R0:W-:Y:S04]  /*27b0*/  STS.64 [R23+0x60], R20 ;  /* 0x0000601417007388 */ /* 0x0041e80000000a00 */
[----:B------:R0:W-:Y:S04]  /*27c0*/  STS.64 [R23+0x68], R24 ;  /* 0x0000681817007388 */ /* 0x0001e80000000a00 */
[----:B------:R0:W-:Y:S04]  /*27d0*/  STS.64 [R23+0x70], R26 ;  /* 0x0000701a17007388 */ /* 0x0001e80000000a00 */
[----:B------:R0:W-:Y:S01]  /*27e0*/  STS.64 [R23+0x78], R16 ;  /* 0x0000781017007388 */ /* 0x0001e20000000a00 */
[----:B------:R-:W-:Y:S05]  /*27f0*/  @P1 BRA `(.L_x_343) ;  /* 0xfffffffc00241947 */ /* 0x000fea000383ffff */
.L_x_342:
        /* <DEDUP_REMOVED lines=25> */
[----:B------:R-:W-:Y:S01]  /*2990*/  IMAD.IADD R0, R8, 0x1, R9 ;  /* 0x0000000108007824 */ /* 0x000fe200078e0209 */
[----:B0-----:R-:W-:-:S06]  /*29a0*/  ULEA UR4, UR5, UR4, 0x18 ;  /* 0x0000000405047291 */ /* 0x001fcc000f8ec0ff */
[----:B------:R-:W-:Y:S02]  /*29b0*/  LEA R23, R0, UR4, 0x3 ;  /* 0x0000000400177c11 */ /* 0x000fe4000f8e18ff */
[----:B------:R-:W-:-:S03]  /*29c0*/  IADD3 R9, PT, PT, R9, 0x8, RZ ;  /* 0x0000000809097810 */ /* 0x000fc60007ffe0ff */
        /* <DEDUP_REMOVED lines=8> */
.L_x_344:
[----:B------:R-:W-:Y:S05]  /*2a50*/  @!P2 BRA `(.L_x_341) ;  /* 0x0000000000a0a947 */ /* 0x000fea0003800000 */
[----:B------:R-:W-:Y:S02]  /*2a60*/  ISETP.GE.U32.AND P1, PT, R2, 0x4, PT ;  /* 0x000000040200780c */ /* 0x000fe40003f26070 */
[----:B------:R-:W-:-:S04]  /*2a70*/  LOP3.LUT R0, R5, 0x3, RZ, 0xc0, !PT ;  /* 0x0000000305007812 */ /* 0x000fc800078ec0ff */
[----:B------:R-:W-:-:S07]  /*2a80*/  ISETP.NE.AND P2, PT, R0, RZ, PT ;  /* 0x000000ff0000720c */ /* 0x000fce0003f45270 */
[----:B------:R-:W-:Y:S06]  /*2a90*/  @!P1 BRA `(.L_x_345) ;  /* 0x0000000000509947 */ /* 0x000fec0003800000 */
[----:B01----:R-:W0:Y:S01]  /*2aa0*/  LDC.64 R10, c[0x0][0x390] ;  /* 0x0000e400ff0a7b82 */ /* 0x003e220000000a00 */
        /* <DEDUP_REMOVED lines=11> */
[----:B------:R-:W-:Y:S01]  /*2b60*/  IMAD.IADD R2, R8, 0x1, R9 ;  /* 0x0000000108027824 */ /* 0x000fe200078e0209 */
[----:B0-----:R-:W-:-:S06]  /*2b70*/  ULEA UR4, UR5, UR4, 0x18 ;  /* 0x0000000405047291 */ /* 0x001fcc000f8ec0ff */
[----:B------:R-:W-:Y:S01]  /*2b80*/  LEA R19, R2, UR4, 0x3 ;  /* 0x0000000402137c11 */ /* 0x000fe2000f8e18ff */
[----:B------:R-:W-:-:S04]  /*2b90*/  VIADD R9, R9, 0x4 ;  /* 0x0000000409097836 */ /* 0x000fc80000000000 */
[----:B--2---:R2:W-:Y:S04]  /*2ba0*/  STS.64 [R19], R12 ;  /* 0x0000000c13007388 */ /* 0x0045e80000000a00 */
[----:B---3--:R2:W-:Y:S04]  /*2bb0*/  STS.64 [R19+0x8], R14 ;  /* 0x0000080e13007388 */ /* 0x0085e80000000a00 */
[----:B----4-:R2:W-:Y:S04]  /*2bc0*/  STS.64 [R19+0x10], R16 ;  /* 0x0000101013007388 */ /* 0x0105e80000000a00 */
[----:B-----5:R2:W-:Y:S02]  /*2bd0*/  STS.64 [R19+0x18], R10 ;  /* 0x0000180a13007388 */ /* 0x0205e40000000a00 */
.L_x_345:
[----:B------:R-:W-:Y:S05]  /*2be0*/  @!P2 BRA `(.L_x_341) ;  /* 0x00000000003ca947 */ /* 0x000fea0003800000 */
[----:B------:R-:W3:Y:S01]  /*2bf0*/  S2UR UR5, SR_CgaCtaId ;  /* 0x00000000000579c3 */ /* 0x000ee20000008800 */
[----:B------:R-:W-:-:S07]  /*2c00*/  UMOV UR4, 0x400 ;  /* 0x0000040000047882 */ /* 0x000fce0000000000 */
[----:B012---:R-:W0:Y:S01]  /*2c10*/  LDC.64 R12, c[0x0][0x390] ;  /* 0x0000e400ff0c7b82 */ /* 0x007e220000000a00 */
[----:B---3--:R-:W-:-:S03]  /*2c20*/  ULEA UR5, UR5, UR4, 0x18 ;  /* 0x0000000405057291 */ /* 0x008fc6000f8ec0ff */
[----:B------:R-:W-:-:S09]  /*2c30*/  UMOV UR4, URZ ;  /* 0x000000ff00047c82 */ /* 0x000fd20008000000 */
.L_x_346:
[----:B---3--:R-:W-:-:S04]  /*2c40*/  IMAD R11, R22, R9, R7 ;  /* 0x00000009160b7224 */ /* 0x008fc800078e0207 */
[----:B0-----:R-:W-:-:S06]  /*2c50*/  IMAD.WIDE R10, R11, 0x8, R12 ;  /* 0x000000080b0a7825 */ /* 0x001fcc00078e020c */
[----:B------:R-:W2:Y:S01]  /*2c60*/  LDG.E.64 R10, desc[UR8][R10.64] ;  /* 0x000000080a0a7981 */ /* 0x000ea2000c1e1b00 */
[----:B------:R-:W-:Y:S01]  /*2c70*/  IMAD.IADD R2, R8, 0x1, R9 ;  /* 0x0000000108027824 */ /* 0x000fe200078e0209 */
[----:B------:R-:W-:Y:S01]  /*2c80*/  UIADD3 UR4, UPT, UPT, UR4, 0x1, URZ ;  /* 0x0000000104047890 */ /* 0x000fe2000fffe0ff */
[----:B------:R-:W-:-:S03]  /*2c90*/  VIADD R9, R9, 0x1 ;  /* 0x0000000109097836 */ /* 0x000fc60000000000 */
[----:B------:R-:W-:Y:S02]  /*2ca0*/  LEA R15, R2, UR5, 0x3 ;  /* 0x00000005020f7c11 */ /* 0x000fe4000f8e18ff */
[----:B------:R-:W-:-:S03]  /*2cb0*/  ISETP.NE.AND P1, PT, R0, UR4, PT ;  /* 0x0000000400007c0c */ /* 0x000fc6000bf25270 */
[----:B--2---:R3:W-:Y:S10]  /*2cc0*/  STS.64 [R15], R10 ;  /* 0x0000000a0f007388 */ /* 0x0047f40000000a00 */
[----:B------:R-:W-:Y:S05]  /*2cd0*/  @P1 BRA `(.L_x_346) ;  /* 0xfffffffc00d81947 */ /* 0x000fea000383ffff */
.L_x_341:
[----:B------:R-:W-:-:S13]  /*2ce0*/  ISETP.GE.AND P1, PT, R3, RZ, PT ;  /* 0x000000ff0300720c */ /* 0x000fda0003f26270 */
[----:B------:R-:W-:Y:S05]  /*2cf0*/  @!P1 EXIT ;  /* 0x000000000000994d */ /* 0x000fea0003800000 */
[----:B------:R-:W-:Y:S01]  /*2d00*/  IMAD R7, R3, R6, UR6 ;  /* 0x0000000603077e24 */ /* 0x000fe2000f8e0206 */
[----:B------:R-:W-:Y:S06]  /*2d10*/  @!P0 EXIT ;  /* 0x000000000000894d */ /* 0x000fec0003800000 */
[C---:B------:R-:W-:Y:S01]  /*2d20*/  LOP3.LUT R6, R5.reuse, 0x7ffffffc, RZ, 0xc0, !PT ;  /* 0x7ffffffc05067812 */ /* 0x040fe200078ec0ff */
[----:B------:R-:W-:Y:S01]  /*2d30*/  UMOV UR4, URZ ;  /* 0x000000ff00047c82 */ /* 0x000fe20008000000 */
[----:B------:R-:W-:-:S03]  /*2d40*/  LOP3.LUT R5, R5, 0x3, RZ, 0xc0, !PT ;  /* 0x0000000305057812 */ /* 0x000fc600078ec0ff */
[----:B------:R-:W-:-:S07]  /*2d50*/  IMAD.MOV R4, RZ, RZ, -R6 ;  /* 0x000000ffff047224 */ /* 0x000fce00078e0a06 */
.L_x_372:
[----:B012---:R-:W0:Y:S01]  /*2d60*/  LDC.64 R16, c[0x0][0x390] ;  /* 0x0000e400ff107b82 */ /* 0x007e220000000a00 */
[----:B------:R-:W-:-:S04]  /*2d70*/  IMAD R3, R22, UR4, R7 ;  /* 0x0000000416037c24 */ /* 0x000fc8000f8e0207 */
[----:B0-----:R-:W-:-:S05]  /*2d80*/  IMAD.WIDE R16, R3, 0x8, R16 ;  /* 0x0000000803107825 */ /* 0x001fca00078e0210 */
[----:B---3--:R-:W2:Y:S01]  /*2d90*/  LDG.E.64 R14, desc[UR8][R16.64] ;  /* 0x00000008100e7981 */ /* 0x008ea2000c1e1b00 */
[----:B------:R-:W-:Y:S01]  /*2da0*/  BSSY.RECONVERGENT B0, `(.L_x_347) ;  /* 0x000010e000007945 */ /* 0x000fe20003800200 */
[----:B--2---:R-:W-:-:S14]  /*2db0*/  DSETP.GEU.AND P0, PT, R14, RZ, PT ;  /* 0x000000ff0e00722a */ /* 0x004fdc0003f0e000 */
[----:B------:R-:W-:Y:S05]  /*2dc0*/  @!P0 BRA `(.L_x_348) ;  /* 0x00000010002c8947 */ /* 0x000fea0003800000 */
[----:B------:R-:W0:Y:S01]  /*2dd0*/  LDCU UR5, c[0x0][0x388] ;  /* 0x00007100ff0577ac */ /* 0x000e220008000800 */
[----:B------:R-:W-:Y:S01]  /*2de0*/  MOV R9, 0x1 ;  /* 0x0000000100097802 */ /* 0x000fe20000000f00 */
[----:B------:R-:W-:Y:S01]  /*2df0*/  IMAD.MOV.U32 R3, RZ, RZ, RZ ;  /* 0x000000ffff037224 */ /* 0x000fe200078e00ff */
[----:B0-----:R-:W-:-:S09]  /*2e00*/  UISETP.GE.U32.AND UP0, UPT, UR5, 0x4, UPT ;  /* 0x000000040500788c */ /* 0x001fd2000bf06070 */
[----:B------:R-:W-:Y:S05]  /*2e10*/  BRA.U !UP0, `(.L_x_349) ;  /* 0x0000000908387547 */ /* 0x000fea000b800000 */
[----:B------:R-:W0:Y:S01]  /*2e20*/  S2UR UR6, SR_CgaCtaId ;  /* 0x00000000000679c3 */ /* 0x000e220000008800 */
[----:B------:R-:W-:Y:S01]  /*2e30*/  UMOV UR5, 0x400 ;  /* 0x0000040000057882 */ /* 0x000fe20000000000 */
[----:B------:R-:W-:Y:S02]  /*2e40*/  IMAD.MOV.U32 R9, RZ, RZ, 0x1 ;  /* 0x00000001ff097424 */ /* 0x000fe400078e00ff */
[----:B------:R-:W-:Y:S01]  /*2e50*/  IMAD.MOV.U32 R3, RZ, RZ, R4 ;  /* 0x000000ffff037224 */ /* 0x000fe200078e0004 */
[----:B0-----:R-:W-:Y:S02]  /*2e60*/  ULEA UR5, UR6, UR5, 0x18 ;  /* 0x0000000506057291 */ /* 0x001fe4000f8ec0ff */
[----:B------:R-:W-:-:S04]  /*2e70*/  UIADD3 UR6, UPT, UPT, UR4, -0x1, URZ ;  /* 0xffffffff04067890 */ /* 0x000fc8000fffe0ff */
[----:B------:R-:W-:Y:S02]  /*2e80*/  LEA R0, R8, UR5, 0x3 ;  /* 0x0000000508007c11 */ /* 0x000fe4000f8e18ff */
[----:B------:R-:W-:-:S03]  /*2e90*/  IMAD.U32 R2, RZ, RZ, UR6 ;  /* 0x00000006ff027e24 */ /* 0x000fc6000f8e00ff */
[----:B------:R-:W-:-:S07]  /*2ea0*/  VIADD R0, R0, 0x10 ;  /* 0x0000001000007836 */ /* 0x000fce0000000000 */
.L_x_362:
[----:B------:R-:W0:Y:S01]  /*2eb0*/  LDS.64 R18, [R0+-0x10] ;  /* 0xfffff00000127984 */ /* 0x000e220000000a00 */
[----:B------:R-:W-:Y:S01]  /*2ec0*/  IADD3 R3, PT, PT, R3, 0x4, RZ ;  /* 0x0000000403037810 */ /* 0x000fe20007ffe0ff */
[----:B------:R-:W-:Y:S01]  /*2ed0*/  BSSY.RECONVERGENT B1, `(.L_x_350) ;  /* 0x000001f000017945 */ /* 0x000fe20003800200 */
[----:B------:R-:W-:Y:S02]  /*2ee0*/  IMAD.MOV.U32 R12, RZ, RZ, R10 ;  /* 0x000000ffff0c7224 */ /* 0x000fe400078e000a */
[----:B------:R-:W-:Y:S01]  /*2ef0*/  ISETP.NE.AND P0, PT, R3, RZ, PT ;  /* 0x000000ff0300720c */ /* 0x000fe20003f05270 */
[----:B------:R-:W-:Y:S01]  /*2f00*/  IMAD.MOV.U32 R13, RZ, RZ, R11 ;  /* 0x000000ffff0d7224 */ /* 0x000fe200078e000b */
[----:B0-----:R-:W-:-:S14]  /*2f10*/  DSETP.GEU.AND P1, PT, R18, RZ, PT ;  /* 0x000000ff1200722a */ /* 0x001fdc0003f2e000 */
[----:B------:R-:W-:Y:S05]  /*2f20*/  @!P1 BRA `(.L_x_351) ;  /* 0x0000000000649947 */ /* 0x000fea0003800000 */
[----:B------:R-:W-:Y:S01]  /*2f30*/  LOP3.LUT P1, RZ, R9, 0xff, RZ, 0xc0, !PT ;  /* 0x000000ff09ff7812 */ /* 0x000fe2000782c0ff */
[----:B------:R-:W-:Y:S01]  /*2f40*/  IMAD.MOV.U32 R12, RZ, RZ, R18 ;  /* 0x000000ffff0c7224 */ /* 0x000fe200078e0012 */
[----:B------:R-:W-:Y:S01]  /*2f50*/  ISETP.NE.AND P3, PT, R2, -0x1, PT ;  /* 0xffffffff0200780c */ /* 0x000fe20003f65270 */
[----:B------:R-:W-:-:S10]  /*2f60*/  IMAD.MOV.U32 R13, RZ, RZ, R19 ;  /* 0x000000ffff0d7224 */ /* 0x000fd400078e0013 */
        /* <DEDUP_REMOVED lines=9> */
.L_x_352:
        /* <DEDUP_REMOVED lines=12> */
.L_x_351:
[----:B------:R-:W-:Y:S05]  /*30c0*/  BSYNC.RECONVERGENT B1 ;  /* 0x0000000000017941 */ /* 0x000fea0003800200 */
.L_x_350:
[----:B------:R-:W0:Y:S01]  /*30d0*/  LDS.64 R10, [R0+-0x8] ;  /* 0xfffff800000a7984 */ /* 0x000e220000000a00 */
[----:B------:R-:W-:Y:S01]  /*30e0*/  BSSY.RECONVERGENT B1, `(.L_x_353) ;  /* 0x000001d000017945 */ /* 0x000fe20003800200 */
[----:B------:R-:W-:Y:S01]  /*30f0*/  MOV R18, R12 ;  /* 0x0000000c00127202 */ /* 0x000fe20000000f00 */
[----:B------:R-:W-:Y:S01]  /*3100*/  IMAD.MOV.U32 R19, RZ, RZ, R13 ;  /* 0x000000ffff137224 */ /* 0x000fe200078e000d */
[----:B0-----:R-:W-:-:S14]  /*3110*/  DSETP.GEU.AND P1, PT, R10, RZ, PT ;  /* 0x000000ff0a00722a */ /* 0x001fdc0003f2e000 */
[----:B------:R-:W-:Y:S05]  /*3120*/  @!P1 BRA `(.L_x_354) ;  /* 0x0000000000609947 */ /* 0x000fea0003800000 */
[----:B------:R-:W-:Y:S01]  /*3130*/  LOP3.LUT P1, RZ, R9, 0xff, RZ, 0xc0, !PT ;  /* 0x000000ff09ff7812 */ /* 0x000fe2000782c0ff */
[----:B------:R-:W-:Y:S01]  /*3140*/  IMAD.MOV.U32 R18, RZ, RZ, R10 ;  /* 0x000000ffff127224 */ /* 0x000fe200078e000a */
[----:B------:R-:W-:Y:S01]  /*3150*/  ISETP.NE.AND P3, PT, R2, RZ, PT ;  /* 0x000000ff0200720c */ /* 0x000fe20003f65270 */
[----:B------:R-:W-:-:S10]  /*3160*/  IMAD.MOV.U32 R19, RZ, RZ, R11 ;  /* 0x000000ffff137224 */ /* 0x000fd400078e000b */
[----:B------:R-:W-:Y:S02]  /*3170*/  @!P1 DSETP.GEU.AND P2, PT, R10, R20, PT ;  /* 0x000000140a00922a */ /* 0x000fe40003f4e000 */
[----:B------:R-:W-:-:S12]  /*3180*/  @!P3 BRA `(.L_x_355) ;  /* 0x000000000018b947 */ /* 0x000fd80003800000 */
[----:B------:R-:W0:Y:S01]  /*3190*/  LDC.64 R18, c[0x0][0x398] ;  /* 0x0000e600ff127b82 */ /* 0x000e220000000a00 */
[----:B------:R-:W-:-:S04]  /*31a0*/  IABS R9, R2 ;  /* 0x0000000200097213 */ /* 0x000fc80000000000 */
[----:B------:R-:W-:-:S13]  /*31b0*/  ISETP.NE.AND P3, PT, R9, 0x1, PT ;  /* 0x000000010900780c */ /* 0x000fda0003f65270 */
[----:B0-----:R-:W0:Y:S08]  /*31c0*/  @P3 LDC R18, c[0x0][0x3a0] ;  /* 0x0000e800ff123b82 */ /* 0x001e300000000800 */
[----:B------:R-:W0:Y:S02]  /*31d0*/  @P3 LDC R19, c[0x0][0x3a4] ;  /* 0x0000e900ff133b82 */ /* 0x000e240000000800 */
[----:B0-----:R-:W-:-:S11]  /*31e0*/  DADD R18, R10, R18 ;  /* 0x000000000a127229 */ /* 0x001fd60000000012 */
.L_x_355:
        /* <DEDUP_REMOVED lines=12> */
.L_x_354:
[----:B------:R-:W-:Y:S05]  /*32b0*/  BSYNC.RECONVERGENT B1 ;  /* 0x0000000000017941 */ /* 0x000fea0003800200 */
.L_x_353:
[----:B------:R-:W0:Y:S01]  /*32c0*/  LDS.64 R10, [R0] ;  /* 0x00000000000a7984 */ /* 0x000e220000000a00 */
[----:B------:R-:W-:Y:S01]  /*32d0*/  BSSY.RECONVERGENT B1, `(.L_x_356) ;  /* 0x000001e000017945 */ /* 0x000fe20003800200 */
[----:B------:R-:W-:Y:S02]  /*32e0*/  IMAD.MOV.U32 R12, RZ, RZ, R18 ;  /* 0x000000ffff0c7224 */ /* 0x000fe400078e0012 */
[----:B------:R-:W-:Y:S01]  /*32f0*/  IMAD.MOV.U32 R13, RZ, RZ, R19 ;  /* 0x000000ffff0d7224 */ /* 0x000fe200078e0013 */
[----:B0-----:R-:W-:-:S14]  /*3300*/  DSETP.GEU.AND P1, PT, R10, RZ, PT ;  /* 0x000000ff0a00722a */ /* 0x001fdc0003f2e000 */
[----:B------:R-:W-:Y:S05]  /*3310*/  @!P1 BRA `(.L_x_357) ;  /* 0x0000000000649947 */ /* 0x000fea0003800000 */
[----:B------:R-:W-:Y:S01]  /*3320*/  LOP3.LUT P1, RZ, R9, 0xff, RZ, 0xc0, !PT ;  /* 0x000000ff09ff7812 */ /* 0x000fe2000782c0ff */
[----:B------:R-:W-:Y:S01]  /*3330*/  IMAD.MOV.U32 R13, RZ, RZ, R11 ;  /* 0x000000ffff0d7224 */ /* 0x000fe200078e000b */
[----:B------:R-:W-:Y:S02]  /*3340*/  ISETP.NE.AND P3, PT, R2, 0x1, PT ;  /* 0x000000010200780c */ /* 0x000fe40003f65270 */
        /* <DEDUP_REMOVED lines=10> */
.L_x_358:
        /* <DEDUP_REMOVED lines=12> */
.L_x_357:
[----:B------:R-:W-:Y:S05]  /*34b0*/  BSYNC.RECONVERGENT B1 ;  /* 0x0000000000017941 */ /* 0x000fea0003800200 */
.L_x_356:
[----:B------:R-:W0:Y:S01]  /*34c0*/  LDS.64 R18, [R0+0x8] ;  /* 0x0000080000127984 */ /* 0x000e220000000a00 */
        /* <DEDUP_REMOVED lines=18> */
.L_x_361:
        /* <DEDUP_REMOVED lines=12> */
.L_x_360:
[----:B------:R-:W-:Y:S05]  /*36b0*/  BSYNC.RECONVERGENT B1 ;  /* 0x0000000000017941 */ /* 0x000fea0003800200 */
.L_x_359:
[----:B------:R-:W-:Y:S02]  /*36c0*/  VIADD R2, R2, 0xfffffffc ;  /* 0xfffffffc02027836 */ /* 0x000fe40000000000 */
[----:B------:R-:W-:Y:S01]  /*36d0*/  VIADD R0, R0, 0x20 ;  /* 0x0000002000007836 */ /* 0x000fe20000000000 */
[----:B------:R-:W-:Y:S06]  /*36e0*/  @P0 BRA `(.L_x_362) ;  /* 0xfffffff400f00947 */ /* 0x000fec000383ffff */
[----:B------:R-:W-:-:S07]  /*36f0*/  IMAD.MOV.U32 R3, RZ, RZ, R6 ;  /* 0x000000ffff037224 */ /* 0x000fce00078e0006 */
.L_x_349:
[----:B------:R-:W-:Y:S01]  /*3700*/  ISETP.NE.AND P0, PT, R5, RZ, PT ;  /* 0x000000ff0500720c */ /* 0x000fe20003f05270 */
[----:B------:R-:W-:Y:S01]  /*3710*/  IMAD.MOV.U32 R13, RZ, RZ, R11 ;  /* 0x000000ffff0d7224 */ /* 0x000fe200078e000b */
[----:B------:R-:W-:-:S11]  /*3720*/  MOV R12, R10 ;  /* 0x0000000a000c7202 */ /* 0x000fd60000000f00 */
[----:B------:R-:W-:Y:S05]  /*3730*/  @!P0 BRA `(.L_x_363) ;  /* 0x0000000400b48947 */ /* 0x000fea0003800000 */
[----:B------:R-:W0:Y:S01]  /*3740*/  S2UR UR6, SR_CgaCtaId ;  /* 0x00000000000679c3 */ /* 0x000e220000008800 */
[----:B------:R-:W-:Y:S01]  /*3750*/  UMOV UR5, 0x400 ;  /* 0x0000040000057882 */ /* 0x000fe20000000000 */
[----:B------:R-:W-:Y:S01]  /*3760*/  IMAD.IADD R0, R8, 0x1, R3 ;  /* 0x0000000108007824 */ /* 0x000fe200078e0203 */
        /* <DEDUP_REMOVED lines=21> */
.L_x_366:
        /* <DEDUP_REMOVED lines=12> */
.L_x_365:
[----:B------:R-:W-:Y:S05]  /*3980*/  BSYNC.RECONVERGENT B1 ;  /* 0x0000000000017941 */ /* 0x000fea0003800200 */
.L_x_364:
        /* <DEDUP_REMOVED lines=9> */
[----:B------:R-:W-:Y:S01]  /*3a20*/  IADD3 R2, PT, PT, R3, 0x1, RZ ;  /* 0x0000000103027810 */ /* 0x000fe20007ffe0ff */
[----:B------:R-:W-:Y:S01]  /*3a30*/  IMAD.MOV.U32 R10, RZ, RZ, R18 ;  /* 0x000000ffff0a7224 */ /* 0x000fe200078e0012 */
[----:B------:R-:W-:Y:S01]  /*3a40*/  LOP3.LUT P0, RZ, R9, 0xff, RZ, 0xc0, !PT ;  /* 0x000000ff09ff7812 */ /* 0x000fe2000780c0ff */
[----:B------:R-:W-:Y:S01]  /*3a50*/  IMAD.MOV.U32 R11, RZ, RZ, R19 ;  /* 0x000000ffff0b7224 */ /* 0x000fe200078e0013 */
[----:B------:R-:W-:-:S11]  /*3a60*/  ISETP.NE.AND P2, PT, R2, UR4, PT ;  /* 0x0000000402007c0c */ /* 0x000fd6000bf45270 */
        /* <DEDUP_REMOVED lines=9> */
.L_x_370:
        /* <DEDUP_REMOVED lines=12> */
.L_x_369:
[----:B------:R-:W-:Y:S05]  /*3bc0*/  BSYNC.RECONVERGENT B2 ;  /* 0x0000000000027941 */ /* 0x000fea0003800200 */
.L_x_368:
        /* <DEDUP_REMOVED lines=23> */
.L_x_371:
        /* <DEDUP_REMOVED lines=12> */
.L_x_367:
[----:B------:R-:W-:Y:S05]  /*3e00*/  BSYNC.RECONVERGENT B1 ;  /* 0x0000000000017941 */ /* 0x000fea0003800200 */
.L_x_363:
[----:B------:R-:W-:-:S13]  /*3e10*/  LOP3.LUT P0, RZ, R9, 0xff, RZ, 0xc0, !PT ;  /* 0x000000ff09ff7812 */ /* 0x000fda000780c0ff */
[----:B------:R-:W-:Y:S05]  /*3e20*/  @P0 EXIT ;  /* 0x000000000000094d */ /* 0x000fea0003800000 */
[----:B------:R-:W-:Y:S01]  /*3e30*/  DADD R2, R12, -R20 ;  /* 0x000000000c027229 */ /* 0x000fe20000000814 */
[----:B------:R-:W-:Y:S02]  /*3e40*/  IMAD.MOV.U32 R10, RZ, RZ, R12 ;  /* 0x000000ffff0a7224 */ /* 0x000fe400078e000c */
[----:B------:R-:W-:-:S05]  /*3e50*/  IMAD.MOV.U32 R11, RZ, RZ, R13 ;  /* 0x000000ffff0b7224 */ /* 0x000fca00078e000d */
[----:B------:R-:W-:-:S07]  /*3e60*/  DADD R2, R14, R2 ;  /* 0x000000000e027229 */ /* 0x000fce0000000002 */
[----:B------:R0:W-:Y:S04]  /*3e70*/  STG.E.64 desc[UR8][R16.64], R2 ;  /* 0x0000000210007986 */ /* 0x0001e8000c101b08 */
.L_x_348:
[----:B------:R-:W-:Y:S05]  /*3e80*/  BSYNC.RECONVERGENT B0 ;  /* 0x0000000000007941 */ /* 0x000fea0003800200 */
.L_x_347:
[----:B------:R-:W1:Y:S01]  /*3e90*/  LDCU UR5, c[0x0][0x388] ;  /* 0x00007100ff0577ac */ /* 0x000e620008000800 */
[----:B------:R-:W-:-:S04]  /*3ea0*/  UIADD3 UR4, UPT, UPT, UR4, 0x1, URZ ;  /* 0x0000000104047890 */ /* 0x000fc8000fffe0ff */
[----:B-1----:R-:W-:-:S09]  /*3eb0*/  UISETP.NE.AND UP0, UPT, UR4, UR5, UPT ;  /* 0x000000050400728c */ /* 0x002fd2000bf05270 */
[----:B------:R-:W-:Y:S05]  /*3ec0*/  BRA.U UP0, `(.L_x_372) ;  /* 0xffffffed00a47547 */ /* 0x000fea000b83ffff */
[----:B------:R-:W-:Y:S05]  /*3ed0*/  EXIT ;  /* 0x000000000000794d */ /* 0x000fea0003800000 */
.L_x_373:
        /* <DEDUP_REMOVED lines=10> */
.L_x_1579:


//--------------------- .text._Z43kernel_GenerateDSI_b2u_opencvncc_transposediiiiiPKhS0_iPd --------------------------
	.section	.text._Z43kernel_GenerateDSI_b2u_opencvncc_transposediiiiiPKhS0_iPd,"ax",@progbits
	.align	128
        .global         _Z43kernel_GenerateDSI_b2u_opencvncc_transposediiiiiPKhS0_iPd
        .type           _Z43kernel_GenerateDSI_b2u_opencvncc_transposediiiiiPKhS0_iPd,@function
        .size           _Z43kernel_GenerateDSI_b2u_opencvncc_transposediiiiiPKhS0_iPd,(.L_x_1541 - _Z43kernel_GenerateDSI_b2u_opencvncc_transposediiiiiPKhS0_iPd)
        .other          _Z43kernel_GenerateDSI_b2u_opencvncc_transposediiiiiPKhS0_iPd,@"STO_CUDA_ENTRY STV_DEFAULT"
_Z43kernel_GenerateDSI_b2u_opencvncc_transposediiiiiPKhS0_iPd:
.text._Z43kernel_GenerateDSI_b2u_opencvncc_transposediiiiiPKhS0_iPd:
[----:B------:R-:W-:Y:S01]  /*0000*/  LDC R1, c[0x0][0x37c] ;  /* 0x0000df00ff017b82 */ /* 0x000fe20000000800 */
[----:B------:R-:W0:Y:S07]  /*0010*/  S2R R4, SR_CTAID.Y ;  /* 0x0000000000047919 */ /* 0x000e2e0000002600 */
[----:B------:R-:W1:Y:S01]  /*0020*/  S2UR UR5, SR_CTAID.X ;  /* 0x00000000000579c3 */ /* 0x000e620000002500 */
[----:B------:R-:W1:Y:S01]  /*0030*/  LDCU UR4, c[0x0][0x360] ;  /* 0x00006c00ff0477ac */ /* 0x000e620008000800 */
[----:B------:R-:W2:Y:S01]  /*0040*/  S2R R6, SR_TID.Y ;  /* 0x0000000000067919 */ /* 0x000ea20000002200 */
[----:B------:R-:W0:Y:S01]  /*0050*/  LDCU UR6, c[0x0][0x364] ;  /* 0x00006c80ff0677ac */ /* 0x000e220008000800 */
[----:B------:R-:W3:Y:S01]  /*0060*/  S2R R7, SR_TID.X ;  /* 0x0000000000077919 */ /* 0x000ee20000002100 */
[----:B------:R-:W4:Y:S01]  /*0070*/  LDCU.64 UR10, c[0x0][0x380] ;  /* 0x00007000ff0a77ac */ /* 0x000f220008000a00 */
[----:B------:R-:W5:Y:S01]  /*0080*/  S2R R5, SR_CTAID.Z ;  /* 0x0000000000057919 */ /* 0x000f620000002700 */
[----:B------:R-:W5:Y:S01]  /*0090*/  LDCU UR7, c[0x0][0x368] ;  /* 0x00006d00ff0777ac */ /* 0x000f620008000800 */
[----:B------:R-:W5:Y:S01]  /*00a0*/  S2R R2, SR_TID.Z ;  /* 0x0000000000027919 */ /* 0x000f620000002300 */
[----:B------:R-:W4:Y:S01]  /*00b0*/  LDCU UR8, c[0x0][0x388] ;  /* 0x00007100ff0877ac */ /* 0x000f220008000800 */
[----:B-1----:R-:W-:Y:S01]  /*00c0*/  UIMAD UR4, UR4, UR5, URZ ;  /* 0x00000005040472a4 */ /* 0x002fe2000f8e02ff */
[----:B0-----:R-:W-:-:S04]  /*00d0*/  IMAD R4, R4, UR6, RZ ;  /* 0x0000000604047c24 */ /* 0x001fc8000f8e02ff */
[----:B--2---:R-:W-:Y:S02]  /*00e0*/  IMAD.IADD R0, R4, 0x1, R6 ;  /* 0x0000000104007824 */ /* 0x004fe400078e0206 */
[----:B---3--:R-:W-:-:S03]  /*00f0*/  VIADD R3, R7, UR4 ;  /* 0x0000000407037c36 */ /* 0x008fc60008000000 */
[----:B----4-:R-:W-:-:S04]  /*0100*/  ISETP.GE.AND P0, PT, R0, UR10, PT ;  /* 0x0000000a00007c0c */ /* 0x010fc8000bf06270 */
[----:B------:R-:W-:Y:S01]  /*0110*/  ISETP.GE.OR P0, PT, R3, UR8, P0 ;  /* 0x0000000803007c0c */ /* 0x000fe20008706670 */
[----:B-----5:R-:W-:-:S05]  /*0120*/  IMAD R5, R5, UR7, R2 ;  /* 0x0000000705057c24 */ /* 0x020fca000f8e0202 */
[----:B------:R-:W-:-:S13]  /*0130*/  ISETP.GE.OR P0, PT, R5, UR11, P0 ;  /* 0x0000000b05007c0c */ /* 0x000fda0008706670 */
[----:B------:R-:W-:Y:S05]  /*0140*/  @P0 EXIT ;  /* 0x000000000000094d */ /* 0x000fea0003800000 */
[----:B------:R-:W0:Y:S01]  /*0150*/  LDCU UR14, c[0x0][0x38c] ;  /* 0x00007180ff0e77ac */ /* 0x000e220008000800 */
[----:B------:R-:W-:Y:S01]  /*0160*/  BSSY.RECONVERGENT B0, `(.L_x_374) ;  /* 0x00000df000007945 */ /* 0x000fe20003800200 */
[----:B------:R-:W-:Y:S01]  /*0170*/  IMAD.MOV.U32 R9, RZ, RZ, -0x40100000 ;  /* 0xbff00000ff097424 */ /* 0x000fe200078e00ff */
[----:B------:R-:W1:Y:S01]  /*0180*/  LDCU UR13, c[0x0][0x390] ;  /* 0x00007200ff0d77ac */ /* 0x000e620008000800 */
[----:B------:R-:W2:Y:S01]  /*0190*/  LDCU UR12, c[0x0][0x3a8] ;  /* 0x00007500ff0c77ac */ /* 0x000ea20008000800 */
[----:B------:R-:W3:Y:S01]  /*01a0*/  LDCU.64 UR8, c[0x0][0x358] ;  /* 0x00006b00ff0877ac */ /* 0x000ee20008000a00 */
[C---:B0-----:R-:W-:Y:S01]  /*01b0*/  ISETP.GE.AND P0, PT, R0.reuse, UR14, PT ;  /* 0x0000000e00007c0c */ /* 0x041fe2000bf06270 */
[----:B------:R-:W-:Y:S02]  /*01c0*/  VIADD R8, R0, UR14 ;  /* 0x0000000e00087c36 */ /* 0x000fe40008000000 */
[C---:B-1----:R-:W-:Y:S01]  /*01d0*/  VIADD R2, R5.reuse, UR13 ;  /* 0x0000000d05027c36 */ /* 0x042fe20008000000 */
[----:B------:R-:W-:-:S04]  /*01e0*/  ISETP.LT.OR P0, PT, R5, UR13, !P0 ;  /* 0x0000000d05007c0c */ /* 0x000fc8000c701670 */
[----:B------:R-:W-:Y:S02]  /*01f0*/  ISETP.GE.OR P0, PT, R2, UR11, P0 ;  /* 0x0000000b02007c0c */ /* 0x000fe40008706670 */
[----:B--2---:R-:W-:Y:S02]  /*0200*/  IADD3 R2, PT, PT, R0, UR12, R3 ;  /* 0x0000000c00027c10 */ /* 0x004fe4000fffe003 */
[----:B------:R-:W-:-:S03]  /*0210*/  ISETP.GE.OR P0, PT, R8, UR10, P0 ;  /* 0x0000000a08007c0c */ /* 0x000fc60008706670 */
[C---:B------:R-:W-:Y:S01]  /*0220*/  VIADD R8, R2.reuse, UR14 ;  /* 0x0000000e02087c36 */ /* 0x040fe20008000000 */
[----:B------:R-:W-:-:S04]  /*0230*/  ISETP.LT.OR P0, PT, R2, UR14, P0 ;  /* 0x0000000e02007c0c */ /* 0x000fc80008701670 */
[----:B------:R-:W-:Y:S01]  /*0240*/  ISETP.GE.OR P0, PT, R8, UR10, P0 ;  /* 0x0000000a08007c0c */ /* 0x000fe20008706670 */
[----:B------:R-:W-:-:S12]  /*0250*/  IMAD.MOV.U32 R8, RZ, RZ, 0x0 ;  /* 0x00000000ff087424 */ /* 0x000fd800078e00ff */
[----:B---3--:R-:W-:Y:S05]  /*0260*/  @P0 BRA `(.L_x_375) ;  /* 0x0000000c00380947 */ /* 0x008fea0003800000 */
[----:B------:R-:W-:Y:S01]  /*0270*/  UISETP.GE.AND UP0, UPT, UR14, URZ, UPT ;  /* 0x000000ff0e00728c */ /* 0x000fe2000bf06270 */
[----:B------:R-:W-:Y:S02]  /*0280*/  CS2R R20, SRZ ;  /* 0x0000000000147805 */ /* 0x000fe4000001ff00 */
[----:B------:R-:W-:Y:S01]  /*0290*/  CS2R R14, SRZ ;  /* 0x00000000000e7805 */ /* 0x000fe2000001ff00 */
[----:B------:R-:W-:-:S09]  /*02a0*/  UISETP.LT.OR UP0, UPT, UR13, URZ, !UP0 ;  /* 0x000000ff0d00728c */ /* 0x000fd2000c701670 */
[----:B------:R-:W-:Y:S05]  /*02b0*/  BRA.U UP0, `(.L_x_376) ;  /* 0x0000000900cc7547 */ /* 0x000fea000b800000 */
[----:B------:R-:W-:Y:S01]  /*02c0*/  IADD3 R7, PT, PT, R6, UR12, R7 ;  /* 0x0000000c06077c10 */ /* 0x000fe2000fffe007 */
[----:B------:R-:W-:Y:S01]  /*02d0*/  USHF.L.U32 UR5, UR14, 0x1, URZ ;  /* 0x000000010e057899 */ /* 0x000fe200080006ff */
[----:B------:R-:W-:Y:S02]  /*02e0*/  CS2R R14, SRZ ;  /* 0x00000000000e7805 */ /* 0x000fe4000001ff00 */
[----:B------:R-:W-:Y:S02]  /*02f0*/  CS2R R22, SRZ ;  /* 0x0000000000167805 */ /* 0x000fe4000001ff00 */
[----:B------:R-:W-:Y:S01]  /*0300*/  IADD3 R6, PT, PT, R7, UR4, R4 ;  /* 0x0000000407067c10 */ /* 0x000fe2000fffe004 */
[----:B------:R-:W-:Y:S01]  /*0310*/  ULOP3.LUT UR5, UR5, 0x6, URZ, 0xc0, !UPT ;  /* 0x0000000605057892 */ /* 0x000fe2000f8ec0ff */
[----:B------:R-:W-:Y:S01]  /*0320*/  CS2R R20, SRZ ;  /* 0x0000000000147805 */ /* 0x000fe2000001ff00 */
[----:B------:R-:W-:Y:S02]  /*0330*/  UIADD3 UR6, UPT, UPT, -UR13, URZ, URZ ;  /* 0x000000ff0d067290 */ /* 0x000fe4000fffe1ff */
[----:B------:R-:W-:Y:S01]  /*0340*/  VIADD R6, R6, -UR14 ;  /* 0x8000000e06067c36 */ /* 0x000fe20008000000 */
[----:B------:R-:W-:-:S11]  /*0350*/  UISETP.GE.U32.AND UP0, UPT, UR5, 0x3, UPT ;  /* 0x000000030500788c */ /* 0x000fd6000bf06070 */
.L_x_381:
[----:B------:R-:W0:Y:S01]  /*0360*/  LDCU UR7, c[0x0][0x38c] ;  /* 0x00007180ff0777ac */ /* 0x000e220008000800 */
[----:B------:R-:W-:Y:S01]  /*0370*/  VIADD R7, R5, UR6 ;  /* 0x0000000605077c36 */ /* 0x000fe20008000000 */
[----:B------:R-:W1:Y:S01]  /*0380*/  LDCU UR15, c[0x0][0x380] ;  /* 0x00007000ff0f77ac */ /* 0x000e620008000800 */
[----:B------:R-:W2:Y:S01]  /*0390*/  LDCU UR16, c[0x0][0x38c] ;  /* 0x00007180ff1077ac */ /* 0x000ea20008000800 */
[----:B------:R-:W3:Y:S01]  /*03a0*/  LDCU UR10, c[0x0][0x38c] ;  /* 0x00007180ff0a77ac */ /* 0x000ee20008000800 */
[----:B0-----:R-:W-:Y:S01]  /*03b0*/  UISETP.GE.U32.AND UP2, UPT, UR7, 0x4, UPT ;  /* 0x000000040700788c */ /* 0x001fe2000bf46070 */
[----:B-1----:R-:W-:Y:S01]  /*03c0*/  IMAD R24, R7, UR15, R0 ;  /* 0x0000000f07187c24 */ /* 0x002fe2000f8e0200 */
[----:B--2---:R-:W-:Y:S02]  /*03d0*/  UIADD3 UR5, UPT, UPT, -UR16, URZ, URZ ;  /* 0x000000ff10057290 */ /* 0x004fe4000fffe1ff */
[----:B---3--:R-:W-:-:S05]  /*03e0*/  ULOP3.LUT UP1, URZ, UR10, 0x1, URZ, 0xc0, !UPT ;  /* 0x000000010aff7892 */ /* 0x008fca000f82c0ff */
[----:B------:R-:W-:Y:S06]  /*03f0*/  BRA.U !UP2, `(.L_x_377) ;  /* 0x000000050a2c7547 */ /* 0x000fec000b800000 */
[----:B------:R-:W-:Y:S02]  /*0400*/  USHF.L.U32 UR7, UR16, 0x1, URZ ;  /* 0x0000000110077899 */ /* 0x000fe400080006ff */
[----:B------:R-:W-:Y:S01]  /*0410*/  IADD3 R10, PT, PT, R0, -UR16, RZ ;  /* 0x80000010000a7c10 */ /* 0x000fe2000fffe0ff */
[C---:B------:R-:W-:Y:S01]  /*0420*/  IMAD R4, R7.reuse, UR15, R6 ;  /* 0x0000000f07047c24 */ /* 0x040fe2000f8e0206 */
[----:B------:R-:W0:Y:S03]  /*0430*/  LDCU.64 UR10, c[0x0][0x398] ;  /* 0x00007300ff0a77ac */ /* 0x000e260008000a00 */
[----:B------:R-:W-:Y:S01]  /*0440*/  IMAD R25, R7, UR15, R10 ;  /* 0x0000000f07197c24 */ /* 0x000fe2000f8e020a */
[----:B------:R-:W-:-:S04]  /*0450*/  ULOP3.LUT UR7, UR7, 0x7ffffff8, URZ, 0xc0, !UPT ;  /* 0x7ffffff807077892 */ /* 0x000fc8000f8ec0ff */
[----:B------:R-:W-:-:S12]  /*0460*/  UIADD3 UR7, UPT, UPT, -UR7, URZ, URZ ;  /* 0x000000ff07077290 */ /* 0x000fd8000fffe1ff */
.L_x_378:
[----:B------:R-:W1:Y:S01]  /*0470*/  LDC.64 R10, c[0x0][0x3a0] ;  /* 0x0000e800ff0a7b82 */ /* 0x000e620000000a00 */
[----:B------:R-:W-:Y:S02]  /*0480*/  SHF.R.S32.HI R16, RZ, 0x1f, R25 ;  /* 0x0000001fff107819 */ /* 0x000fe40000011419 */
[----:B0-----:R-:W-:-:S04]  /*0490*/  IADD3 R12, P0, PT, R4, UR10, RZ ;  /* 0x0000000a040c7c10 */ /* 0x001fc8000ff1e0ff */
[----:B------:R-:W-:-:S05]  /*04a0*/  LEA.HI.X.SX32 R13, R4, UR11, 0x1, P0 ;  /* 0x0000000b040d7c11 */ /* 0x000fca00080f0eff */
[----:B------:R-:W2:Y:S04]  /*04b0*/  LDG.E.U8 R26, desc[UR8][R12.64+0x1] ;  /* 0x000001080c1a7981 */ /* 0x000ea8000c1e1100 */
[----:B------:R-:W3:Y:S01]  /*04c0*/  LDG.E.U8 R28, desc[UR8][R12.64+0x2] ;  /* 0x000002080c1c7981 */ /* 0x000ee2000c1e1100 */
[----:B-1----:R-:W-:-:S04]  /*04d0*/  IADD3 R10, P1, P2, R25, 0x3, R10 ;  /* 0x00000003190a7810 */ /* 0x002fc80007a3e00a */
[----:B------:R-:W-:Y:S02]  /*04e0*/  IADD3.X R11, PT, PT, R16, R11, RZ, P1, P2 ;  /* 0x0000000b100b7210 */ /* 0x000fe40000fe44ff */
[----:B------:R-:W4:Y:S04]  /*04f0*/  LDG.E.U8 R16, desc[UR8][R12.64] ;  /* 0x000000080c107981 */ /* 0x000f28000c1e1100 */
[----:B------:R-:W5:Y:S04]  /*0500*/  LDG.E.U8 R29, desc[UR8][R10.64+-0x3] ;  /* 0xfffffd080a1d7981 */ /* 0x000f68000c1e1100 */
[----:B------:R-:W2:Y:S01]  /*0510*/  LDG.E.U8 R27, desc[UR8][R10.64+-0x2] ;  /* 0xfffffe080a1b7981 */ /* 0x000ea2000c1e1100 */
[----:B----4-:R-:W0:Y:S08]  /*0520*/  I2F.F64.U16 R16, R16 ;  /* 0x0000001000107312 */ /* 0x010e300000101800 */
[----:B-----5:R1:W4:Y:S01]  /*0530*/  I2F.F64.U16 R18, R29 ;  /* 0x0000001d00127312 */ /* 0x0203220000101800 */
[----:B0-----:R-:W-:Y:S01]  /*0540*/  DFMA R14, R16, R16, R14 ;  /* 0x00000010100e722b */ /* 0x001fe2000000000e */
[----:B-1----:R-:W5:Y:S01]  /*0550*/  LDG.E.U8 R29, desc[UR8][R10.64] ;  /* 0x000000080a1d7981 */ /* 0x002f62000c1e1100 */
[----:B----4-:R-:W-:-:S02]  /*0560*/  DFMA R22, R18, R18, R22 ;  /* 0x000000121216722b */ /* 0x010fc40000000016 */
[----:B------:R-:W-:-:S03]  /*0570*/  DFMA R18, R18, R16, R20 ;  /* 0x000000101212722b */ /* 0x000fc60000000014 */
[----:B--2---:R0:W1:Y:S02]  /*0580*/  I2F.F64.U16 R20, R27 ;  /* 0x0000001b00147312 */ /* 0x0040640000101800 */
[----:B0-----:R-:W2:Y:S06]  /*0590*/  LDG.E.U8 R27, desc[UR8][R10.64+-0x1] ;  /* 0xffffff080a1b7981 */ /* 0x001eac000c1e1100 */
[----:B------:R0:W4:Y:S02]  /*05a0*/  I2F.F64.U16 R16, R26 ;  /* 0x0000001a00107312 */ /* 0x0001240000101800 */
[----:B0-----:R-:W5:Y:S01]  /*05b0*/  LDG.E.U8 R26, desc[UR8][R12.64+0x3] ;  /* 0x000003080c1a7981 */ /* 0x001f62000c1e1100 */
[----:B-1----:R-:W-:-:S02]  /*05c0*/  DFMA R22, R20, R20, R22 ;  /* 0x000000141416722b */ /* 0x002fc40000000016 */
[-C--:B----4-:R-:W-:Y:S02]  /*05d0*/  DFMA R18, R20, R16.reuse, R18 ;  /* 0x000000101412722b */ /* 0x090fe40000000012 */
[----:B------:R-:W-:Y:S01]  /*05e0*/  DFMA R20, R16, R16, R14 ;  /* 0x000000101014722b */ /* 0x000fe2000000000e */
[----:B---3--:R0:W1:Y:S02]  /*05f0*/  I2F.F64.U16 R14, R28 ;  /* 0x0000001c000e7312 */ /* 0x0080640000101800 */
[----:B0-----:R-:W3:Y:S05]  /*0600*/  LDG.E.U8 R28, desc[UR8][R12.64+0x5] ;  /* 0x000005080c1c7981 */ /* 0x001eea000c1e1100 */
[----:B-1----:R-:W-:Y:S01]  /*0610*/  DFMA R20, R14, R14, R20 ;  /* 0x0000000e0e14722b */ /* 0x002fe20000000014 */
[----:B--2---:R-:W0:Y:S08]  /*0620*/  I2F.F64.U16 R16, R27 ;  /* 0x0000001b00107312 */ /* 0x004e300000101800 */
[----:B-----5:R-:W-:Y:S01]  /*0630*/  I2F.F64.U16 R26, R26 ;  /* 0x0000001a001a7312 */ /* 0x020fe20000101800 */
[----:B0-----:R-:W-:-:S02]  /*0640*/  DFMA R22, R16, R16, R22 ;  /* 0x000000101016722b */ /* 0x001fc40000000016 */
[----:B------:R-:W-:-:S05]  /*0650*/  DFMA R18, R16, R14, R18 ;  /* 0x0000000e1012722b */ /* 0x000fca0000000012 */
[----:B------:R-:W0:Y:S01]  /*0660*/  I2F.F64.U16 R16, R29 ;  /* 0x0000001d00107312 */ /* 0x000e220000101800 */
[----:B------:R-:W2:Y:S01]  /*0670*/  LDG.E.U8 R14, desc[UR8][R12.64+0x4] ;  /* 0x000004080c0e7981 */ /* 0x000ea2000c1e1100 */
[C---:B0-----:R-:W-:Y:S02]  /*0680*/  DFMA R22, R16.reuse, R16, R22 ;  /* 0x000000101016722b */ /* 0x041fe40000000016 */
[-C--:B------:R-:W-:Y:S01]  /*0690*/  DFMA R18, R16, R26.reuse, R18 ;  /* 0x0000001a1012722b */ /* 0x080fe20000000012 */
[----:B------:R-:W4:Y:S01]  /*06a0*/  LDG.E.U8 R16, desc[UR8][R10.64+0x1] ;  /* 0x000001080a107981 */ /* 0x000f22000c1e1100 */
[----:B------:R-:W-:-:S03]  /*06b0*/  DFMA R20, R26, R26, R20 ;  /* 0x0000001a1a14722b */ /* 0x000fc60000000014 */
[----:B------:R-:W5:Y:S01]  /*06c0*/  LDG.E.U8 R27, desc[UR8][R10.64+0x2] ;  /* 0x000002080a1b7981 */ /* 0x000f62000c1e1100 */
[----:B---3--:R-:W-:Y:S08]  /*06d0*/  I2F.F64.U16 R28, R28 ;  /* 0x0000001c001c7312 */ /* 0x008ff00000101800 */
[----:B--2---:R-:W-:Y:S08]  /*06e0*/  I2F.F64.U16 R14, R14 ;  /* 0x0000000e000e7312 */ /* 0x004ff00000101800 */
[----:B----4-:R-:W0:Y:S02]  /*06f0*/  I2F.F64.U16 R16, R16 ;  /* 0x0000001000107312 */ /* 0x010e240000101800 */
[----:B0-----:R-:W-:-:S02]  /*0700*/  DFMA R22, R16, R16, R22 ;  /* 0x000000101016722b */ /* 0x001fc40000000016 */
[----:B------:R-:W-:-:S04]  /*0710*/  DFMA R18, R16, R14, R18 ;  /* 0x0000000e1012722b */ /* 0x000fc80000000012 */
[----:B-----5:R-:W0:Y:S01]  /*0720*/  I2F.F64.U16 R16, R27 ;  /* 0x0000001b00107312 */ /* 0x020e220000101800 */
[----:B------:R-:W-:Y:S01]  /*0730*/  DFMA R20, R14, R14, R20 ;  /* 0x0000000e0e14722b */ /* 0x000fe20000000014 */
[----:B------:R-:W2:Y:S01]  /*0740*/  LDG.E.U8 R15, desc[UR8][R12.64+0x6] ;  /* 0x000006080c0f7981 */ /* 0x000ea2000c1e1100 */
[C---:B0-----:R-:W-:Y:S02]  /*0750*/  DFMA R22, R16.reuse, R16, R22 ;  /* 0x000000101016722b */ /* 0x041fe40000000016 */
[-C--:B------:R-:W-:Y:S01]  /*0760*/  DFMA R18, R16, R28.reuse, R18 ;  /* 0x0000001c1012722b */ /* 0x080fe20000000012 */
[----:B------:R-:W3:Y:S04]  /*0770*/  LDG.E.U8 R17, desc[UR8][R12.64+0x7] ;  /* 0x000007080c117981 */ /* 0x000ee8000c1e1100 */
[----:B------:R-:W4:Y:S04]  /*0780*/  LDG.E.U8 R12, desc[UR8][R10.64+0x3] ;  /* 0x000003080a0c7981 */ /* 0x000f28000c1e1100 */
[----:B------:R-:W5:Y:S01]  /*0790*/  LDG.E.U8 R10, desc[UR8][R10.64+0x4] ;  /* 0x000004080a0a7981 */ /* 0x000f62000c1e1100 */
[----:B------:R-:W-:Y:S01]  /*07a0*/  DFMA R26, R28, R28, R20 ;  /* 0x0000001c1c1a722b */ /* 0x000fe20000000014 */
[----:B------:R-:W-:-:S04]  /*07b0*/  UIADD3 UR7, UPT, UPT, UR7, 0x8, URZ ;  /* 0x0000000807077890 */ /* 0x000fc8000fffe0ff */
[----:B------:R-:W-:Y:S01]  /*07c0*/  UISETP.NE.AND UP2, UPT, UR7, URZ, UPT ;  /* 0x000000ff0700728c */ /* 0x000fe2000bf45270 */
[----:B------:R-:W-:Y:S02]  /*07d0*/  VIADD R4, R4, 0x8 ;  /* 0x0000000804047836 */ /* 0x000fe40000000000 */
[----:B------:R-:W-:Y:S01]  /*07e0*/  VIADD R25, R25, 0x8 ;  /* 0x0000000819197836 */ /* 0x000fe20000000000 */
[----:B------:R-:W-:Y:S01]  /*07f0*/  UIADD3 UR5, UPT, UPT, UR5, 0x8, URZ ;  /* 0x0000000805057890 */ /* 0x000fe2000fffe0ff */
[----:B--2---:R-:W0:Y:S08]  /*0800*/  I2F.F64.U16 R14, R15 ;  /* 0x0000000f000e7312 */ /* 0x004e300000101800 */
[----:B---3--:R-:W-:Y:S08]  /*0810*/  I2F.F64.U16 R16, R17 ;  /* 0x0000001100107312 */ /* 0x008ff00000101800 */
[----:B----4-:R-:W1:Y:S01]  /*0820*/  I2F.F64.U16 R28, R12 ;  /* 0x0000000c001c7312 */ /* 0x010e620000101800 */
[----:B0-----:R-:W-:-:S07]  /*0830*/  DFMA R26, R14, R14, R26 ;  /* 0x0000000e0e1a722b */ /* 0x001fce000000001a */
[----:B-----5:R-:W0:Y:S01]  /*0840*/  I2F.F64.U16 R20, R10 ;  /* 0x0000000a00147312 */ /* 0x020e220000101800 */
[C---:B-1----:R-:W-:Y:S02]  /*0850*/  DFMA R22, R28.reuse, R28, R22 ;  /* 0x0000001c1c16722b */ /* 0x042fe40000000016 */
[----:B------:R-:W-:Y:S02]  /*0860*/  DFMA R18, R28, R14, R18 ;  /* 0x0000000e1c12722b */ /* 0x000fe40000000012 */
[----:B------:R-:W-:-:S04]  /*0870*/  DFMA R14, R16, R16, R26 ;  /* 0x00000010100e722b */ /* 0x000fc8000000001a */
[C---:B0-----:R-:W-:Y:S02]  /*0880*/  DFMA R22, R20.reuse, R20, R22 ;  /* 0x000000141416722b */ /* 0x041fe40000000016 */
[----:B------:R-:W-:Y:S01]  /*0890*/  DFMA R20, R20, R16, R18 ;  /* 0x000000101414722b */ /* 0x000fe20000000012 */
[----:B------:R-:W-:Y:S10]  /*08a0*/  BRA.U UP2, `(.L_x_378) ;  /* 0xfffffff902f07547 */ /* 0x000ff4000b83ffff */
.L_x_377:
[----:B------:R-:W-:Y:S01]  /*08b0*/  IMAD R7, R7, UR15, R2 ;  /* 0x0000000f07077c24 */ /* 0x000fe2000f8e0202 */
[----:B------:R-:W-:Y:S06]  /*08c0*/  BRA.U !UP0, `(.L_x_379) ;  /* 0x0000000108947547 */ /* 0x000fec000b800000 */
[----:B------:R-:W0:Y:S01]  /*08d0*/  LDCU.64 UR10, c[0x0][0x3a0] ;  /* 0x00007400ff0a77ac */ /* 0x000e220008000a00 */
[----:B------:R-:W-:Y:S02]  /*08e0*/  VIADD R4, R24, UR5 ;  /* 0x0000000518047c36 */ /* 0x000fe40008000000 */
[----:B------:R-:W-:Y:S01]  /*08f0*/  VIADD R13, R7, UR5 ;  /* 0x00000005070d7c36 */ /* 0x000fe20008000000 */
[----:B------:R-:W1:Y:S02]  /*0900*/  LDCU.64 UR16, c[0x0][0x398] ;  /* 0x00007300ff1077ac */ /* 0x000e640008000a00 */
[C---:B0-----:R-:W-:Y:S02]  /*0910*/  IADD3 R10, P0, PT, R4.reuse, UR10, RZ ;  /* 0x0000000a040a7c10 */ /* 0x041fe4000ff1e0ff */
[----:B-1----:R-:W-:Y:S02]  /*0920*/  IADD3 R12, P1, PT, R13, UR16, RZ ;  /* 0x000000100d0c7c10 */ /* 0x002fe4000ff3e0ff */
[----:B------:R-:W-:-:S02]  /*0930*/  LEA.HI.X.SX32 R11, R4, UR11, 0x1, P0 ;  /* 0x0000000b040b7c11 */ /* 0x000fc400080f0eff */
[----:B------:R-:W-:-:S03]  /*0940*/  LEA.HI.X.SX32 R13, R13, UR17, 0x1, P1 ;  /* 0x000000110d0d7c11 */ /* 0x000fc600088f0eff */
[----:B------:R-:W2:Y:S04]  /*0950*/  LDG.E.U8 R18, desc[UR8][R10.64] ;  /* 0x000000080a127981 */ /* 0x000ea8000c1e1100 */
[----:B------:R-:W3:Y:S04]  /*0960*/  LDG.E.U8 R16, desc[UR8][R12.64] ;  /* 0x000000080c107981 */ /* 0x000ee8000c1e1100 */
[----:B------:R-:W4:Y:S04]  /*0970*/  LDG.E.U8 R25, desc[UR8][R10.64+0x1] ;  /* 0x000001080a197981 */ /* 0x000f28000c1e1100 */
[----:B------:R-:W5:Y:S04]  /*0980*/  LDG.E.U8 R4, desc[UR8][R12.64+0x1] ;  /* 0x000001080c047981 */ /* 0x000f68000c1e1100 */
[----:B------:R-:W5:Y:S04]  /*0990*/  LDG.E.U8 R27, desc[UR8][R10.64+0x2] ;  /* 0x000002080a1b7981 */ /* 0x000f68000c1e1100 */
[----:B------:R-:W5:Y:S04]  /*09a0*/  LDG.E.U8 R26, desc[UR8][R12.64+0x2] ;  /* 0x000002080c1a7981 */ /* 0x000f68000c1e1100 */
[----:B------:R0:W5:Y:S04]  /*09b0*/  LDG.E.U8 R28, desc[UR8][R10.64+0x3] ;  /* 0x000003080a1c7981 */ /* 0x000168000c1e1100 */
[----:B------:R-:W5:Y:S01]  /*09c0*/  LDG.E.U8 R29, desc[UR8][R12.64+0x3] ;  /* 0x000003080c1d7981 */ /* 0x000f62000c1e1100 */
[----:B------:R-:W-:Y:S01]  /*09d0*/  UIADD3 UR5, UPT, UPT, UR5, 0x4, URZ ;  /* 0x0000000405057890 */ /* 0x000fe2000fffe0ff */
[----:B--2---:R-:W1:Y:S08]  /*09e0*/  I2F.F64.U16 R18, R18 ;  /* 0x0000001200127312 */ /* 0x004e700000101800 */
[----:B---3--:R-:W2:Y:S01]  /*09f0*/  I2F.F64.U16 R16, R16 ;  /* 0x0000001000107312 */ /* 0x008ea20000101800 */
[----:B-1----:R-:W-:-:S02]  /*0a00*/  DFMA R22, R18, R18, R22 ;  /* 0x000000121216722b */ /* 0x002fc40000000016 */
[-C--:B--2---:R-:W-:Y:S02]  /*0a10*/  DFMA R18, R18, R16.reuse, R20 ;  /* 0x000000101212722b */ /* 0x084fe40000000014 */
[----:B------:R-:W-:-:S03]  /*0a20*/  DFMA R14, R16, R16, R14 ;  /* 0x00000010100e722b */ /* 0x000fc6000000000e */
[----:B----4-:R-:W1:Y:S08]  /*0a30*/  I2F.F64.U16 R20, R25 ;  /* 0x0000001900147312 */ /* 0x010e700000101800 */
[----:B-----5:R-:W2:Y:S08]  /*0a40*/  I2F.F64.U16 R16, R4 ;  /* 0x0000000400107312 */ /* 0x020eb00000101800 */
[----:B0-----:R-:W0:Y:S01]  /*0a50*/  I2F.F64.U16 R10, R27 ;  /* 0x0000001b000a7312 */ /* 0x001e220000101800 */
[----:B-1----:R-:W-:-:S07]  /*0a60*/  DFMA R22, R20, R20, R22 ;  /* 0x000000141416722b */ /* 0x002fce0000000016 */
[----:B------:R-:W1:Y:S01]  /*0a70*/  I2F.F64.U16 R26, R26 ;  /* 0x0000001a001a7312 */ /* 0x000e620000101800 */
[-C--:B--2---:R-:W-:Y:S02]  /*0a80*/  DFMA R18, R20, R16.reuse, R18 ;  /* 0x000000101412722b */ /* 0x084fe40000000012 */
[----:B------:R-:W-:-:S05]  /*0a90*/  DFMA R16, R16, R16, R14 ;  /* 0x000000101010722b */ /* 0x000fca000000000e */
[----:B------:R-:W2:Y:S01]  /*0aa0*/  I2F.F64.U16 R20, R28 ;  /* 0x0000001c00147312 */ /* 0x000ea20000101800 */
[----:B0-----:R-:W-:-:S07]  /*0ab0*/  DFMA R22, R10, R10, R22 ;  /* 0x0000000a0a16722b */ /* 0x001fce0000000016 */
[----:B------:R-:W0:Y:S01]  /*0ac0*/  I2F.F64.U16 R14, R29 ;  /* 0x0000001d000e7312 */ /* 0x000e220000101800 */
[-C--:B-1----:R-:W-:Y:S02]  /*0ad0*/  DFMA R18, R10, R26.reuse, R18 ;  /* 0x0000001a0a12722b */ /* 0x082fe40000000012 */
[----:B------:R-:W-:Y:S02]  /*0ae0*/  DFMA R16, R26, R26, R16 ;  /* 0x0000001a1a10722b */ /* 0x000fe40000000010 */
[----:B--2---:R-:W-:-:S04]  /*0af0*/  DFMA R22, R20, R20, R22 ;  /* 0x000000141416722b */ /* 0x004fc80000000016 */
[-C--:B0-----:R-:W-:Y:S02]  /*0b00*/  DFMA R20, R20, R14.reuse, R18 ;  /* 0x0000000e1414722b */ /* 0x081fe40000000012 */
[----:B------:R-:W-:-:S11]  /*0b10*/  DFMA R14, R14, R14, R16 ;  /* 0x0000000e0e0e722b */ /* 0x000fd60000000010 */
.L_x_379:
[----:B------:R-:W-:Y:S05]  /*0b20*/  BRA.U !UP1, `(.L_x_380) ;  /* 0x00000001095c7547 */ /* 0x000fea000b800000 */
[----:B------:R-:W0:Y:S01]  /*0b30*/  LDCU.64 UR10, c[0x0][0x3a0] ;  /* 0x00007400ff0a77ac */ /* 0x000e220008000a00 */
[----:B------:R-:W-:Y:S02]  /*0b40*/  VIADD R4, R24, UR5 ;  /* 0x0000000518047c36 */ /* 0x000fe40008000000 */
[----:B------:R-:W-:Y:S01]  /*0b50*/  VIADD R10, R7, UR5 ;  /* 0x00000005070a7c36 */ /* 0x000fe20008000000 */
[----:B------:R-:W1:Y:S02]  /*0b60*/  LDCU.64 UR16, c[0x0][0x398] ;  /* 0x00007300ff1077ac */ /* 0x000e640008000a00 */
[----:B0-----:R-:W-:Y:S02]  /*0b70*/  IADD3 R28, P0, PT, R4, UR10, RZ ;  /* 0x0000000a041c7c10 */ /* 0x001fe4000ff1e0ff */
[----:B-1----:R-:W-:Y:S02]  /*0b80*/  IADD3 R26, P1, PT, R10, UR16, RZ ;  /* 0x000000100a1a7c10 */ /* 0x002fe4000ff3e0ff */
[----:B------:R-:W-:-:S02]  /*0b90*/  LEA.HI.X.SX32 R29, R4, UR11, 0x1, P0 ;  /* 0x0000000b041d7c11 */ /* 0x000fc400080f0eff */
[----:B------:R-:W-:-:S03]  /*0ba0*/  LEA.HI.X.SX32 R27, R10, UR17, 0x1, P1 ;  /* 0x000000110a1b7c11 */ /* 0x000fc600088f0eff */
[----:B------:R-:W2:Y:S04]  /*0bb0*/  LDG.E.U8 R18, desc[UR8][R28.64] ;  /* 0x000000081c127981 */ /* 0x000ea8000c1e1100 */
[----:B------:R-:W3:Y:S04]  /*0bc0*/  LDG.E.U8 R12, desc[UR8][R26.64] ;  /* 0x000000081a0c7981 */ /* 0x000ee8000c1e1100 */
[----:B------:R-:W4:Y:S04]  /*0bd0*/  LDG.E.U8 R10, desc[UR8][R28.64+0x1] ;  /* 0x000001081c0a7981 */ /* 0x000f28000c1e1100 */
[----:B------:R-:W5:Y:S01]  /*0be0*/  LDG.E.U8 R16, desc[UR8][R26.64+0x1] ;  /* 0x000001081a107981 */ /* 0x000f62000c1e1100 */
[----:B------:R-:W-:Y:S01]  /*0bf0*/  UIADD3 UR5, UPT, UPT, UR5, 0x2, URZ ;  /* 0x0000000205057890 */ /* 0x000fe2000fffe0ff */
[----:B--2---:R-:W0:Y:S08]  /*0c00*/  I2F.F64.U16 R18, R18 ;  /* 0x0000001200127312 */ /* 0x004e300000101800 */
[----:B---3--:R-:W1:Y:S08]  /*0c10*/  I2F.F64.U16 R12, R12 ;  /* 0x0000000c000c7312 */ /* 0x008e700000101800 */
[----:B----4-:R-:W2:Y:S01]  /*0c20*/  I2F.F64.U16 R10, R10 ;  /* 0x0000000a000a7312 */ /* 0x010ea20000101800 */
[----:B0-----:R-:W-:-:S07]  /*0c30*/  DFMA R22, R18, R18, R22 ;  /* 0x000000121216722b */ /* 0x001fce0000000016 */
[----:B-----5:R-:W0:Y:S01]  /*0c40*/  I2F.F64.U16 R16, R16 ;  /* 0x0000001000107312 */ /* 0x020e220000101800 */
[-C--:B-1----:R-:W-:Y:S02]  /*0c50*/  DFMA R20, R18, R12.reuse, R20 ;  /* 0x0000000c1214722b */ /* 0x082fe40000000014 */
[----:B------:R-:W-:Y:S02]  /*0c60*/  DFMA R14, R12, R12, R14 ;  /* 0x0000000c0c0e722b */ /* 0x000fe4000000000e */
[----:B--2---:R-:W-:-:S04]  /*0c70*/  DFMA R22, R10, R10, R22 ;  /* 0x0000000a0a16722b */ /* 0x004fc80000000016 */
[-C--:B0-----:R-:W-:Y:S02]  /*0c80*/  DFMA R20, R10, R16.reuse, R20 ;  /* 0x000000100a14722b */ /* 0x081fe40000000014 */
[----:B------:R-:W-:-:S11]  /*0c90*/  DFMA R14, R16, R16, R14 ;  /* 0x00000010100e722b */ /* 0x000fd6000000000e */
.L_x_380:
[----:B------:R-:W0:Y:S01]  /*0ca0*/  LDCU.64 UR10, c[0x0][0x3a0] ;  /* 0x00007400ff0a77ac */ /* 0x000e220008000a00 */
[----:B------:R-:W-:Y:S01]  /*0cb0*/  VIADD R7, R7, UR5 ;  /* 0x0000000507077c36 */ /* 0x000fe20008000000 */
[----:B------:R-:W-:Y:S01]  /*0cc0*/  IADD3 R24, PT, PT, R24, UR5, RZ ;  /* 0x0000000518187c10 */ /* 0x000fe2000fffe0ff */
[----:B------:R-:W1:Y:S01]  /*0cd0*/  LDCU.64 UR16, c[0x0][0x398] ;  /* 0x00007300ff1077ac */ /* 0x000e620008000a00 */
[----:B------:R-:W2:Y:S02]  /*0ce0*/  LDCU UR7, c[0x0][0x390] ;  /* 0x00007200ff0777ac */ /* 0x000ea40008000800 */
[C---:B0-----:R-:W-:Y:S02]  /*0cf0*/  IADD3 R16, P0, PT, R24.reuse, UR10, RZ ;  /* 0x0000000a18107c10 */ /* 0x041fe4000ff1e0ff */
[----:B-1----:R-:W-:Y:S02]  /*0d00*/  IADD3 R18, P1, PT, R7, UR16, RZ ;  /* 0x0000001007127c10 */ /* 0x002fe4000ff3e0ff */
[----:B------:R-:W-:-:S02]  /*0d10*/  LEA.HI.X.SX32 R17, R24, UR11, 0x1, P0 ;  /* 0x0000000b18117c11 */ /* 0x000fc400080f0eff */
[----:B------:R-:W-:-:S03]  /*0d20*/  LEA.HI.X.SX32 R19, R7, UR17, 0x1, P1 ;  /* 0x0000001107137c11 */ /* 0x000fc600088f0eff */
[----:B------:R-:W3:Y:S04]  /*0d30*/  LDG.E.U8 R10, desc[UR8][R16.64] ;  /* 0x00000008100a7981 */ /* 0x000ee8000c1e1100 */
[----:B------:R-:W4:Y:S01]  /*0d40*/  LDG.E.U8 R12, desc[UR8][R18.64] ;  /* 0x00000008120c7981 */ /* 0x000f22000c1e1100 */
[----:B--2---:R-:W-:Y:S02]  /*0d50*/  UISETP.NE.AND UP1, UPT, UR6, UR7, UPT ;  /* 0x000000070600728c */ /* 0x004fe4000bf25270 */
[----:B------:R-:W-:-:S07]  /*0d60*/  UIADD3 UR5, UPT, UPT, UR6, 0x1, URZ ;  /* 0x0000000106057890 */ /* 0x000fce000fffe0ff */
[----:B------:R-:W-:Y:S01]  /*0d70*/  UMOV UR6, UR5 ;  /* 0x0000000500067c82 */ /* 0x000fe20008000000 */
[----:B---3--:R-:W0:Y:S08]  /*0d80*/  I2F.F64.U16 R10, R10 ;  /* 0x0000000a000a7312 */ /* 0x008e300000101800 */
[----:B----4-:R-:W1:Y:S01]  /*0d90*/  I2F.F64.U16 R12, R12 ;  /* 0x0000000c000c7312 */ /* 0x010e620000101800 */
[----:B0-----:R-:W-:-:S02]  /*0da0*/  DFMA R22, R10, R10, R22 ;  /* 0x0000000a0a16722b */ /* 0x001fc40000000016 */
[-C--:B-1----:R-:W-:Y:S02]  /*0db0*/  DFMA R20, R10, R12.reuse, R20 ;  /* 0x0000000c0a14722b */ /* 0x082fe40000000014 */
[----:B------:R-:W-:Y:S01]  /*0dc0*/  DFMA R14, R12, R12, R14 ;  /* 0x0000000c0c0e722b */ /* 0x000fe2000000000e */
[----:B------:R-:W-:Y:S10]  /*0dd0*/  BRA.U UP1, `(.L_x_381) ;  /* 0xfffffff501607547 */ /* 0x000ff4000b83ffff */
[----:B------:R-:W-:-:S11]  /*0de0*/  DMUL R14, R14, R22 ;  /* 0x000000160e0e7228 */ /* 0x000fd60000000000 */
.L_x_376:
[----:B------:R-:W0:Y:S01]  /*0df0*/  MUFU.RSQ64H R7, R15 ;  /* 0x0000000f00077308 */ /* 0x000e220000001c00 */
[----:B------:R-:W-:Y:S01]  /*0e00*/  IMAD.MOV.U32 R6, RZ, RZ, RZ ;  /* 0x000000ffff067224 */ /* 0x000fe200078e00ff */
[----:B------:R-:W-:Y:S01]  /*0e10*/  BSSY.RECONVERGENT B1, `(.L_x_382) ;  /* 0x0000011000017945 */ /* 0x000fe20003800200 */
[----:B------:R-:W-:Y:S02]  /*0e20*/  VIADD R2, R15, 0xfff00000 ;  /* 0xfff000000f027836 */ /* 0x000fe40000000000 */
[----:B------:R-:W-:Y:S02]  /*0e30*/  IMAD.MOV.U32 R12, RZ, RZ, 0x0 ;  /* 0x00000000ff0c7424 */ /* 0x000fe400078e00ff */
[----:B------:R-:W-:Y:S01]  /*0e40*/  IMAD.MOV.U32 R13, RZ, RZ, 0x3fd80000 ;  /* 0x3fd80000ff0d7424 */ /* 0x000fe200078e00ff */
[----:B------:R-:W-:Y:S01]  /*0e50*/  ISETP.GE.U32.AND P0, PT, R2, 0x7fe00000, PT ;  /* 0x7fe000000200780c */ /* 0x000fe20003f06070 */
[----:B0-----:R-:W-:-:S08]  /*0e60*/  DMUL R10, R6, R6 ;  /* 0x00000006060a7228 */ /* 0x001fd00000000000 */
[----:B------:R-:W-:-:S08]  /*0e70*/  DFMA R10, -R10, R14, 1 ;  /* 0x3ff000000a0a742b */ /* 0x000fd0000000010e */
[----:B------:R-:W-:Y:S02]  /*0e80*/  DFMA R12, R10, R12, 0.5 ;  /* 0x3fe000000a0c742b */ /* 0x000fe4000000000c */
[----:B------:R-:W-:-:S08]  /*0e90*/  DMUL R10, R6, R10 ;  /* 0x0000000a060a7228 */ /* 0x000fd00000000000 */
[----:B------:R-:W-:Y:S01]  /*0ea0*/  DFMA R6, R12, R10, R6 ;  /* 0x0000000a0c06722b */ /* 0x000fe20000000006 */
[----:B------:R-:W-:Y:S10]  /*0eb0*/  @!P0 BRA `(.L_x_383) ;  /* 0x0000000000188947 */ /* 0x000ff40003800000 */
[----:B------:R-:W-:Y:S01]  /*0ec0*/  IMAD.MOV.U32 R10, RZ, RZ, R14 ;  /* 0x000000ffff0a7224 */ /* 0x000fe200078e000e */
[----:B------:R-:W-:Y:S02]  /*0ed0*/  MOV R11, R15 ;  /* 0x0000000f000b7202 */ /* 0x000fe40000000f00 */
[----:B------:R-:W-:-:S07]  /*0ee0*/  MOV R2, 0xf00 ;  /* 0x00000f0000027802 */ /* 0x000fce0000000f00 */
[----:B------:R-:W-:Y:S05]  /*0ef0*/  CALL.REL.NOINC `($__internal_0_$__cuda_sm20_drsqrt_f64_slowpath_v2) ;  /* 0x0000000000387944 */ /* 0x000fea0003c00000 */
[----:B------:R-:W-:Y:S02]  /*0f00*/  IMAD.MOV.U32 R6, RZ, RZ, R4 ;  /* 0x000000ffff067224 */ /* 0x000fe400078e0004 */
[----:B------:R-:W-:-:S07]  /*0f10*/  IMAD.MOV.U32 R7, RZ, RZ, R11 ;  /* 0x000000ffff077224 */ /* 0x000fce00078e000b */
.L_x_383:
[----:B------:R-:W-:Y:S05]  /*0f20*/  BSYNC.RECONVERGENT B1 ;  /* 0x0000000000017941 */ /* 0x000fea0003800200 */
.L_x_382:
[----:B------:R-:W-:-:S14]  /*0f30*/  DSETP.NEU.AND P0, PT, |R6|, +INF , PT ;  /* 0x7ff000000600742a */ /* 0x000fdc0003f0d200 */
[----:B------:R-:W-:-:S11]  /*0f40*/  @P0 DFMA R8, R6, -R20, 1 ;  /* 0x3ff000000608042b */ /* 0x000fd60000000814 */
.L_x_375:
[----:B------:R-:W-:Y:S05]  /*0f50*/  BSYNC.RECONVERGENT B0 ;  /* 0x0000000000007941 */ /* 0x000fea0003800200 */
.L_x_374:
[----:B------:R-:W0:Y:S01]  /*0f60*/  LDCU UR5, c[0x0][0x384] ;  /* 0x00007080ff0577ac */ /* 0x000e220008000800 */
[----:B------:R-:W1:Y:S01]  /*0f70*/  LDC.64 R6, c[0x0][0x3b0] ;  /* 0x0000ec00ff067b82 */ /* 0x000e620000000a00 */
[----:B------:R-:W2:Y:S01]  /*0f80*/  LDCU UR6, c[0x0][0x388] ;  /* 0x00007100ff0677ac */ /* 0x000ea20008000800 */
[----:B0-----:R-:W-:-:S04]  /*0f90*/  IMAD R0, R0, UR5, R5 ;  /* 0x0000000500007c24 */ /* 0x001fc8000f8e0205 */
[----:B--2---:R-:W-:-:S04]  /*0fa0*/  IMAD R3, R0, UR6, R3 ;  /* 0x0000000600037c24 */ /* 0x004fc8000f8e0203 */
[----:B-1----:R-:W-:-:S05]  /*0fb0*/  IMAD.WIDE R2, R3, 0x8, R6 ;  /* 0x0000000803027825 */ /* 0x002fca00078e0206 */
[----:B------:R-:W-:Y:S01]  /*0fc0*/  STG.E.64 desc[UR8][R2.64], R8 ;  /* 0x0000000802007986 */ /* 0x000fe2000c101b08 */
[----:B------:R-:W-:Y:S05]  /*0fd0*/  EXIT ;  /* 0x000000000000794d */ /* 0x000fea0003800000 */
        .weak           $__internal_0_$__cuda_sm20_drsqrt_f64_slowpath_v2
        .type           $__internal_0_$__cuda_sm20_drsqrt_f64_slowpath_v2,@function
        .size           $__internal_0_$__cuda_sm20_drsqrt_f64_slowpath_v2,(.L_x_1541 - $__internal_0_$__cuda_sm20_drsqrt_f64_slowpath_v2)
$__internal_0_$__cuda_sm20_drsqrt_f64_slowpath_v2:
[----:B------:R-:W-:Y:S01]  /*0fe0*/  DSETP.NEU.AND P0, PT, R10, RZ, PT ;  /* 0x000000ff0a00722a */ /* 0x000fe20003f0d000 */
[----:B------:R-:W-:Y:S01]  /*0ff0*/  BSSY.RECONVERGENT B2, `(.L_x_384) ;  /* 0x000001c000027945 */ /* 0x000fe20003800200 */
[----:B------:R-:W-:-:S12]  /*1000*/  LOP3.LUT R6, R11, 0x80000000, RZ, 0xc0, !PT ;  /* 0x800000000b067812 */ /* 0x000fd800078ec0ff */
[----:B------:R-:W-:Y:S05]  /*1010*/  @!P0 BRA `(.L_x_385) ;  /* 0x00000000005c8947 */ /* 0x000fea0003800000 */
[----:B------:R-:W-:-:S14]  /*1020*/  DSETP.GTU.AND P0, PT, |R10|, +INF , PT ;  /* 0x7ff000000a00742a */ /* 0x000fdc0003f0c200 */
[----:B------:R-:W-:Y:S05]  /*1030*/  @P0 BRA `(.L_x_386) ;  /* 0x00000000004c0947 */ /* 0x000fea0003800000 */
[----:B------:R-:W-:-:S13]  /*1040*/  ISETP.NE.AND P0, PT, R6, RZ, PT ;  /* 0x000000ff0600720c */ /* 0x000fda0003f05270 */
[----:B------:R-:W-:Y:S02]  /*1050*/  @P0 IMAD.MOV.U32 R6, RZ, RZ, 0x0 ;  /* 0x00000000ff060424 */ /* 0x000fe400078e00ff */
[----:B------:R-:W-:Y:S01]  /*1060*/  @P0 IMAD.MOV.U32 R7, RZ, RZ, -0x80000 ;  /* 0xfff80000ff070424 */ /* 0x000fe200078e00ff */
[----:B------:R-:W-:Y:S06]  /*1070*/  @P0 BRA `(.L_x_387) ;  /* 0x00000000004c0947 */ /* 0x000fec0003800000 */
[----:B------:R-:W-:-:S14]  /*1080*/  DSETP.NEU.AND P0, PT, |R10|, +INF , PT ;  /* 0x7ff000000a00742a */ /* 0x000fdc0003f0d200 */
[----:B------:R-:W-:Y:S01]  /*1090*/  @!P0 CS2R R6, SRZ ;  /* 0x0000000000068805 */ /* 0x000fe2000001ff00 */
[----:B------:R-:W-:Y:S06]  /*10a0*/  @!P0 BRA `(.L_x_387) ;  /* 0x0000000000408947 */ /* 0x000fec0003800000 */
[----:B------:R-:W-:Y:S01]  /*10b0*/  DMUL R10, R10, 1.80143985094819840000e+16 ;  /* 0x435000000a0a7828 */ /* 0x000fe20000000000 */
[----:B------:R-:W-:Y:S01]  /*10c0*/  IMAD.MOV.U32 R6, RZ, RZ, RZ ;  /* 0x000000ffff067224 */ /* 0x000fe200078e00ff */
[----:B------:R-:W-:Y:S01]  /*10d0*/  MOV R15, 0x3fd80000 ;  /* 0x3fd80000000f7802 */ /* 0x000fe20000000f00 */
[----:B------:R-:W-:-:S03]  /*10e0*/  IMAD.MOV.U32 R14, RZ, RZ, 0x0 ;  /* 0x00000000ff0e7424 */ /* 0x000fc600078e00ff */
[----:B------:R-:W0:Y:S02]  /*10f0*/  MUFU.RSQ64H R7, R11 ;  /* 0x0000000b00077308 */ /* 0x000e240000001c00 */
[----:B0-----:R-:W-:-:S08]  /*1100*/  DMUL R12, R6, R6 ;  /* 0x00000006060c7228 */ /* 0x001fd00000000000 */
[----:B------:R-:W-:-:S08]  /*1110*/  DFMA R12, R10, -R12, 1 ;  /* 0x3ff000000a0c742b */ /* 0x000fd0000000080c */
[----:B------:R-:W-:Y:S02]  /*1120*/  DFMA R14, R12, R14, 0.5 ;  /* 0x3fe000000c0e742b */ /* 0x000fe4000000000e */
[----:B------:R-:W-:-:S08]  /*1130*/  DMUL R12, R6, R12 ;  /* 0x0000000c060c7228 */ /* 0x000fd00000000000 */
[----:B------:R-:W-:-:S08]  /*1140*/  DFMA R6, R14, R12, R6 ;  /* 0x0000000c0e06722b */ /* 0x000fd00000000006 */
[----:B------:R-:W-:Y:S01]  /*1150*/  DMUL R6, R6, 134217728 ;  /* 0x41a0000006067828 */ /* 0x000fe20000000000 */
[----:B------:R-:W-:Y:S10]  /*1160*/  BRA `(.L_x_387) ;  /* 0x0000000000107947 */ /* 0x000ff40003800000 */
.L_x_386:
[----:B------:R-:W-:Y:S01]  /*1170*/  DADD R6, R10, R10 ;  /* 0x000000000a067229 */ /* 0x000fe2000000000a */
[----:B------:R-:W-:Y:S10]  /*1180*/  BRA `(.L_x_387) ;  /* 0x0000000000087947 */ /* 0x000ff40003800000 */
.L_x_385:
[----:B------:R-:W-:Y:S01]  /*1190*/  LOP3.LUT R7, R6, 0x7ff00000, RZ, 0xfc, !PT ;  /* 0x7ff0000006077812 */ /* 0x000fe200078efcff */
[----:B------:R-:W-:-:S07]  /*11a0*/  IMAD.MOV.U32 R6, RZ, RZ, RZ ;  /* 0x000000ffff067224 */ /* 0x000fce00078e00ff */
.L_x_387:
[----:B------:R-:W-:Y:S05]  /*11b0*/  BSYNC.RECONVERGENT B2 ;  /* 0x0000000000027941 */ /* 0x000fea0003800200 */
.L_x_384:
[----:B------:R-:W-:Y:S02]  /*11c0*/  IMAD.MOV.U32 R4, RZ, RZ, R6 ;  /* 0x000000ffff047224 */ /* 0x000fe400078e0006 */
[----:B------:R-:W-:Y:S02]  /*11d0*/  IMAD.MOV.U32 R11, RZ, RZ, R7 ;  /* 0x000000ffff0b7224 */ /* 0x000fe400078e0007 */
[----:B------:R-:W-:Y:S02]  /*11e0*/  IMAD.MOV.U32 R6, RZ, RZ, R2 ;  /* 0x000000ffff067224 */ /* 0x000fe400078e0002 */
[----:B------:R-:W-:-:S04]  /*11f0*/  IMAD.MOV.U32 R7, RZ, RZ, 0x0 ;  /* 0x00000000ff077424 */ /* 0x000fc800078e00ff */
[----:B------:R-:W-:Y:S05]  /*1200*/  RET.REL.NODEC R6 `(_Z43kernel_GenerateDSI_b2u_opencvncc_transposediiiiiPKhS0_iPd) ;  /* 0xffffffec067c7950 */ /* 0x000fea0003c3ffff */
.L_x_388:
        /* <DEDUP_REMOVED lines=15> */
.L_x_1541:


//--------------------- .text._Z37kernel_GenerateDSI_b2u_ncc_transposediiiiiPKhS0_iPd --------------------------
	.section	.text._Z37kernel_GenerateDSI_b2u_ncc_transposediiiiiPKhS0_iPd,"ax",@progbits
	.align	128
        .global         _Z37kernel_GenerateDSI_b2u_ncc_transposediiiiiPKhS0_iPd
        .type           _Z37kernel_GenerateDSI_b2u_ncc_transposediiiiiPKhS0_iPd,@function
        .size           _Z37kernel_GenerateDSI_b2u_ncc_transposediiiiiPKhS0_iPd,(.L_x_1543 - _Z37kernel_GenerateDSI_b2u_ncc_transposediiiiiPKhS0_iPd)
        .other          _Z37kernel_GenerateDSI_b2u_ncc_transposediiiiiPKhS0_iPd,@"STO_CUDA_ENTRY STV_DEFAULT"
_Z37kernel_GenerateDSI_b2u_ncc_transposediiiiiPKhS0_iPd:
.text._Z37kernel_GenerateDSI_b2u_ncc_transposediiiiiPKhS0_iPd:
        /* <DEDUP_REMOVED lines=21> */
[----:B------:R-:W0:Y:S01]  /*0150*/  LDC R7, c[0x0][0x38c] ;  /* 0x0000e300ff077b82 */ /* 0x000e220000000800 */
[----:B------:R-:W1:Y:S01]  /*0160*/  LDCU UR6, c[0x0][0x390] ;  /* 0x00007200ff0677ac */ /* 0x000e620008000800 */
[----:B------:R-:W-:Y:S01]  /*0170*/  BSSY.RECONVERGENT B0, `(.L_x_389) ;  /* 0x00001bf000007945 */ /* 0x000fe20003800200 */
[----:B------:R-:W-:Y:S01]  /*0180*/  IMAD.MOV.U32 R14, RZ, RZ, 0x0 ;  /* 0x00000000ff0e7424 */ /* 0x000fe200078e00ff */
[----:B------:R-:W2:Y:S01]  /*0190*/  LDCU UR5, c[0x0][0x3a8] ;  /* 0x00007500ff0577ac */ /* 0x000ea20008000800 */
[----:B------:R-:W-:Y:S01]  /*01a0*/  IMAD.MOV.U32 R15, RZ, RZ, -0x40100000 ;  /* 0xbff00000ff0f7424 */ /* 0x000fe200078e00ff */
[----:B------:R-:W3:Y:S01]  /*01b0*/  LDCU.64 UR8, c[0x0][0x358] ;  /* 0x00006b00ff0877ac */ /* 0x000ee20008000a00 */
[----:B-1----:R-:W-:-:S04]  /*01c0*/  IMAD.U32 R28, RZ, RZ, UR6 ;  /* 0x00000006ff1c7e24 */ /* 0x002fc8000f8e00ff */
[----:B------:R-:W-:Y:S01]  /*01d0*/  IMAD.IADD R4, R5, 0x1, R28 ;  /* 0x0000000105047824 */ /* 0x000fe200078e021c */
[C---:B0-----:R-:W-:Y:S01]  /*01e0*/  ISETP.GE.AND P0, PT, R2.reuse, R7, PT ;  /* 0x000000070200720c */ /* 0x041fe20003f06270 */
[----:B------:R-:W-:-:S03]  /*01f0*/  IMAD.IADD R6, R2, 0x1, R7 ;  /* 0x0000000102067824 */ /* 0x000fc600078e0207 */
[----:B------:R-:W-:-:S04]  /*0200*/  ISETP.LT.OR P0, PT, R5, R28, !P0 ;  /* 0x0000001c0500720c */ /* 0x000fc80004701670 */
[----:B------:R-:W-:Y:S02]  /*0210*/  ISETP.GE.OR P0, PT, R4, UR11, P0 ;  /* 0x0000000b04007c0c */ /* 0x000fe40008706670 */
[----:B--2---:R-:W-:Y:S02]  /*0220*/  IADD3 R4, PT, PT, R2, UR5, R3 ;  /* 0x0000000502047c10 */ /* 0x004fe4000fffe003 */
[----:B------:R-:W-:-:S03]  /*0230*/  ISETP.GE.OR P0, PT, R6, UR10, P0 ;  /* 0x0000000a06007c0c */ /* 0x000fc60008706670 */
[C---:B------:R-:W-:Y:S01]  /*0240*/  IMAD.IADD R6, R4.reuse, 0x1, R7 ;  /* 0x0000000104067824 */ /* 0x040fe200078e0207 */
[----:B------:R-:W-:-:S04]  /*0250*/  ISETP.LT.OR P0, PT, R4, R7, P0 ;  /* 0x000000070400720c */ /* 0x000fc80000701670 */
[----:B------:R-:W-:-:S13]  /*0260*/  ISETP.GE.OR P0, PT, R6, UR10, P0 ;  /* 0x0000000a06007c0c */ /* 0x000fda0008706670 */
[----:B---3--:R-:W-:Y:S05]  /*0270*/  @P0 BRA `(.L_x_390) ;  /* 0x0000001800b80947 */ /* 0x008fea0003800000 */
[C---:B------:R-:W-:Y:S01]  /*0280*/  ISETP.GE.AND P0, PT, R7.reuse, RZ, PT ;  /* 0x000000ff0700720c */ /* 0x040fe20003f06270 */
[----:B------:R-:W-:Y:S01]  /*0290*/  IMAD.SHL.U32 R6, R7, 0x2, RZ ;  /* 0x0000000207067824 */ /* 0x000fe200078e00ff */
[C---:B------:R-:W-:Y:S02]  /*02a0*/  IADD3 R8, PT, PT, -R28.reuse, RZ, RZ ;  /* 0x000000ff1c087210 */ /* 0x040fe40007ffe1ff */
[----:B------:R-:W-:Y:S02]  /*02b0*/  CS2R R12, SRZ ;  /* 0x00000000000c7805 */ /* 0x000fe4000001ff00 */
[----:B------:R-:W-:Y:S02]  /*02c0*/  ISETP.LT.OR P0, PT, R28, RZ, !P0 ;  /* 0x000000ff1c00720c */ /* 0x000fe40004701670 */
[----:B------:R-:W-:Y:S01]  /*02d0*/  CS2R R10, SRZ ;  /* 0x00000000000a7805 */ /* 0x000fe2000001ff00 */
[----:B------:R-:W-:-:S10]  /*02e0*/  VIADD R9, R6, 0x1 ;  /* 0x0000000106097836 */ /* 0x000fd40000000000 */
[----:B------:R-:W-:Y:S05]  /*02f0*/  @P0 BRA `(.L_x_391) ;  /* 0x0000000800640947 */ /* 0x000fea0003800000 */
[----:B------:R-:W-:Y:S01]  /*0300*/  LOP3.LUT R10, R6, 0x6, RZ, 0xc0, !PT ;  /* 0x00000006060a7812 */ /* 0x000fe200078ec0ff */
[----:B------:R-:W-:Y:S01]  /*0310*/  IMAD.MOV R22, RZ, RZ, -R7 ;  /* 0x000000ffff167224 */ /* 0x000fe200078e0a07 */
[----:B------:R-:W-:Y:S01]  /*0320*/  LOP3.LUT R23, R9, 0xfffffff8, RZ, 0xc0, !PT ;  /* 0xfffffff809177812 */ /* 0x000fe200078ec0ff */
[----:B------:R-:W-:Y:S01]  /*0330*/  IMAD.MOV.U32 R24, RZ, RZ, R8 ;  /* 0x000000ffff187224 */ /* 0x000fe200078e0008 */
[----:B------:R-:W-:Y:S02]  /*0340*/  ISETP.GE.U32.AND P0, PT, R10, 0x3, PT ;  /* 0x000000030a00780c */ /* 0x000fe40003f06070 */
[----:B------:R-:W-:Y:S02]  /*0350*/  CS2R R10, SRZ ;  /* 0x00000000000a7805 */ /* 0x000fe4000001ff00 */
[----:B------:R-:W-:-:S09]  /*0360*/  CS2R R12, SRZ ;  /* 0x00000000000c7805 */ /* 0x000fd2000001ff00 */
.L_x_396:
[----:B------:R-:W0:Y:S01]  /*0370*/  LDCU UR5, c[0x0][0x38c] ;  /* 0x00007180ff0577ac */ /* 0x000e220008000800 */
[----:B------:R-:W-:Y:S02]  /*0380*/  IMAD.IADD R17, R5, 0x1, R24 ;  /* 0x0000000105117824 */ /* 0x000fe400078e0218 */
[----:B------:R-:W-:Y:S01]  /*0390*/  IMAD.MOV.U32 R7, RZ, RZ, R22 ;  /* 0x000000ffff077224 */ /* 0x000fe200078e0016 */
[----:B------:R-:W1:Y:S01]  /*03a0*/  LDCU UR6, c[0x0][0x380] ;  /* 0x00007000ff0677ac */ /* 0x000e620008000800 */
[----:B0-----:R-:W-:Y:S02]  /*03b0*/  UISETP.GE.U32.AND UP0, UPT, UR5, 0x4, UPT ;  /* 0x000000040500788c */ /* 0x001fe4000bf06070 */
[----:B------:R-:W-:Y:S01]  /*03c0*/  ULOP3.LUT UP1, URZ, UR5, 0x1, URZ, 0xc0, !UPT ;  /* 0x0000000105ff7892 */ /* 0x000fe2000f82c0ff */
[C---:B-1----:R-:W-:Y:S02]  /*03d0*/  IMAD R28, R17.reuse, UR6, R2 ;  /* 0x00000006111c7c24 */ /* 0x042fe4000f8e0202 */
[----:B------:R-:W-:-:S04]  /*03e0*/  IMAD R26, R17, UR6, R4 ;  /* 0x00000006111a7c24 */ /* 0x000fc8000f8e0204 */
[----:B------:R-:W-:Y:S05]  /*03f0*/  BRA.U !UP0, `(.L_x_392) ;  /* 0x0000000108f87547 */ /* 0x000fea000b800000 */
[----:B------:R-:W-:Y:S01]  /*0400*/  IMAD.MOV.U32 R7, RZ, RZ, R22 ;  /* 0x000000ffff077224 */ /* 0x000fe200078e0016 */
[----:B------:R-:W0:Y:S01]  /*0410*/  LDCU.64 UR6, c[0x0][0x3a0] ;  /* 0x00007400ff0677ac */ /* 0x000e220008000a00 */
[----:B------:R-:W1:Y:S01]  /*0420*/  LDCU.64 UR10, c[0x0][0x398] ;  /* 0x00007300ff0a77ac */ /* 0x000e620008000a00 */
[----:B------:R-:W-:-:S04]  /*0430*/  NOP ;  /* 0x0000000000007918 */ /* 0x000fc80000000000 */
.L_x_393:
[----:B------:R-:W-:-:S05]  /*0440*/  IMAD.IADD R17, R28, 0x1, R7 ;  /* 0x000000011c117824 */ /* 0x000fca00078e0207 */
[----:B0-----:R-:W-:-:S04]  /*0450*/  IADD3 R16, P1, PT, R17, UR6, RZ ;  /* 0x0000000611107c10 */ /* 0x001fc8000ff3e0ff */
[----:B------:R-:W-:-:S05]  /*0460*/  LEA.HI.X.SX32 R17, R17, UR7, 0x1, P1 ;  /* 0x0000000711117c11 */ /* 0x000fca00088f0eff */
[----:B------:R-:W2:Y:S04]  /*0470*/  LDG.E.U8 R20, desc[UR8][R16.64] ;  /* 0x0000000810147981 */ /* 0x000ea8000c1e1100 */
[----:B------:R-:W3:Y:S04]  /*0480*/  LDG.E.U8 R29, desc[UR8][R16.64+0x1] ;  /* 0x00000108101d7981 */ /* 0x000ee8000c1e1100 */
[----:B------:R-:W4:Y:S04]  /*0490*/  LDG.E.U8 R27, desc[UR8][R16.64+0x2] ;  /* 0x00000208101b7981 */ /* 0x000f28000c1e1100 */
[----:B------:R-:W5:Y:S01]  /*04a0*/  LDG.E.U8 R25, desc[UR8][R16.64+0x3] ;  /* 0x0000030810197981 */ /* 0x000f62000c1e1100 */
[----:B--2---:R-:W0:Y:S08]  /*04b0*/  I2F.F64.U16 R18, R20 ;  /* 0x0000001400127312 */ /* 0x004e300000101800 */
[----:B----4-:R2:W-:Y:S01]  /*04c0*/  I2F.F64.U16 R20, R27 ;  /* 0x0000001b00147312 */ /* 0x0105e20000101800 */
[----:B0-----:R-:W-:Y:S01]  /*04d0*/  DADD R12, R18, R12 ;  /* 0x00000000120c7229 */ /* 0x001fe2000000000c */
[----:B--2---:R-:W2:Y:S06]  /*04e0*/  LDG.E.U8 R27, desc[UR8][R16.64+0x6] ;  /* 0x00000608101b7981 */ /* 0x004eac000c1e1100 */
[----:B---3--:R0:W3:Y:S02]  /*04f0*/  I2F.F64.U16 R18, R29 ;  /* 0x0000001d00127312 */ /* 0x0080e40000101800 */
[----:B0-----:R-:W4:Y:S01]  /*0500*/  LDG.E.U8 R29, desc[UR8][R16.64+0x5] ;  /* 0x00000508101d7981 */ /* 0x001f22000c1e1100 */
[----:B---3--:R-:W-:-:S03]  /*0510*/  DADD R18, R12, R18 ;  /* 0x000000000c127229 */ /* 0x008fc60000000012 */
[----:B------:R-:W3:Y:S05]  /*0520*/  LDG.E.U8 R12, desc[UR8][R16.64+0x4] ;  /* 0x00000408100c7981 */ /* 0x000eea000c1e1100 */
[----:B------:R-:W-:Y:S02]  /*0530*/  DADD R20, R18, R20 ;  /* 0x0000000012147229 */ /* 0x000fe40000000014 */
[----:B-----5:R-:W0:Y:S01]  /*0540*/  I2F.F64.U16 R18, R25 ;  /* 0x0000001900127312 */ /* 0x020e220000101800 */
[----:B------:R-:W-:-:S05]  /*0550*/  IMAD.IADD R13, R26, 0x1, R7 ;  /* 0x000000011a0d7824 */ /* 0x000fca00078e0207 */
[----:B0-----:R-:W-:Y:S01]  /*0560*/  DADD R18, R20, R18 ;  /* 0x0000000014127229 */ /* 0x001fe20000000012 */
[----:B-1----:R-:W-:-:S04]  /*0570*/  IADD3 R20, P1, PT, R13, UR10, RZ ;  /* 0x0000000a0d147c10 */ /* 0x002fc8000ff3e0ff */
[----:B------:R-:W-:-:S05]  /*0580*/  LEA.HI.X.SX32 R21, R13, UR11, 0x1, P1 ;  /* 0x0000000b0d157c11 */ /* 0x000fca00088f0eff */
[----:B------:R-:W5:Y:S01]  /*0590*/  LDG.E.U8 R25, desc[UR8][R20.64] ;  /* 0x0000000814197981 */ /* 0x000f62000c1e1100 */
[----:B---3--:R-:W0:Y:S02]  /*05a0*/  I2F.F64.U16 R12, R12 ;  /* 0x0000000c000c7312 */ /* 0x008e240000101800 */
[----:B0-----:R-:W-:-:S06]  /*05b0*/  DADD R12, R18, R12 ;  /* 0x00000000120c7229 */ /* 0x001fcc000000000c */
[----:B----4-:R0:W1:Y:S02]  /*05c0*/  I2F.F64.U16 R18, R29 ;  /* 0x0000001d00127312 */ /* 0x0100640000101800 */
[----:B0-----:R-:W3:Y:S01]  /*05d0*/  LDG.E.U8 R29, desc[UR8][R20.64+0x2] ;  /* 0x00000208141d7981 */ /* 0x001ee2000c1e1100 */
[----:B-1----:R-:W-:-:S05]  /*05e0*/  DADD R12, R12, R18 ;  /* 0x000000000c0c7229 */ /* 0x002fca0000000012 */
[----:B--2---:R0:W1:Y:S02]  /*05f0*/  I2F.F64.U16 R18, R27 ;  /* 0x0000001b00127312 */ /* 0x0040640000101800 */
[----:B0-----:R-:W2:Y:S01]  /*0600*/  LDG.E.U8 R27, desc[UR8][R20.64+0x3] ;  /* 0x00000308141b7981 */ /* 0x001ea2000c1e1100 */
[----:B-1----:R-:W-:-:S05]  /*0610*/  DADD R12, R12, R18 ;  /* 0x000000000c0c7229 */ /* 0x002fca0000000012 */
[----:B-----5:R0:W1:Y:S02]  /*0620*/  I2F.F64.U16 R18, R25 ;  /* 0x0000001900127312 */ /* 0x0200640000101800 */
[----:B0-----:R-:W4:Y:S01]  /*0630*/  LDG.E.U8 R25, desc[UR8][R20.64+0x4] ;  /* 0x0000040814197981 */ /* 0x001f22000c1e1100 */
[----:B-1----:R-:W-:-:S03]  /*0640*/  DADD R18, R18, R10 ;  /* 0x0000000012127229 */ /* 0x002fc6000000000a */
[----:B------:R-:W5:Y:S02]  /*0650*/  LDG.E.U8 R10, desc[UR8][R20.64+0x1] ;  /* 0x00000108140a7981 */ /* 0x000f64000c1e1100 */
[----:B-----5:R-:W0:Y:S03]  /*0660*/  I2F.F64.U16 R10, R10 ;  /* 0x0000000a000a7312 */ /* 0x020e260000101800 */
[----:B0-----:R-:W-:-:S05]  /*0670*/  DADD R10, R18, R10 ;  /* 0x00000000120a7229 */ /* 0x001fca000000000a */
[----:B---3--:R-:W0:Y:S03]  /*0680*/  I2F.F64.U16 R18, R29 ;  /* 0x0000001d00127312 */ /* 0x008e260000101800 */
[----:B0-----:R-:W-:-:S05]  /*0690*/  DADD R10, R10, R18 ;  /* 0x000000000a0a7229 */ /* 0x001fca0000000012 */
[----:B--2---:R0:W1:Y:S02]  /*06a0*/  I2F.F64.U16 R18, R27 ;  /* 0x0000001b00127312 */ /* 0x0040640000101800 */
[----:B0-----:R-:W2:Y:S01]  /*06b0*/  LDG.E.U8 R27, desc[UR8][R20.64+0x5] ;  /* 0x00000508141b7981 */ /* 0x001ea2000c1e1100 */
[----:B-1----:R-:W-:-:S05]  /*06c0*/  DADD R10, R10, R18 ;  /* 0x000000000a0a7229 */ /* 0x002fca0000000012 */
[----:B----4-:R0:W1:Y:S02]  /*06d0*/  I2F.F64.U16 R18, R25 ;  /* 0x0000001900127312 */ /* 0x0100640000101800 */
[----:B0-----:R-:W3:Y:S01]  /*06e0*/  LDG.E.U8 R25, desc[UR8][R20.64+0x7] ;  /* 0x0000070814197981 */ /* 0x001ee2000c1e1100 */
[----:B-1----:R-:W-:-:S03]  /*06f0*/  DADD R10, R10, R18 ;  /* 0x000000000a0a7229 */ /* 0x002fc60000000012 */
[----:B------:R-:W4:Y:S04]  /*0700*/  LDG.E.U8 R19, desc[UR8][R20.64+0x6] ;  /* 0x0000060814137981 */ /* 0x000f28000c1e1100 */
[----:B------:R2:W5:Y:S01]  /*0710*/  LDG.E.U8 R18, desc[UR8][R16.64+0x7] ;  /* 0x0000070810127981 */ /* 0x000562000c1e1100 */
[----:B------:R-:W-:-:S05]  /*0720*/  IADD3 R7, PT, PT, R7, 0x8, RZ ;  /* 0x0000000807077810 */ /* 0x000fca0007ffe0ff */
[----:B------:R-:W-:-:S05]  /*0730*/  VIADD R29, R7, UR5 ;  /* 0x00000005071d7c36 */ /* 0x000fca0008000000 */
[----:B------:R-:W-:Y:S01]  /*0740*/  ISETP.NE.AND P1, PT, R29, R23, PT ;  /* 0x000000171d00720c */ /* 0x000fe20003f25270 */
[----:B--2---:R-:W0:Y:S02]  /*0750*/  I2F.F64.U16 R16, R27 ;  /* 0x0000001b00107312 */ /* 0x004e240000101800 */
[----:B0-----:R-:W-:-:S06]  /*0760*/  DADD R20, R10, R16 ;  /* 0x000000000a147229 */ /* 0x001fcc0000000010 */
[----:B---3--:R-:W-:Y:S08]  /*0770*/  I2F.F64.U16 R10, R25 ;  /* 0x00000019000a7312 */ /* 0x008ff00000101800 */
[----:B----4-:R-:W0:Y:S08]  /*0780*/  I2F.F64.U16 R16, R19 ;  /* 0x0000001300107312 */ /* 0x010e300000101800 */
[----:B-----5:R-:W1:Y:S01]  /*0790*/  I2F.F64.U16 R18, R18 ;  /* 0x0000001200127312 */ /* 0x020e620000101800 */
[----:B0-----:R-:W-:-:S02]  /*07a0*/  DADD R16, R20, R16 ;  /* 0x0000000014107229 */ /* 0x001fc40000000010 */
[----:B-1----:R-:W-:-:S06]  /*07b0*/  DADD R12, R12, R18 ;  /* 0x000000000c0c7229 */ /* 0x002fcc0000000012 */
[----:B------:R-:W-:Y:S01]  /*07c0*/  DADD R10, R16, R10 ;  /* 0x00000000100a7229 */ /* 0x000fe2000000000a */
[----:B------:R-:W-:Y:S10]  /*07d0*/  @P1 BRA `(.L_x_393) ;  /* 0xfffffffc00181947 */ /* 0x000ff4000383ffff */
.L_x_392:
[----:B------:R-:W-:Y:S05]  /*07e0*/  @!P0 BRA `(.L_x_394) ;  /* 0x0000000000848947 */ /* 0x000fea0003800000 */
[----:B------:R-:W0:Y:S01]  /*07f0*/  LDCU.64 UR6, c[0x0][0x3a0] ;  /* 0x00007400ff0677ac */ /* 0x000e220008000a00 */
[----:B------:R-:W-:-:S05]  /*0800*/  IMAD.IADD R17, R28, 0x1, R7 ;  /* 0x000000011c117824 */ /* 0x000fca00078e0207 */
[----:B0-----:R-:W-:-:S04]  /*0810*/  IADD3 R16, P1, PT, R17, UR6, RZ ;  /* 0x0000000611107c10 */ /* 0x001fc8000ff3e0ff */
[----:B------:R-:W-:Y:S01]  /*0820*/  LEA.HI.X.SX32 R17, R17, UR7, 0x1, P1 ;  /* 0x0000000711117c11 */ /* 0x000fe200088f0eff */
[----:B------:R-:W0:Y:S04]  /*0830*/  LDCU.64 UR6, c[0x0][0x398] ;  /* 0x00007300ff0677ac */ /* 0x000e280008000a00 */
[----:B------:R-:W2:Y:S04]  /*0840*/  LDG.E.U8 R21, desc[UR8][R16.64] ;  /* 0x0000000810157981 */ /* 0x000ea8000c1e1100 */
[----:B------:R-:W3:Y:S01]  /*0850*/  LDG.E.U8 R29, desc[UR8][R16.64+0x1] ;  /* 0x00000108101d7981 */ /* 0x000ee2000c1e1100 */
[----:B------:R-:W-:-:S03]  /*0860*/  IMAD.IADD R19, R26, 0x1, R7 ;  /* 0x000000011a137824 */ /* 0x000fc600078e0207 */
[----:B------:R-:W4:Y:S02]  /*0870*/  LDG.E.U8 R27, desc[UR8][R16.64+0x2] ;  /* 0x00000208101b7981 */ /* 0x000f24000c1e1100 */
[----:B0-----:R-:W-:-:S04]  /*0880*/  IADD3 R18, P1, PT, R19, UR6, RZ ;  /* 0x0000000613127c10 */ /* 0x001fc8000ff3e0ff */
[----:B------:R-:W-:-:S05]  /*0890*/  LEA.HI.X.SX32 R19, R19, UR7, 0x1, P1 ;  /* 0x0000000713137c11 */ /* 0x000fca00088f0eff */
[----:B------:R-:W5:Y:S01]  /*08a0*/  LDG.E.U8 R25, desc[UR8][R18.64] ;  /* 0x0000000812197981 */ /* 0x000f62000c1e1100 */
[----:B--2---:R-:W0:Y:S02]  /*08b0*/  I2F.F64.U16 R20, R21 ;  /* 0x0000001500147312 */ /* 0x004e240000101800 */
[----:B0-----:R-:W-:-:S06]  /*08c0*/  DADD R20, R12, R20 ;  /* 0x000000000c147229 */ /* 0x001fcc0000000014 */
[----:B---3--:R0:W1:Y:S02]  /*08d0*/  I2F.F64.U16 R12, R29 ;  /* 0x0000001d000c7312 */ /* 0x0080640000101800 */
[----:B0-----:R-:W2:Y:S01]  /*08e0*/  LDG.E.U8 R29, desc[UR8][R18.64+0x1] ;  /* 0x00000108121d7981 */ /* 0x001ea2000c1e1100 */
[----:B-1----:R-:W-:-:S05]  /*08f0*/  DADD R12, R20, R12 ;  /* 0x00000000140c7229 */ /* 0x002fca000000000c */
[----:B----4-:R0:W1:Y:S02]  /*0900*/  I2F.F64.U16 R20, R27 ;  /* 0x0000001b00147312 */ /* 0x0100640000101800 */
[----:B0-----:R2:W3:Y:S01]  /*0910*/  LDG.E.U8 R27, desc[UR8][R16.64+0x3] ;  /* 0x00000308101b7981 */ /* 0x0014e2000c1e1100 */
[----:B-1----:R-:W-:-:S05]  /*0920*/  DADD R12, R12, R20 ;  /* 0x000000000c0c7229 */ /* 0x002fca0000000014 */
[----:B-----5:R0:W1:Y:S02]  /*0930*/  I2F.F64.U16 R20, R25 ;  /* 0x0000001900147312 */ /* 0x0200640000101800 */
[----:B0-----:R-:W4:Y:S01]  /*0940*/  LDG.E.U8 R25, desc[UR8][R18.64+0x3] ;  /* 0x0000030812197981 */ /* 0x001f22000c1e1100 */
[----:B-1----:R-:W-:-:S03]  /*0950*/  DADD R10, R10, R20 ;  /* 0x000000000a0a7229 */ /* 0x002fc60000000014 */
[----:B------:R0:W5:Y:S01]  /*0960*/  LDG.E.U8 R20, desc[UR8][R18.64+0x2] ;  /* 0x0000020812147981 */ /* 0x000162000c1e1100 */
[----:B------:R-:W-:Y:S01]  /*0970*/  VIADD R7, R7, 0x4 ;  /* 0x0000000407077836 */ /* 0x000fe20000000000 */
[----:B--2---:R-:W0:Y:S03]  /*0980*/  I2F.F64.U16 R16, R29 ;  /* 0x0000001d00107312 */ /* 0x004e260000101800 */
[----:B0-----:R-:W-:-:S05]  /*0990*/  DADD R18, R10, R16 ;  /* 0x000000000a127229 */ /* 0x001fca0000000010 */
[----:B---3--:R-:W0:Y:S08]  /*09a0*/  I2F.F64.U16 R16, R27 ;  /* 0x0000001b00107312 */ /* 0x008e300000101800 */
[----:B----4-:R-:W-:Y:S08]  /*09b0*/  I2F.F64.U16 R10, R25 ;  /* 0x00000019000a7312 */ /* 0x010ff00000101800 */
[----:B-----5:R-:W1:Y:S01]  /*09c0*/  I2F.F64.U16 R20, R20 ;  /* 0x0000001400147312 */ /* 0x020e620000101800 */
[----:B0-----:R-:W-:-:S02]  /*09d0*/  DADD R12, R12, R16 ;  /* 0x000000000c0c7229 */ /* 0x001fc40000000010 */
[----:B-1----:R-:W-:-:S08]  /*09e0*/  DADD R20, R18, R20 ;  /* 0x0000000012147229 */ /* 0x002fd00000000014 */
[----:B------:R-:W-:-:S11]  /*09f0*/  DADD R10, R20, R10 ;  /* 0x00000000140a7229 */ /* 0x000fd6000000000a */
.L_x_394:
[----:B------:R-:W-:Y:S05]  /*0a00*/  BRA.U !UP1, `(.L_x_395) ;  /* 0x0000000109547547 */ /* 0x000fea000b800000 */
[----:B------:R-:W0:Y:S01]  /*0a10*/  LDCU.64 UR6, c[0x0][0x3a0] ;  /* 0x00007400ff0677ac */ /* 0x000e220008000a00 */
[--C-:B------:R-:W-:Y:S01]  /*0a20*/  IMAD.IADD R16, R28, 0x1, R7.reuse ;  /* 0x000000011c107824 */ /* 0x100fe200078e0207 */
[----:B------:R-:W1:Y:S01]  /*0a30*/  LDCU.64 UR10, c[0x0][0x398] ;  /* 0x00007300ff0a77ac */ /* 0x000e620008000a00 */
[----:B------:R-:W-:-:S03]  /*0a40*/  IMAD.IADD R17, R26, 0x1, R7 ;  /* 0x000000011a117824 */ /* 0x000fc600078e0207 */
[----:B0-----:R-:W-:-:S04]  /*0a50*/  IADD3 R18, P1, PT, R16, UR6, RZ ;  /* 0x0000000610127c10 */ /* 0x001fc8000ff3e0ff */
[----:B------:R-:W-:Y:S02]  /*0a60*/  LEA.HI.X.SX32 R19, R16, UR7, 0x1, P1 ;  /* 0x0000000710137c11 */ /* 0x000fe400088f0eff */
[----:B-1----:R-:W-:-:S03]  /*0a70*/  IADD3 R16, P1, PT, R17, UR10, RZ ;  /* 0x0000000a11107c10 */ /* 0x002fc6000ff3e0ff */
[----:B------:R-:W2:Y:S01]  /*0a80*/  LDG.E.U8 R27, desc[UR8][R18.64] ;  /* 0x00000008121b7981 */ /* 0x000ea2000c1e1100 */
[----:B------:R-:W-:-:S03]  /*0a90*/  LEA.HI.X.SX32 R17, R17, UR11, 0x1, P1 ;  /* 0x0000000b11117c11 */ /* 0x000fc600088f0eff */
[----:B------:R2:W3:Y:S04]  /*0aa0*/  LDG.E.U8 R25, desc[UR8][R18.64+0x1] ;  /* 0x0000010812197981 */ /* 0x0004e8000c1e1100 */
[----:B------:R-:W4:Y:S04]  /*0ab0*/  LDG.E.U8 R20, desc[UR8][R16.64] ;  /* 0x0000000810147981 */ /* 0x000f28000c1e1100 */
[----:B------:R-:W5:Y:S01]  /*0ac0*/  LDG.E.U8 R16, desc[UR8][R16.64+0x1] ;  /* 0x0000010810107981 */ /* 0x000f62000c1e1100 */
[----:B------:R-:W-:Y:S01]  /*0ad0*/  VIADD R7, R7, 0x2 ;  /* 0x0000000207077836 */ /* 0x000fe20000000000 */
[----:B--2---:R-:W0:Y:S08]  /*0ae0*/  I2F.F64.U16 R18, R27 ;  /* 0x0000001b00127312 */ /* 0x004e300000101800 */
[----:B----4-:R-:W1:Y:S01]  /*0af0*/  I2F.F64.U16 R20, R20 ;  /* 0x0000001400147312 */ /* 0x010e620000101800 */
[----:B0-----:R-:W-:-:S07]  /*0b00*/  DADD R18, R12, R18 ;  /* 0x000000000c127229 */ /* 0x001fce0000000012 */
[----:B---3--:R-:W0:Y:S01]  /*0b10*/  I2F.F64.U16 R12, R25 ;  /* 0x00000019000c7312 */ /* 0x008e220000101800 */
[----:B-1----:R-:W-:-:S07]  /*0b20*/  DADD R10, R10, R20 ;  /* 0x000000000a0a7229 */ /* 0x002fce0000000014 */
[----:B-----5:R-:W1:Y:S01]  /*0b30*/  I2F.F64.U16 R16, R16 ;  /* 0x0000001000107312 */ /* 0x020e620000101800 */
[----:B0-----:R-:W-:Y:S02]  /*0b40*/  DADD R12, R18, R12 ;  /* 0x00000000120c7229 */ /* 0x001fe4000000000c */
[----:B-1----:R-:W-:-:S11]  /*0b50*/  DADD R10, R10, R16 ;  /* 0x000000000a0a7229 */ /* 0x002fd60000000010 */
.L_x_395:
[----:B------:R-:W0:Y:S01]  /*0b60*/  LDCU.64 UR6, c[0x0][0x3a0] ;  /* 0x00007400ff0677ac */ /* 0x000e220008000a00 */
[----:B------:R-:W-:Y:S01]  /*0b70*/  IMAD.IADD R28, R28, 0x1, R7 ;  /* 0x000000011c1c7824 */ /* 0x000fe200078e0207 */
[----:B------:R-:W-:Y:S01]  /*0b80*/  IADD3 R7, PT, PT, R26, R7, RZ ;  /* 0x000000071a077210 */ /* 0x000fe20007ffe0ff */
        /* <DEDUP_REMOVED lines=8> */
[----:B--2---:R-:W-:-:S05]  /*0c10*/  IMAD.U32 R28, RZ, RZ, UR5 ;  /* 0x00000005ff1c7e24 */ /* 0x004fca000f8e00ff */
[C---:B------:R-:W-:Y:S01]  /*0c20*/  ISETP.NE.AND P1, PT, R24.reuse, R28, PT ;  /* 0x0000001c1800720c */ /* 0x040fe20003f25270 */
[----:B------:R-:W-:Y:S01]  /*0c30*/  VIADD R24, R24, 0x1 ;  /* 0x0000000118187836 */ /* 0x000fe20000000000 */
[----:B---3--:R-:W0:Y:S08]  /*0c40*/  I2F.F64.U16 R18, R18 ;  /* 0x0000001200127312 */ /* 0x008e300000101800 */
[----:B----4-:R-:W1:Y:S01]  /*0c50*/  I2F.F64.U16 R16, R16 ;  /* 0x0000001000107312 */ /* 0x010e620000101800 */
[----:B0-----:R-:W-:-:S02]  /*0c60*/  DADD R12, R18, R12 ;  /* 0x00000000120c7229 */ /* 0x001fc4000000000c */
[----:B-1----:R-:W-:Y:S01]  /*0c70*/  DADD R10, R16, R10 ;  /* 0x00000000100a7229 */ /* 0x002fe2000000000a */
[----:B------:R-:W-:Y:S10]  /*0c80*/  @P1 BRA `(.L_x_396) ;  /* 0xfffffff400b81947 */ /* 0x000ff4000383ffff */
.L_x_391:
[----:B------:R-:W-:Y:S01]  /*0c90*/  IMAD R16, R9, R28, RZ ;  /* 0x0000001c09107224 */ /* 0x000fe200078e02ff */
[----:B------:R-:W-:Y:S03]  /*0ca0*/  BSSY.RECONVERGENT B1, `(.L_x_397) ;  /* 0x0000010000017945 */ /* 0x000fe60003800200 */
[----:B------:R-:W-:-:S06]  /*0cb0*/  IMAD R16, R16, 0x2, R9 ;  /* 0x0000000210107824 */ /* 0x000fcc00078e0209 */
[----:B------:R-:W0:Y:S08]  /*0cc0*/  I2F.F64 R16, R16 ;  /* 0x0000001000107312 */ /* 0x000e300000201c00 */
[----:B0-----:R-:W0:Y:S01]  /*0cd0*/  MUFU.RCP64H R19, R17 ;  /* 0x0000001100137308 */ /* 0x001e220000001800 */
[----:B------:R-:W-:-:S05]  /*0ce0*/  VIADD R18, R17, 0x300402 ;  /* 0x0030040211127836 */ /* 0x000fca0000000000 */
[----:B------:R-:W-:Y:S01]  /*0cf0*/  FSETP.GEU.AND P0, PT, |R18|, 5.8789094863358348022e-39, PT ;  /* 0x004004021200780b */ /* 0x000fe20003f0e200 */
[----:B0-----:R-:W-:-:S08]  /*0d00*/  DFMA R20, -R16, R18, 1 ;  /* 0x3ff000001014742b */ /* 0x001fd00000000112 */
[----:B------:R-:W-:-:S08]  /*0d10*/  DFMA R20, R20, R20, R20 ;  /* 0x000000141414722b */ /* 0x000fd00000000014 */
[----:B------:R-:W-:-:S08]  /*0d20*/  DFMA R20, R18, R20, R18 ;  /* 0x000000141214722b */ /* 0x000fd00000000012 */
[----:B------:R-:W-:-:S08]  /*0d30*/  DFMA R22, -R16, R20, 1 ;  /* 0x3ff000001016742b */ /* 0x000fd00000000114 */
[----:B------:R-:W-:Y:S01]  /*0d40*/  DFMA R20, R20, R22, R20 ;  /* 0x000000161414722b */ /* 0x000fe20000000014 */
[----:B------:R-:W-:Y:S10]  /*0d50*/  @P0 BRA `(.L_x_398) ;  /* 0x0000000000100947 */ /* 0x000ff40003800000 */
[----:B------:R-:W-:Y:S02]  /*0d60*/  LOP3.LUT R20, R17, 0x7fffffff, RZ, 0xc0, !PT ;  /* 0x7fffffff11147812 */ /* 0x000fe400078ec0ff */
[----:B------:R-:W-:-:S03]  /*0d70*/  MOV R24, 0xda0 ;  /* 0x00000da000187802 */ /* 0x000fc60000000f00 */
[----:B------:R-:W-:-:S07]  /*0d80*/  VIADD R20, R20, 0xfff00000 ;  /* 0xfff0000014147836 */ /* 0x000fce0000000000 */
[----:B------:R-:W-:Y:S05]  /*0d90*/  CALL.REL.NOINC `($__internal_1_$__cuda_sm20_dblrcp_rn_slowpath_v3) ;  /* 0x0000001000147944 */ /* 0x000fea0003c00000 */
.L_x_398:
[----:B------:R-:W-:Y:S05]  /*0da0*/  BSYNC.RECONVERGENT B1 ;  /* 0x0000000000017941 */ /* 0x000fea0003800200 */
.L_x_397:
[----:B------:R-:W0:Y:S01]  /*0db0*/  LDCU UR6, c[0x0][0x38c] ;  /* 0x00007180ff0677ac */ /* 0x000e220008000800 */
[C---:B------:R-:W-:Y:S01]  /*0dc0*/  DMUL R12, R20.reuse, R12 ;  /* 0x0000000c140c7228 */ /* 0x040fe20000000000 */
[----:B------:R-:W-:Y:S01]  /*0dd0*/  CS2R R22, SRZ ;  /* 0x0000000000167805 */ /* 0x000fe2000001ff00 */
[----:B------:R-:W-:Y:S01]  /*0de0*/  DMUL R10, R20, R10 ;  /* 0x0000000a140a7228 */ /* 0x000fe20000000000 */
[----:B------:R-:W1:Y:S01]  /*0df0*/  LDCU UR5, c[0x0][0x390] ;  /* 0x00007200ff0577ac */ /* 0x000e620008000800 */
[----:B------:R-:W-:Y:S01]  /*0e00*/  CS2R R24, SRZ ;  /* 0x0000000000187805 */ /* 0x000fe2000001ff00 */
[----:B0-----:R-:W-:-:S04]  /*0e10*/  UISETP.GE.AND UP0, UPT, UR6, URZ, UPT ;  /* 0x000000ff0600728c */ /* 0x001fc8000bf06270 */
[----:B-1----:R-:W-:-:S09]  /*0e20*/  UISETP.LT.OR UP0, UPT, UR5, URZ, !UP0 ;  /* 0x000000ff0500728c */ /* 0x002fd2000c701670 */
[----:B------:R-:W-:Y:S05]  /*0e30*/  BRA.U UP0, `(.L_x_399) ;  /* 0x0000000d00707547 */ /* 0x000fea000b800000 */
[----:B------:R-:W0:Y:S01]  /*0e40*/  S2R R7, SR_TID.X ;  /* 0x0000000000077919 */ /* 0x000e220000002100 */
[----:B------:R-:W0:Y:S01]  /*0e50*/  LDCU UR5, c[0x0][0x3a8] ;  /* 0x00007500ff0577ac */ /* 0x000e220008000800 */
[----:B------:R-:W-:Y:S02]  /*0e60*/  LOP3.LUT R6, R6, 0x6, RZ, 0xc0, !PT ;  /* 0x0000000606067812 */ /* 0x000fe400078ec0ff */
[----:B------:R-:W-:Y:S01]  /*0e70*/  CS2R R24, SRZ ;  /* 0x0000000000187805 */ /* 0x000fe2000001ff00 */
[----:B------:R-:W0:Y:S01]  /*0e80*/  S2R R16, SR_TID.Y ;  /* 0x0000000000107919 */ /* 0x000e220000002200 */
[----:B------:R-:W-:Y:S02]  /*0e90*/  CS2R R22, SRZ ;  /* 0x0000000000167805 */ /* 0x000fe4000001ff00 */
[----:B------:R-:W-:Y:S02]  /*0ea0*/  ISETP.GE.U32.AND P0, PT, R6, 0x3, PT ;  /* 0x000000030600780c */ /* 0x000fe40003f06070 */
[----:B0-----:R-:W-:-:S04]  /*0eb0*/  IADD3 R7, PT, PT, R16, UR5, R7 ;  /* 0x0000000510077c10 */ /* 0x001fc8000fffe007 */
[----:B------:R-:W-:Y:S02]  /*0ec0*/  IADD3 R9, PT, PT, R7, UR4, R0 ;  /* 0x0000000407097c10 */ /* 0x000fe4000fffe000 */
[----:B------:R-:W-:-:S03]  /*0ed0*/  CS2R R6, SRZ ;  /* 0x0000000000067805 */ /* 0x000fc6000001ff00 */
[----:B------:R-:W-:-:S07]  /*0ee0*/  VIADD R9, R9, -UR6 ;  /* 0x8000000609097c36 */ /* 0x000fce0008000000 */
.L_x_404:
[----:B------:R-:W0:Y:S01]  /*0ef0*/  LDCU UR6, c[0x0][0x38c] ;  /* 0x00007180ff0677ac */ /* 0x000e220008000800 */
[----:B------:R-:W-:Y:S01]  /*0f00*/  IMAD.IADD R26, R5, 0x1, R8 ;  /* 0x00000001051a7824 */ /* 0x000fe200078e0208 */
[----:B------:R-:W1:Y:S01]  /*0f10*/  LDCU UR7, c[0x0][0x38c] ;  /* 0x00007180ff0777ac */ /* 0x000e620008000800 */
[----:B------:R-:W2:Y:S01]  /*0f20*/  LDCU UR14, c[0x0][0x38c] ;  /* 0x00007180ff0e77ac */ /* 0x000ea20008000800 */
[----:B0-----:R-:W-:Y:S02]  /*0f30*/  UISETP.GE.U32.AND UP1, UPT, UR6, 0x4, UPT ;  /* 0x000000040600788c */ /* 0x001fe4000bf26070 */
[----:B-1----:R-:W-:Y:S01]  /*0f40*/  ULOP3.LUT UP0, URZ, UR7, 0x1, URZ, 0xc0, !UPT ;  /* 0x0000000107ff7892 */ /* 0x002fe2000f80c0ff */
[----:B------:R-:W0:Y:S01]  /*0f50*/  LDCU UR7, c[0x0][0x380] ;  /* 0x00007000ff0777ac */ /* 0x000e220008000800 */
[----:B--2---:R-:W-:-:S05]  /*0f60*/  UIADD3 UR5, UPT, UPT, -UR14, URZ, URZ ;  /* 0x000000ff0e057290 */ /* 0x004fca000fffe1ff */
[----:B------:R-:W-:Y:S07]  /*0f70*/  BRA.U !UP1, `(.L_x_400) ;  /* 0x0000000509707547 */ /* 0x000fee000b800000 */
[----:B------:R-:W1:Y:S01]  /*0f80*/  LDCU UR6, c[0x0][0x38c] ;  /* 0x00007180ff0677ac */ /* 0x000e620008000800 */
[----:B------:R-:W-:Y:S01]  /*0f90*/  VIADD R17, R2, -UR14 ;  /* 0x8000000e02117c36 */ /* 0x000fe20008000000 */
[----:B------:R-:W2:Y:S03]  /*0fa0*/  LDCU.64 UR10, c[0x0][0x3a0] ;  /* 0x00007400ff0a77ac */ /* 0x000ea60008000a00 */
[C---:B0-----:R-:W-:Y:S02]  /*0fb0*/  IMAD R0, R26.reuse, UR7, R17 ;  /* 0x000000071a007c24 */ /* 0x041fe4000f8e0211 */
[----:B------:R-:W-:Y:S01]  /*0fc0*/  IMAD R26, R26, UR7, R9 ;  /* 0x000000071a1a7c24 */ /* 0x000fe2000f8e0209 */
[----:B------:R-:W0:Y:S01]  /*0fd0*/  LDCU.64 UR12, c[0x0][0x398] ;  /* 0x00007300ff0c77ac */ /* 0x000e220008000a00 */
[----:B-1----:R-:W-:-:S04]  /*0fe0*/  USHF.L.U32 UR6, UR6, 0x1, URZ ;  /* 0x0000000106067899 */ /* 0x002fc800080006ff */
[----:B------:R-:W-:-:S04]  /*0ff0*/  UIADD3 UR6, UPT, UPT, UR6, 0x1, URZ ;  /* 0x0000000106067890 */ /* 0x000fc8000fffe0ff */
[----:B------:R-:W-:-:S04]  /*1000*/  ULOP3.LUT UR6, UR6, 0xfffffff8, URZ, 0xc0, !UPT ;  /* 0xfffffff806067892 */ /* 0x000fc8000f8ec0ff */
[----:B0-2---:R-:W-:-:S12]  /*1010*/  UIADD3 UR6, UPT, UPT, -UR6, URZ, URZ ;  /* 0x000000ff06067290 */ /* 0x005fd8000fffe1ff */
.L_x_401:
[----:B------:R-:W-:Y:S02]  /*1020*/  IADD3 R16, P1, PT, R0, UR10, RZ ;  /* 0x0000000a00107c10 */ /* 0x000fe4000ff3e0ff */
[----:B------:R-:W-:Y:S02]  /*1030*/  IADD3 R18, P2, PT, R26, UR12, RZ ;  /* 0x0000000c1a127c10 */ /* 0x000fe4000ff5e0ff */
[----:B------:R-:W-:Y:S02]  /*1040*/  LEA.HI.X.SX32 R17, R0, UR11, 0x1, P1 ;  /* 0x0000000b00117c11 */ /* 0x000fe400088f0eff */
[----:B------:R-:W-:-:S03]  /*1050*/  LEA.HI.X.SX32 R19, R26, UR13, 0x1, P2 ;  /* 0x0000000d1a137c11 */ /* 0x000fc600090f0eff */
[----:B------:R-:W2:Y:S04]  /*1060*/  LDG.E.U8 R27, desc[UR8][R16.64] ;  /* 0x00000008101b7981 */ /* 0x000ea8000c1e1100 */
[----:B------:R-:W3:Y:S01]  /*1070*/  LDG.E.U8 R20, desc[UR8][R18.64] ;  /* 0x0000000812147981 */ /* 0x000ee2000c1e1100 */
[----:B--2---:R0:W1:Y:S08]  /*1080*/  I2F.F64.U16 R28, R27 ;  /* 0x0000001b001c7312 */ /* 0x0040700000101800 */
[----:B---3--:R-:W2:Y:S01]  /*1090*/  I2F.F64.U16 R20, R20 ;  /* 0x0000001400147312 */ /* 0x008ea20000101800 */
[----:B0-----:R-:W3:Y:S01]  /*10a0*/  LDG.E.U8 R27, desc[UR8][R18.64+0x1] ;  /* 0x00000108121b7981 */ /* 0x001ee2000c1e1100 */
[----:B-1----:R-:W-:-:S02]  /*10b0*/  DADD R28, -R12, R28 ;  /* 0x000000000c1c7229 */ /* 0x002fc4000000011c */
[----:B--2---:R-:W-:-:S06]  /*10c0*/  DADD R20, -R10, R20 ;  /* 0x000000000a147229 */ /* 0x004fcc0000000114 */
[C---:B------:R-:W-:Y:S02]  /*10d0*/  DFMA R24, R28.reuse, R28, R24 ;  /* 0x0000001c1c18722b */ /* 0x040fe40000000018 */
[-C--:B------:R-:W-:Y:S01]  /*10e0*/  DFMA R22, R28, R20.reuse, R22 ;  /* 0x000000141c16722b */ /* 0x080fe20000000016 */
[----:B------:R-:W2:Y:S01]  /*10f0*/  LDG.E.U8 R28, desc[UR8][R16.64+0x1] ;  /* 0x00000108101c7981 */ /* 0x000ea2000c1e1100 */
[----:B------:R-:W-:Y:S01]  /*1100*/  DFMA R6, R20, R20, R6 ;  /* 0x000000141406722b */ /* 0x000fe20000000006 */
[----:B---3--:R0:W1:Y:S02]  /*1110*/  I2F.F64.U16 R20, R27 ;  /* 0x0000001b00147312 */ /* 0x0080640000101800 */
[----:B0-----:R-:W3:Y:S06]  /*1120*/  LDG.E.U8 R27, desc[UR8][R16.64+0x2] ;  /* 0x00000208101b7981 */ /* 0x001eec000c1e1100 */
[----:B--2---:R-:W0:Y:S01]  /*1130*/  I2F.F64.U16 R28, R28 ;  /* 0x0000001c001c7312 */ /* 0x004e220000101800 */
[----:B-1----:R-:W-:-:S02]  /*1140*/  DADD R20, -R10, R20 ;  /* 0x000000000a147229 */ /* 0x002fc40000000114 */
[----:B0-----:R-:W-:-:S08]  /*1150*/  DADD R28, -R12, R28 ;  /* 0x000000000c1c7229 */ /* 0x001fd0000000011c */
[C---:B------:R-:W-:Y:S02]  /*1160*/  DFMA R22, R28.reuse, R20, R22 ;  /* 0x000000141c16722b */ /* 0x040fe40000000016 */
[----:B------:R-:W-:Y:S01]  /*1170*/  DFMA R24, R28, R28, R24 ;  /* 0x0000001c1c18722b */ /* 0x000fe20000000018 */
[----:B------:R-:W2:Y:S01]  /*1180*/  LDG.E.U8 R29, desc[UR8][R18.64+0x2] ;  /* 0x00000208121d7981 */ /* 0x000ea2000c1e1100 */
[----:B------:R-:W-:Y:S01]  /*1190*/  DFMA R6, R20, R20, R6 ;  /* 0x000000141406722b */ /* 0x000fe20000000006 */
[----:B---3--:R0:W1:Y:S02]  /*11a0*/  I2F.F64.U16 R20, R27 ;  /* 0x0000001b00147312 */ /* 0x0080640000101800 */
[----:B0-----:R-:W3:Y:S01]  /*11b0*/  LDG.E.U8 R27, desc[UR8][R18.64+0x4] ;  /* 0x00000408121b7981 */ /* 0x001ee2000c1e1100 */
[----:B-1----:R-:W-:-:S05]  /*11c0*/  DADD R20, -R12, R20 ;  /* 0x000000000c147229 */ /* 0x002fca0000000114 */
[----:B--2---:R-:W0:Y:S03]  /*11d0*/  I2F.F64.U16 R28, R29 ;  /* 0x0000001d001c7312 */ /* 0x004e260000101800 */
[----:B------:R-:W-:Y:S02]  /*11e0*/  DFMA R24, R20, R20, R24 ;  /* 0x000000141418722b */ /* 0x000fe40000000018 */
[----:B0-----:R-:W-:-:S08]  /*11f0*/  DADD R28, -R10, R28 ;  /* 0x000000000a1c7229 */ /* 0x001fd0000000011c */
[-C--:B------:R-:W-:Y:S01]  /*1200*/  DFMA R22, R20, R28.reuse, R22 ;  /* 0x0000001c1416722b */ /* 0x080fe20000000016 */
[----:B------:R-:W2:Y:S04]  /*1210*/  LDG.E.U8 R21, desc[UR8][R16.64+0x3] ;  /* 0x0000030810157981 */ /* 0x000ea8000c1e1100 */
[----:B------:R-:W4:Y:S01]  /*1220*/  LDG.E.U8 R20, desc[UR8][R18.64+0x3] ;  /* 0x0000030812147981 */ /* 0x000f22000c1e1100 */
[----:B------:R-:W-:Y:S01]  /*1230*/  DFMA R6, R28, R28, R6 ;  /* 0x0000001c1c06722b */ /* 0x000fe20000000006 */
[----:B--2---:R-:W0:Y:S08]  /*1240*/  I2F.F64.U16 R28, R21 ;  /* 0x00000015001c7312 */ /* 0x004e300000101800 */
[----:B----4-:R-:W1:Y:S01]  /*1250*/  I2F.F64.U16 R20, R20 ;  /* 0x0000001400147312 */ /* 0x010e620000101800 */
[----:B0-----:R-:W-:-:S02]  /*1260*/  DADD R28, -R12, R28 ;  /* 0x000000000c1c7229 */ /* 0x001fc4000000011c */
[----:B-1----:R-:W-:-:S06]  /*1270*/  DADD R20, -R10, R20 ;  /* 0x000000000a147229 */ /* 0x002fcc0000000114 */
[C---:B------:R-:W-:Y:S02]  /*1280*/  DFMA R24, R28.reuse, R28, R24 ;  /* 0x0000001c1c18722b */ /* 0x040fe40000000018 */
[-C--:B------:R-:W-:Y:S01]  /*1290*/  DFMA R22, R28, R20.reuse, R22 ;  /* 0x000000141c16722b */ /* 0x080fe20000000016 */
[----:B------:R-:W2:Y:S01]  /*12a0*/  LDG.E.U8 R28, desc[UR8][R16.64+0x4] ;  /* 0x00000408101c7981 */ /* 0x000ea2000c1e1100 */
[----:B------:R-:W-:Y:S01]  /*12b0*/  DFMA R6, R20, R20, R6 ;  /* 0x000000141406722b */ /* 0x000fe20000000006 */
[----:B---3--:R0:W1:Y:S02]  /*12c0*/  I2F.F64.U16 R20, R27 ;  /* 0x0000001b00147312 */ /* 0x0080640000101800 */
[----:B0-----:R-:W3:Y:S01]  /*12d0*/  LDG.E.U8 R27, desc[UR8][R16.64+0x5] ;  /* 0x00000508101b7981 */ /* 0x001ee2000c1e1100 */
[----:B-1----:R-:W-:-:S05]  /*12e0*/  DADD R20, -R10, R20 ;  /* 0x000000000a147229 */ /* 0x002fca0000000114 */
[----:B--2---:R-:W0:Y:S02]  /*12f0*/  I2F.F64.U16 R28, R28 ;  /* 0x0000001c001c7312 */ /* 0x004e240000101800 */
[----:B0-----:R-:W-:-:S08]  /*1300*/  DADD R28, -R12, R28 ;  /* 0x000000000c1c7229 */ /* 0x001fd0000000011c */
[C---:B------:R-:W-:Y:S02]  /*1310*/  DFMA R22, R28.reuse, R20, R22 ;  /* 0x000000141c16722b */ /* 0x040fe40000000016 */
[----:B------:R-:W-:Y:S01]  /*1320*/  DFMA R24, R28, R28, R24 ;  /* 0x0000001c1c18722b */ /* 0x000fe20000000018 */
[----:B------:R-:W2:Y:S01]  /*1330*/  LDG.E.U8 R29, desc[UR8][R18.64+0x5] ;  /* 0x00000508121d7981 */ /* 0x000ea2000c1e1100 */
[----:B------:R-:W-:Y:S01]  /*1340*/  DFMA R6, R20, R20, R6 ;  /* 0x000000141406722b */ /* 0x000fe20000000006 */
[----:B---3--:R0:W1:Y:S02]  /*1350*/  I2F.F64.U16 R20, R27 ;  /* 0x0000001b00147312 */ /* 0x0080640000101800 */
[----:B0-----:R-:W3:Y:S01]  /*1360*/  LDG.E.U8 R27, desc[UR8][R16.64+0x7] ;  /* 0x00000708101b7981 */ /* 0x001ee2000c1e1100 */
[----:B-1----:R-:W-:-:S08]  /*1370*/  DADD R20, -R12, R20 ;  /* 0x000000000c147229 */ /* 0x002fd00000000114 */
[----:B------:R-:W-:Y:S01]  /*1380*/  DFMA R24, R20, R20, R24 ;  /* 0x000000141418722b */ /* 0x000fe20000000018 */
[----:B--2---:R-:W0:Y:S02]  /*1390*/  I2F.F64.U16 R28, R29 ;  /* 0x0000001d001c7312 */ /* 0x004e240000101800 */
        /* <DEDUP_REMOVED lines=10> */
[----:B------:R-:W-:Y:S01]  /*1440*/  DFMA R22, R28, R20, R22 ;  /* 0x000000141c16722b */ /* 0x000fe20000000016 */
[----:B------:R3:W2:Y:S02]  /*1450*/  LDG.E.U8 R28, desc[UR8][R18.64+0x7] ;  /* 0x00000708121c7981 */ /* 0x0006a4000c1e1100 */
[----:B---3--:R-:W0:Y:S01]  /*1460*/  I2F.F64.U16 R18, R27 ;  /* 0x0000001b00127312 */ /* 0x008e220000101800 */
[----:B------:R-:W-:-:S04]  /*1470*/  UIADD3 UR6, UPT, UPT, UR6, 0x8, URZ ;  /* 0x0000000806067890 */ /* 0x000fc8000fffe0ff */
[----:B------:R-:W-:Y:S01]  /*1480*/  UISETP.NE.AND UP1, UPT, UR6, URZ, UPT ;  /* 0x000000ff0600728c */ /* 0x000fe2000bf25270 */
[----:B0-----:R-:W-:Y:S01]  /*1490*/  DADD R18, -R12, R18 ;  /* 0x000000000c127229 */ /* 0x001fe20000000112 */
[----:B------:R-:W-:Y:S01]  /*14a0*/  IADD3 R0, PT, PT, R0, 0x8, RZ ;  /* 0x0000000800007810 */ /* 0x000fe20007ffe0ff */
[----:B------:R-:W-:Y:S01]  /*14b0*/  VIADD R26, R26, 0x8 ;  /* 0x000000081a1a7836 */ /* 0x000fe20000000000 */
[----:B------:R-:W-:-:S05]  /*14c0*/  UIADD3 UR5, UPT, UPT, UR5, 0x8, URZ ;  /* 0x0000000805057890 */ /* 0x000fca000fffe0ff */
[----:B------:R-:W-:Y:S01]  /*14d0*/  DFMA R24, R18, R18, R24 ;  /* 0x000000121218722b */ /* 0x000fe20000000018 */
[----:B--2---:R0:W1:Y:S02]  /*14e0*/  I2F.F64.U16 R16, R28 ;  /* 0x0000001c00107312 */ /* 0x0040640000101800 */
[----:B0-----:R-:W-:Y:S02]  /*14f0*/  DFMA R28, R20, R20, R6 ;  /* 0x00000014141c722b */ /* 0x001fe40000000006 */
[----:B-1----:R-:W-:-:S08]  /*1500*/  DADD R6, -R10, R16 ;  /* 0x000000000a067229 */ /* 0x002fd00000000110 */
[-C--:B------:R-:W-:Y:S02]  /*1510*/  DFMA R22, R18, R6.reuse, R22 ;  /* 0x000000061216722b */ /* 0x080fe40000000016 */
[----:B------:R-:W-:Y:S01]  /*1520*/  DFMA R6, R6, R6, R28 ;  /* 0x000000060606722b */ /* 0x000fe2000000001c */
[----:B------:R-:W-:Y:S10]  /*1530*/  BRA.U UP1, `(.L_x_401) ;  /* 0xfffffff901b87547 */ /* 0x000ff4000b83ffff */
.L_x_400:
[----:B------:R-:W-:Y:S05]  /*1540*/  @!P0 BRA `(.L_x_402) ;  /* 0x0000000000c48947 */ /* 0x000fea0003800000 */
[----:B------:R-:W1:Y:S01]  /*1550*/  LDCU UR12, c[0x0][0x380] ;  /* 0x00007000ff0c77ac */ /* 0x000e620008000800 */
[----:B------:R-:W-:Y:S01]  /*1560*/  IMAD.IADD R17, R5, 0x1, R8 ;  /* 0x0000000105117824 */ /* 0x000fe200078e0208 */
[----:B0-----:R-:W0:Y:S01]  /*1570*/  LDCU.64 UR6, c[0x0][0x3a0] ;  /* 0x00007400ff0677ac */ /* 0x001e220008000a00 */
[----:B------:R-:W2:Y:S02]  /*1580*/  LDCU.64 UR10, c[0x0][0x398] ;  /* 0x00007300ff0a77ac */ /* 0x000ea40008000a00 */
[C---:B-1----:R-:W-:Y:S02]  /*1590*/  IMAD R0, R17.reuse, UR12, R2 ;  /* 0x0000000c11007c24 */ /* 0x042fe4000f8e0202 */
[----:B------:R-:W-:Y:S02]  /*15a0*/  IMAD R17, R17, UR12, R4 ;  /* 0x0000000c11117c24 */ /* 0x000fe4000f8e0204 */
[----:B------:R-:W-:Y:S02]  /*15b0*/  VIADD R0, R0, UR5 ;  /* 0x0000000500007c36 */ /* 0x000fe40008000000 */
[----:B------:R-:W-:-:S03]  /*15c0*/  VIADD R17, R17, UR5 ;  /* 0x0000000511117c36 */ /* 0x000fc60008000000 */
[C---:B0-----:R-:W-:Y:S02]  /*15d0*/  IADD3 R26, P1, PT, R0.reuse, UR6, RZ ;  /* 0x00000006001a7c10 */ /* 0x041fe4000ff3e0ff */
[C---:B--2---:R-:W-:Y:S02]  /*15e0*/  IADD3 R16, P2, PT, R17.reuse, UR10, RZ ;  /* 0x0000000a11107c10 */ /* 0x044fe4000ff5e0ff */
[----:B------:R-:W-:Y:S02]  /*15f0*/  LEA.HI.X.SX32 R27, R0, UR7, 0x1, P1 ;  /* 0x00000007001b7c11 */ /* 0x000fe400088f0eff */
[----:B------:R-:W-:-:S03]  /*1600*/  LEA.HI.X.SX32 R17, R17, UR11, 0x1, P2 ;  /* 0x0000000b11117c11 */ /* 0x000fc600090f0eff */
[----:B------:R-:W2:Y:S04]  /*1610*/  LDG.E.U8 R29, desc[UR8][R26.64] ;  /* 0x000000081a1d7981 */ /* 0x000ea8000c1e1100 */
[----:B------:R-:W3:Y:S04]  /*1620*/  LDG.E.U8 R18, desc[UR8][R16.64] ;  /* 0x0000000810127981 */ /* 0x000ee8000c1e1100 */
[----:B------:R-:W4:Y:S04]  /*1630*/  LDG.E.U8 R0, desc[UR8][R26.64+0x1] ;  /* 0x000001081a007981 */ /* 0x000f28000c1e1100 */
[----:B------:R-:W5:Y:S01]  /*1640*/  LDG.E.U8 R28, desc[UR8][R16.64+0x1] ;  /* 0x00000108101c7981 */ /* 0x000f62000c1e1100 */
[----:B--2---:R0:W1:Y:S08]  /*1650*/  I2F.F64.U16 R20, R29 ;  /* 0x0000001d00147312 */ /* 0x0040700000101800 */
[----:B---3--:R-:W2:Y:S01]  /*1660*/  I2F.F64.U16 R18, R18 ;  /* 0x0000001200127312 */ /* 0x008ea20000101800 */
[----:B0-----:R-:W3:Y:S01]  /*1670*/  LDG.E.U8 R29, desc[UR8][R16.64+0x2] ;  /* 0x00000208101d7981 */ /* 0x001ee2000c1e1100 */
[----:B-1----:R-:W-:-:S03]  /*1680*/  DADD R20, -R12, R20 ;  /* 0x000000000c147229 */ /* 0x002fc60000000114 */
[----:B------:R-:W3:Y:S01]  /*1690*/  LDG.E.U8 R16, desc[UR8][R16.64+0x3] ;  /* 0x0000030810107981 */ /* 0x000ee2000c1e1100 */
[----:B--2---:R-:W-:-:S04]  /*16a0*/  DADD R18, -R10, R18 ;  /* 0x000000000a127229 */ /* 0x004fc80000000112 */
[----:B------:R-:W-:-:S04]  /*16b0*/  DFMA R24, R20, R20, R24 ;  /* 0x000000141418722b */ /* 0x000fc80000000018 */
[-C--:B------:R-:W-:Y:S01]  /*16c0*/  DFMA R20, R20, R18.reuse, R22 ;  /* 0x000000121414722b */ /* 0x080fe20000000016 */
[----:B----4-:R0:W1:Y:S01]  /*16d0*/  I2F.F64.U16 R22, R0 ;  /* 0x0000000000167312 */ /* 0x0100620000101800 */
[----:B------:R-:W-:Y:S01]  /*16e0*/  DFMA R6, R18, R18, R6 ;  /* 0x000000121206722b */ /* 0x000fe20000000006 */
[----:B0-----:R-:W2:Y:S06]  /*16f0*/  LDG.E.U8 R0, desc[UR8][R26.64+0x2] ;  /* 0x000002081a007981 */ /* 0x001eac000c1e1100 */
[----:B-----5:R-:W0:Y:S01]  /*1700*/  I2F.F64.U16 R18, R28 ;  /* 0x0000001c00127312 */ /* 0x020e220000101800 */
[----:B-1----:R-:W-:Y:S01]  /*1710*/  DADD R22, -R12, R22 ;  /* 0x000000000c167229 */ /* 0x002fe20000000116 */
[----:B------:R-:W4:Y:S07]  /*1720*/  LDG.E.U8 R26, desc[UR8][R26.64+0x3] ;  /* 0x000003081a1a7981 */ /* 0x000f2e000c1e1100 */
[----:B------:R-:W-:-:S02]  /*1730*/  DFMA R24, R22, R22, R24 ;  /* 0x000000161618722b */ /* 0x000fc40000000018 */
[----:B0-----:R-:W-:-:S08]  /*1740*/  DADD R18, -R10, R18 ;  /* 0x000000000a127229 */ /* 0x001fd00000000112 */
[-C--:B------:R-:W-:Y:S02]  /*1750*/  DFMA R20, R22, R18.reuse, R20 ;  /* 0x000000121614722b */ /* 0x080fe40000000014 */
[----:B------:R-:W-:Y:S01]  /*1760*/  DFMA R6, R18, R18, R6 ;  /* 0x000000121206722b */ /* 0x000fe20000000006 */
[----:B------:R-:W-:Y:S01]  /*1770*/  UIADD3 UR5, UPT, UPT, UR5, 0x4, URZ ;  /* 0x0000000405057890 */ /* 0x000fe2000fffe0ff */
[----:B---3--:R-:W0:Y:S08]  /*1780*/  I2F.F64.U16 R18, R29 ;  /* 0x0000001d00127312 */ /* 0x008e300000101800 */
[----:B------:R-:W-:Y:S01]  /*1790*/  I2F.F64.U16 R16, R16 ;  /* 0x0000001000107312 */ /* 0x000fe20000101800 */
[----:B0-----:R-:W-:-:S07]  /*17a0*/  DADD R18, -R10, R18 ;  /* 0x000000000a127229 */ /* 0x001fce0000000112 */
[----:B--2---:R-:W0:Y:S08]  /*17b0*/  I2F.F64.U16 R22, R0 ;  /* 0x0000000000167312 */ /* 0x004e300000101800 */
[----:B----4-:R-:W1:Y:S01]  /*17c0*/  I2F.F64.U16 R28, R26 ;  /* 0x0000001a001c7312 */ /* 0x010e620000101800 */
[----:B0-----:R-:W-:Y:S02]  /*17d0*/  DADD R22, -R12, R22 ;  /* 0x000000000c167229 */ /* 0x001fe40000000116 */
[----:B------:R-:W-:-:S02]  /*17e0*/  DADD R16, -R10, R16 ;  /* 0x000000000a107229 */ /* 0x000fc40000000110 */
[----:B------:R-:W-:-:S04]  /*17f0*/  DFMA R6, R18, R18, R6 ;  /* 0x000000121206722b */ /* 0x000fc80000000006 */
[C---:B------:R-:W-:Y:S02]  /*1800*/  DFMA R24, R22.reuse, R22, R24 ;  /* 0x000000161618722b */ /* 0x040fe40000000018 */
[----:B------:R-:W-:Y:S02]  /*1810*/  DFMA R20, R22, R18, R20 ;  /* 0x000000121614722b */ /* 0x000fe40000000014 */
[----:B-1----:R-:W-:Y:S02]  /*1820*/  DADD R22, -R12, R28 ;  /* 0x000000000c167229 */ /* 0x002fe4000000011c */
[----:B------:R-:W-:-:S06]  /*1830*/  DFMA R6, R16, R16, R6 ;  /* 0x000000101006722b */ /* 0x000fcc0000000006 */
[C---:B------:R-:W-:Y:S02]  /*1840*/  DFMA R24, R22.reuse, R22, R24 ;  /* 0x000000161618722b */ /* 0x040fe40000000018 */
[----:B------:R-:W-:-:S11]  /*1850*/  DFMA R22, R22, R16, R20 ;  /* 0x000000101616722b */ /* 0x000fd60000000014 */
.L_x_402:
[----:B------:R-:W-:Y:S05]  /*1860*/  BRA.U !UP0, `(.L_x_403) ;  /* 0x00000001087c7547 */ /* 0x000fea000b800000 */
        /* <DEDUP_REMOVED lines=8> */
[----:B0-----:R-:W-:Y:S02]  /*18f0*/  IADD3 R28, P1, PT, R0, UR6, RZ ;  /* 0x00000006001c7c10 */ /* 0x001fe4000ff3e0ff */
[----:B--2---:R-:W-:Y:S02]  /*1900*/  IADD3 R26, P2, PT, R16, UR10, RZ ;  /* 0x0000000a101a7c10 */ /* 0x004fe4000ff5e0ff */
[----:B------:R-:W-:Y:S02]  /*1910*/  LEA.HI.X.SX32 R29, R0, UR7, 0x1, P1 ;  /* 0x00000007001d7c11 */ /* 0x000fe400088f0eff */
[----:B------:R-:W-:-:S03]  /*1920*/  LEA.HI.X.SX32 R27, R16, UR11, 0x1, P2 ;  /* 0x0000000b101b7c11 */ /* 0x000fc600090f0eff */
[----:B------:R-:W2:Y:S04]  /*1930*/  LDG.E.U8 R0, desc[UR8][R28.64] ;  /* 0x000000081c007981 */ /* 0x000ea8000c1e1100 */
[----:B------:R-:W3:Y:S04]  /*1940*/  LDG.E.U8 R16, desc[UR8][R26.64] ;  /* 0x000000081a107981 */ /* 0x000ee8000c1e1100 */
[----:B------:R0:W4:Y:S04]  /*1950*/  LDG.E.U8 R18, desc[UR8][R26.64+0x1] ;  /* 0x000001081a127981 */ /* 0x000128000c1e1100 */
[----:B------:R-:W0:Y:S01]  /*1960*/  LDG.E.U8 R28, desc[UR8][R28.64+0x1] ;  /* 0x000001081c1c7981 */ /* 0x000e22000c1e1100 */
[----:B------:R-:W-:Y:S01]  /*1970*/  UIADD3 UR5, UPT, UPT, UR5, 0x2, URZ ;  /* 0x0000000205057890 */ /* 0x000fe2000fffe0ff */
[----:B--2---:R-:W1:Y:S08]  /*1980*/  I2F.F64.U16 R20, R0 ;  /* 0x0000000000147312 */ /* 0x004e700000101800 */
[----:B---3--:R-:W2:Y:S08]  /*1990*/  I2F.F64.U16 R16, R16 ;  /* 0x0000001000107312 */ /* 0x008eb00000101800 */
[----:B0-----:R-:W0:Y:S01]  /*19a0*/  I2F.F64.U16 R26, R28 ;  /* 0x0000001c001a7312 */ /* 0x001e220000101800 */
[----:B-1----:R-:W-:-:S07]  /*19b0*/  DADD R20, -R12, R20 ;  /* 0x000000000c147229 */ /* 0x002fce0000000114 */
[----:B----4-:R-:W1:Y:S01]  /*19c0*/  I2F.F64.U16 R18, R18 ;  /* 0x0000001200127312 */ /* 0x010e620000101800 */
[----:B--2---:R-:W-:Y:S02]  /*19d0*/  DADD R16, -R10, R16 ;  /* 0x000000000a107229 */ /* 0x004fe40000000110 */
[----:B------:R-:W-:-:S06]  /*19e0*/  DFMA R24, R20, R20, R24 ;  /* 0x000000141418722b */ /* 0x000fcc0000000018 */
[-C--:B------:R-:W-:Y:S02]  /*19f0*/  DFMA R20, R20, R16.reuse, R22 ;  /* 0x000000101414722b */ /* 0x080fe40000000016 */
[----:B0-----:R-:W-:Y:S02]  /*1a00*/  DADD R22, -R12, R26 ;  /* 0x000000000c167229 */ /* 0x001fe4000000011a */
[----:B------:R-:W-:Y:S02]  /*1a10*/  DFMA R6, R16, R16, R6 ;  /* 0x000000101006722b */ /* 0x000fe40000000006 */
[----:B-1----:R-:W-:-:S04]  /*1a20*/  DADD R18, -R10, R18 ;  /* 0x000000000a127229 */ /* 0x002fc80000000112 */
[----:B------:R-:W-:-:S04]  /*1a30*/  DFMA R24, R22, R22, R24 ;  /* 0x000000161618722b */ /* 0x000fc80000000018 */
[-C--:B------:R-:W-:Y:S02]  /*1a40*/  DFMA R22, R22, R18.reuse, R20 ;  /* 0x000000121616722b */ /* 0x080fe40000000014 */
[----:B------:R-:W-:-:S11]  /*1a50*/  DFMA R6, R18, R18, R6 ;  /* 0x000000121206722b */ /* 0x000fd60000000006 */
.L_x_403:
[----:B------:R-:W1:Y:S01]  /*1a60*/  LDCU UR12, c[0x0][0x380] ;  /* 0x00007000ff0c77ac */ /* 0x000e620008000800 */
[----:B------:R-:W-:Y:S01]  /*1a70*/  IADD3 R17, PT, PT, R5, R8, RZ ;  /* 0x0000000805117210 */ /* 0x000fe20007ffe0ff */
[----:B0-----:R-:W0:Y:S01]  /*1a80*/  LDCU.64 UR6, c[0x0][0x3a0] ;  /* 0x00007400ff0677ac */ /* 0x001e220008000a00 */
[----:B------:R-:W2:Y:S03]  /*1a90*/  LDCU.64 UR10, c[0x0][0x398] ;  /* 0x00007300ff0a77ac */ /* 0x000ea60008000a00 */
[C---:B-1----:R-:W-:Y:S02]  /*1aa0*/  IMAD R0, R17.reuse, UR12, R2 ;  /* 0x0000000c11007c24 */ /* 0x042fe4000f8e0202 */
[----:B------:R-:W-:Y:S02]  /*1ab0*/  IMAD R16, R17, UR12, R4 ;  /* 0x0000000c11107c24 */ /* 0x000fe4000f8e0204 */
[----:B------:R-:W-:-:S02]  /*1ac0*/  VIADD R0, R0, UR5 ;  /* 0x0000000500007c36 */ /* 0x000fc40008000000 */
[----:B------:R-:W-:Y:S01]  /*1ad0*/  VIADD R16, R16, UR5 ;  /* 0x0000000510107c36 */ /* 0x000fe20008000000 */
[----:B------:R-:W1:Y:S02]  /*1ae0*/  LDCU UR5, c[0x0][0x390] ;  /* 0x00007200ff0577ac */ /* 0x000e640008000800 */
[----:B0-----:R-:W-:Y:S02]  /*1af0*/  IADD3 R20, P1, PT, R0, UR6, RZ ;  /* 0x0000000600147c10 */ /* 0x001fe4000ff3e0ff */
[----:B--2---:R-:W-:Y:S02]  /*1b00*/  IADD3 R26, P2, PT, R16, UR10, RZ ;  /* 0x0000000a101a7c10 */ /* 0x004fe4000ff5e0ff */
[----:B------:R-:W-:Y:S02]  /*1b10*/  LEA.HI.X.SX32 R21, R0, UR7, 0x1, P1 ;  /* 0x0000000700157c11 */ /* 0x000fe400088f0eff */
[----:B------:R-:W-:-:S03]  /*1b20*/  LEA.HI.X.SX32 R27, R16, UR11, 0x1, P2 ;  /* 0x0000000b101b7c11 */ /* 0x000fc600090f0eff */
[----:B------:R-:W2:Y:S04]  /*1b30*/  LDG.E.U8 R20, desc[UR8][R20.64] ;  /* 0x0000000814147981 */ /* 0x000ea8000c1e1100 */
[----:B------:R-:W3:Y:S01]  /*1b40*/  LDG.E.U8 R26, desc[UR8][R26.64] ;  /* 0x000000081a1a7981 */ /* 0x000ee2000c1e1100 */
[C---:B-1----:R-:W-:Y:S01]  /*1b50*/  ISETP.NE.AND P1, PT, R8.reuse, UR5, PT ;  /* 0x0000000508007c0c */ /* 0x042fe2000bf25270 */
[----:B------:R-:W-:Y:S01]  /*1b60*/  VIADD R8, R8, 0x1 ;  /* 0x0000000108087836 */ /* 0x000fe20000000000 */
[----:B--2---:R-:W0:Y:S08]  /*1b70*/  I2F.F64.U16 R18, R20 ;  /* 0x0000001400127312 */ /* 0x004e300000101800 */
[----:B---3--:R-:W1:Y:S01]  /*1b80*/  I2F.F64.U16 R16, R26 ;  /* 0x0000001a00107312 */ /* 0x008e620000101800 */
[----:B0-----:R-:W-:-:S02]  /*1b90*/  DADD R18, -R12, R18 ;  /* 0x000000000c127229 */ /* 0x001fc40000000112 */
[----:B-1----:R-:W-:-:S06]  /*1ba0*/  DADD R16, -R10, R16 ;  /* 0x000000000a107229 */ /* 0x002fcc0000000110 */
[C---:B------:R-:W-:Y:S02]  /*1bb0*/  DFMA R24, R18.reuse, R18, R24 ;  /* 0x000000121218722b */ /* 0x040fe40000000018 */
[-C--:B------:R-:W-:Y:S02]  /*1bc0*/  DFMA R22, R18, R16.reuse, R22 ;  /* 0x000000101216722b */ /* 0x080fe40000000016 */
[----:B------:R-:W-:Y:S01]  /*1bd0*/  DFMA R6, R16, R16, R6 ;  /* 0x000000101006722b */ /* 0x000fe20000000006 */
[----:B------:R-:W-:Y:S10]  /*1be0*/  @P1 BRA `(.L_x_404) ;  /* 0xfffffff000c01947 */ /* 0x000ff4000383ffff */
[----:B------:R-:W-:-:S11]  /*1bf0*/  DMUL R24, R6, R24 ;  /* 0x0000001806187228 */ /* 0x000fd60000000000 */
.L_x_399:
        /* <DEDUP_REMOVED lines=13> */
[----:B------:R-:W-:Y:S01]  /*1cd0*/  MOV R8, R24 ;  /* 0x0000001800087202 */ /* 0x000fe20000000f00 */
[----:B------:R-:W-:Y:S01]  /*1ce0*/  IMAD.MOV.U32 R9, RZ, RZ, R25 ;  /* 0x000000ffff097224 */ /* 0x000fe200078e0019 */
[----:B------:R-:W-:-:S07]  /*1cf0*/  MOV R0, 0x1d10 ;  /* 0x00001d1000007802 */ /* 0x000fce0000000f00 */
[----:B------:R-:W-:Y:S05]  /*1d00*/  CALL.REL.NOINC `($__internal_2_$__cuda_sm20_drsqrt_f64_slowpath_v2) ;  /* 0x0000000000dc7944 */ /* 0x000fea0003c00000 */
[----:B------:R-:W-:Y:S02]  /*1d10*/  IMAD.MOV.U32 R6, RZ, RZ, R4 ;  /* 0x000000ffff067224 */ /* 0x000fe400078e0004 */
[----:B------:R-:W-:-:S07]  /*1d20*/  IMAD.MOV.U32 R7, RZ, RZ, R9 ;  /* 0x000000ffff077224 */ /* 0x000fce00078e0009 */
.L_x_406:
[----:B------:R-:W-:Y:S05]  /*1d30*/  BSYNC.RECONVERGENT B1 ;  /* 0x0000000000017941 */ /* 0x000fea0003800200 */
.L_x_405:
[----:B------:R-:W-:-:S14]  /*1d40*/  DSETP.NEU.AND P0, PT, |R6|, +INF , PT ;  /* 0x7ff000000600742a */ /* 0x000fdc0003f0d200 */
[----:B------:R-:W-:-:S11]  /*1d50*/  @P0 DFMA R14, R6, -R22, 1 ;  /* 0x3ff00000060e042b */ /* 0x000fd60000000816 */
.L_x_390:
[----:B------:R-:W-:Y:S05]  /*1d60*/  BSYNC.RECONVERGENT B0 ;  /* 0x0000000000007941 */ /* 0x000fea0003800200 */
.L_x_389:
        /* <DEDUP_REMOVED lines=8> */
        .weak           $__internal_1_$__cuda_sm20_dblrcp_rn_slowpath_v3
        .type           $__internal_1_$__cuda_sm20_dblrcp_rn_slowpath_v3,@function
        .size           $__internal_1_$__cuda_sm20_dblrcp_rn_slowpath_v3,($__internal_2_$__cuda_sm20_drsqrt_f64_slowpath_v2 - $__internal_1_$__cuda_sm20_dblrcp_rn_slowpath_v3)
$__internal_1_$__cuda_sm20_dblrcp_rn_slowpath_v3:
[----:B------:R-:W-:Y:S01]  /*1df0*/  DSETP.GTU.AND P0, PT, |R16|, +INF , PT ;  /* 0x7ff000001000742a */ /* 0x000fe20003f0c200 */
[----:B------:R-:W-:-:S13]  /*1e00*/  BSSY.RECONVERGENT B2, `(.L_x_407) ;  /* 0x0000023000027945 */ /* 0x000fda0003800200 */
[----:B------:R-:W-:Y:S05]  /*1e10*/  @P0 BRA `(.L_x_408) ;  /* 0x00000000007c0947 */ /* 0x000fea0003800000 */
[----:B------:R-:W-:-:S05]  /*1e20*/  LOP3.LUT R7, R17, 0x7fffffff, RZ, 0xc0, !PT ;  /* 0x7fffffff11077812 */ /* 0x000fca00078ec0ff */
[----:B------:R-:W-:-:S05]  /*1e30*/  VIADD R9, R7, 0xffffffff ;  /* 0xffffffff07097836 */ /* 0x000fca0000000000 */
[----:B------:R-:W-:-:S13]  /*1e40*/  ISETP.GE.U32.AND P0, PT, R9, 0x7fefffff, PT ;  /* 0x7fefffff0900780c */ /* 0x000fda0003f06070 */
[----:B------:R-:W-:Y:S01]  /*1e50*/  @P0 LOP3.LUT R19, R17, 0x7ff00000, RZ, 0x3c, !PT ;  /* 0x7ff0000011130812 */ /* 0x000fe200078e3cff */
[----:B------:R-:W-:Y:S01]  /*1e60*/  @P0 IMAD.MOV.U32 R18, RZ, RZ, RZ ;  /* 0x000000ffff120224 */ /* 0x000fe200078e00ff */
[----:B------:R-:W-:Y:S06]  /*1e70*/  @P0 BRA `(.L_x_409) ;  /* 0x00000000006c0947 */ /* 0x000fec0003800000 */
[----:B------:R-:W-:-:S13]  /*1e80*/  ISETP.GE.U32.AND P0, PT, R7, 0x1000001, PT ;  /* 0x010000010700780c */ /* 0x000fda0003f06070 */
[----:B------:R-:W-:Y:S05]  /*1e90*/  @!P0 BRA `(.L_x_410) ;  /* 0x0000000000348947 */ /* 0x000fea0003800000 */
[----:B------:R-:W-:Y:S02]  /*1ea0*/  VIADD R19, R17, 0xc0200000 ;  /* 0xc020000011137836 */ /* 0x000fe40000000000 */
[----:B------:R-:W-:Y:S02]  /*1eb0*/  IMAD.MOV.U32 R18, RZ, RZ, R16 ;  /* 0x000000ffff127224 */ /* 0x000fe400078e0010 */
[----:B------:R-:W0:Y:S04]  /*1ec0*/  MUFU.RCP64H R21, R19 ;  /* 0x0000001300157308 */ /* 0x000e280000001800 */
[----:B0-----:R-:W-:-:S08]  /*1ed0*/  DFMA R22, -R18, R20, 1 ;  /* 0x3ff000001216742b */ /* 0x001fd00000000114 */
[----:B------:R-:W-:-:S08]  /*1ee0*/  DFMA R22, R22, R22, R22 ;  /* 0x000000161616722b */ /* 0x000fd00000000016 */
[----:B------:R-:W-:-:S08]  /*1ef0*/  DFMA R22, R20, R22, R20 ;  /* 0x000000161416722b */ /* 0x000fd00000000014 */
[----:B------:R-:W-:-:S08]  /*1f00*/  DFMA R20, -R18, R22, 1 ;  /* 0x3ff000001214742b */ /* 0x000fd00000000116 */
[----:B------:R-:W-:-:S08]  /*1f10*/  DFMA R20, R22, R20, R22 ;  /* 0x000000141614722b */ /* 0x000fd00000000016 */
[----:B------:R-:W-:-:S08]  /*1f20*/  DMUL R20, R20, 2.2250738585072013831e-308 ;  /* 0x0010000014147828 */ /* 0x000fd00000000000 */
[----:B------:R-:W-:-:S08]  /*1f30*/  DFMA R16, -R16, R20, 1 ;  /* 0x3ff000001010742b */ /* 0x000fd00000000114 */
[----:B------:R-:W-:-:S08]  /*1f40*/  DFMA R16, R16, R16, R16 ;  /* 0x000000101010722b */ /* 0x000fd00000000010 */
[----:B------:R-:W-:Y:S01]  /*1f50*/  DFMA R18, R20, R16, R20 ;  /* 0x000000101412722b */ /* 0x000fe20000000014 */
[----:B------:R-:W-:Y:S10]  /*1f60*/  BRA `(.L_x_409) ;  /* 0x0000000000307947 */ /* 0x000ff40003800000 */
.L_x_410:
[----:B------:R-:W-:Y:S01]  /*1f70*/  DMUL R16, R16, 8.11296384146066816958e+31 ;  /* 0x4690000010107828 */ /* 0x000fe20000000000 */
[----:B------:R-:W-:-:S05]  /*1f80*/  MOV R18, R20 ;  /* 0x0000001400127202 */ /* 0x000fca0000000f00 */
[----:B------:R-:W0:Y:S02]  /*1f90*/  MUFU.RCP64H R19, R17 ;  /* 0x0000001100137308 */ /* 0x000e240000001800 */
[----:B0-----:R-:W-:-:S08]  /*1fa0*/  DFMA R20, -R16, R18, 1 ;  /* 0x3ff000001014742b */ /* 0x001fd00000000112 */
[----:B------:R-:W-:-:S08]  /*1fb0*/  DFMA R20, R20, R20, R20 ;  /* 0x000000141414722b */ /* 0x000fd00000000014 */
[----:B------:R-:W-:-:S08]  /*1fc0*/  DFMA R20, R18, R20, R18 ;  /* 0x000000141214722b */ /* 0x000fd00000000012 */
[----:B------:R-:W-:-:S08]  /*1fd0*/  DFMA R18, -R16, R20, 1 ;  /* 0x3ff000001012742b */ /* 0x000fd00000000114 */
[----:B------:R-:W-:-:S08]  /*1fe0*/  DFMA R18, R20, R18, R20 ;  /* 0x000000121412722b */ /* 0x000fd00000000014 */
[----:B------:R-:W-:Y:S01]  /*1ff0*/  DMUL R18, R18, 8.11296384146066816958e+31 ;  /* 0x4690000012127828 */ /* 0x000fe20000000000 */
[----:B------:R-:W-:Y:S10]  /*2000*/  BRA `(.L_x_409) ;  /* 0x0000000000087947 */ /* 0x000ff40003800000 */
.L_x_408:
[----:B------:R-:W-:Y:S01]  /*2010*/  LOP3.LUT R19, R17, 0x80000, RZ, 0xfc, !PT ;  /* 0x0008000011137812 */ /* 0x000fe200078efcff */
[----:B------:R-:W-:-:S07]  /*2020*/  IMAD.MOV.U32 R18, RZ, RZ, R16 ;  /* 0x000000ffff127224 */ /* 0x000fce00078e0010 */
.L_x_409:
[----:B------:R-:W-:Y:S05]  /*2030*/  BSYNC.RECONVERGENT B2 ;  /* 0x0000000000027941 */ /* 0x000fea0003800200 */
.L_x_407:
[----:B------:R-:W-:Y:S02]  /*2040*/  IMAD.MOV.U32 R25, RZ, RZ, 0x0 ;  /* 0x00000000ff197424 */ /* 0x000fe400078e00ff */
[----:B------:R-:W-:Y:S02]  /*2050*/  IMAD.MOV.U32 R20, RZ, RZ, R18 ;  /* 0x000000ffff147224 */ /* 0x000fe400078e0012 */
[----:B------:R-:W-:Y:S01]  /*2060*/  IMAD.MOV.U32 R21, RZ, RZ, R19 ;  /* 0x000000ffff157224 */ /* 0x000fe200078e0013 */
[----:B------:R-:W-:Y:S06]  /*2070*/  RET.REL.NODEC R24 `(_Z37kernel_GenerateDSI_b2u_ncc_transposediiiiiPKhS0_iPd) ;  /* 0xffffffdc18e07950 */ /* 0x000fec0003c3ffff */
        .weak           $__internal_2_$__cuda_sm20_drsqrt_f64_slowpath_v2
        .type           $__internal_2_$__cuda_sm20_drsqrt_f64_slowpath_v2,@function
        .size           $__internal_2_$__cuda_sm20_drsqrt_f64_slowpath_v2,(.L_x_1543 - $__internal_2_$__cuda_sm20_drsqrt_f64_slowpath_v2)
$__internal_2_$__cuda_sm20_drsqrt_f64_slowpath_v2:
        /* <DEDUP_REMOVED lines=25> */
.L_x_413:
[----:B------:R-:W-:Y:S01]  /*2210*/  DADD R6, R8, R8 ;  /* 0x0000000008067229 */ /* 0x000fe20000000008 */
[----:B------:R-:W-:Y:S10]  /*2220*/  BRA `(.L_x_414) ;  /* 0x0000000000087947 */ /* 0x000ff40003800000 */
.L_x_412:
[----:B------:R-:W-:Y:S01]  /*2230*/  LOP3.LUT R7, R6, 0x7ff00000, RZ, 0xfc, !PT ;  /* 0x7ff0000006077812 */ /* 0x000fe200078efcff */
[----:B------:R-:W-:-:S07]  /*2240*/  IMAD.MOV.U32 R6, RZ, RZ, RZ ;  /* 0x000000ffff067224 */ /* 0x000fce00078e00ff */
.L_x_414:
[----:B------:R-:W-:Y:S05]  /*2250*/  BSYNC.RECONVERGENT B2 ;  /* 0x0000000000027941 */ /* 0x000fea0003800200 */
.L_x_411:
[----:B------:R-:W-:Y:S02]  /*2260*/  IMAD.MOV.U32 R4, RZ, RZ, R6 ;  /* 0x000000ffff047224 */ /* 0x000fe400078e0006 */
[----:B------:R-:W-:Y:S02]  /*2270*/  IMAD.MOV.U32 R9, RZ, RZ, R7 ;  /* 0x000000ffff097224 */ /* 0x000fe400078e0007 */
[----:B------:R-:W-:Y:S02]  /*2280*/  IMAD.MOV.U32 R6, RZ, RZ, R0 ;  /* 0x000000ffff067224 */ /* 0x000fe400078e0000 */
[----:B------:R-:W-:-:S04]  /*2290*/  IMAD.MOV.U32 R7, RZ, RZ, 0x0 ;  /* 0x00000000ff077424 */ /* 0x000fc800078e00ff */
[----:B------:R-:W-:Y:S05]  /*22a0*/  RET.REL.NODEC R6 `(_Z37kernel_GenerateDSI_b2u_ncc_transposediiiiiPKhS0_iPd) ;  /* 0xffffffdc06547950 */ /* 0x000fea0003c3ffff */
.L_x_415:
        /* <DEDUP_REMOVED lines=13> */
.L_x_1543:


//--------------------- .text._Z36kernel_GenerateDSI_b2u_BT_transposediiiPKhS0_iPd --------------------------
	.section	.text._Z36kernel_GenerateDSI_b2u_BT_transposediiiPKhS0_iPd,"ax",@progbits
	.align	128
        .global         _Z36kernel_GenerateDSI_b2u_BT_transposediiiPKhS0_iPd
        .type           _Z36kernel_GenerateDSI_b2u_BT_transposediiiPKhS0_iPd,@function
        .size           _Z36kernel_GenerateDSI_b2u_BT_transposediiiPKhS0_iPd,(.L_x_1582 - _Z36kernel_GenerateDSI_b2u_BT_transposediiiPKhS0_iPd)
        .other          _Z36kernel_GenerateDSI_b2u_BT_transposediiiPKhS0_iPd,@"STO_CUDA_ENTRY STV_DEFAULT"
_Z36kernel_GenerateDSI_b2u_BT_transposediiiPKhS0_iPd:
.text._Z36kernel_GenerateDSI_b2u_BT_transposediiiPKhS0_iPd:
[----:B------:R-:W0:Y:S01]  /*0000*/  LDC R1, c[0x0][0x37c] ;  /* 0x0000df00ff017b82 */ /* 0x000e220000000800 */
[----:B------:R-:W1:Y:S01]  /*0010*/  S2R R18, SR_CTAID.Y ;  /* 0x0000000000127919 */ /* 0x000e620000002600 */
[----:B------:R-:W2:Y:S01]  /*0020*/  LDCU UR4, c[0x0][0x360] ;  /* 0x00006c00ff0477ac */ /* 0x000ea20008000800 */
[----:B0-----:R-:W-:Y:S01]  /*0030*/  VIADD R1, R1, 0xffffffc0 ;  /* 0xffffffc001017836 */ /* 0x001fe20000000000 */
[----:B------:R-:W1:Y:S01]  /*0040*/  S2R R3, SR_TID.Y ;  /* 0x0000000000037919 */ /* 0x000e620000002200 */
[----:B------:R-:W1:Y:S01]  /*0050*/  LDCU UR5, c[0x0][0x364] ;  /* 0x00006c80ff0577ac */ /* 0x000e620008000800 */
[----:B------:R-:W2:Y:S01]  /*0060*/  S2R R19, SR_CTAID.X ;  /* 0x0000000000137919 */ /* 0x000ea20000002500 */
[----:B------:R-:W0:Y:S01]  /*0070*/  LDCU.64 UR8, c[0x0][0x380] ;  /* 0x00007000ff0877ac */ /* 0x000e220008000a00 */
[----:B------:R-:W2:Y:S01]  /*0080*/  S2R R0, SR_TID.X ;  /* 0x0000000000007919 */ /* 0x000ea20000002100 */
[----:B------:R-:W3:Y:S01]  /*0090*/  LDCU UR6, c[0x0][0x368] ;  /* 0x00006d00ff0677ac */ /* 0x000ee20008000800 */
[----:B------:R-:W3:Y:S01]  /*00a0*/  S2R R21, SR_CTAID.Z ;  /* 0x0000000000157919 */ /* 0x000ee20000002700 */
[----:B------:R-:W4:Y:S01]  /*00b0*/  LDCU UR7, c[0x0][0x388] ;  /* 0x00007100ff0777ac */ /* 0x000f220008000800 */
[----:B------:R-:W3:Y:S01]  /*00c0*/  S2R R2, SR_TID.Z ;  /* 0x0000000000027919 */ /* 0x000ee20000002300 */
[----:B-1----:R-:W-:-:S05]  /*00d0*/  IMAD R18, R18, UR5, R3 ;  /* 0x0000000512127c24 */ /* 0x002fca000f8e0203 */
[----:B0-----:R-:W-:Y:S01]  /*00e0*/  ISETP.GE.AND P0, PT, R18, UR8, PT ;  /* 0x0000000812007c0c */ /* 0x001fe2000bf06270 */
[----:B--2---:R-:W-:-:S05]  /*00f0*/  IMAD R19, R19, UR4, R0 ;  /* 0x0000000413137c24 */ /* 0x004fca000f8e0200 */
[----:B----4-:R-:W-:Y:S01]  /*0100*/  ISETP.GE.OR P0, PT, R19, UR7, P0 ;  /* 0x0000000713007c0c */ /* 0x010fe20008706670 */
[----:B---3--:R-:W-:-:S05]  /*0110*/  IMAD R21, R21, UR6, R2 ;  /* 0x0000000615157c24 */ /* 0x008fca000f8e0202 */
[----:B------:R-:W-:-:S13]  /*0120*/  ISETP.GE.OR P0, PT, R21, UR9, P0 ;  /* 0x0000000915007c0c */ /* 0x000fda0008706670 */
[----:B------:R-:W-:Y:S05]  /*0130*/  @P0 EXIT ;  /* 0x000000000000094d */ /* 0x000fea0003800000 */
[----:B------:R-:W0:Y:S01]  /*0140*/  LDCU UR5, c[0x0][0x3a0] ;  /* 0x00007400ff0577ac */ /* 0x000e220008000800 */
[----:B------:R-:W-:Y:S01]  /*0150*/  BSSY.RECONVERGENT B0, `(.L_x_416) ;  /* 0x000012e000007945 */ /* 0x000fe20003800200 */
[----:B------:R-:W-:Y:S02]  /*0160*/  HFMA2 R3, -RZ, RZ, -1.984375, 0 ;  /* 0xbff00000ff037431 */ /* 0x000fe400000001ff */
[----:B------:R-:W-:Y:S01]  /*0170*/  IMAD.MOV.U32 R2, RZ, RZ, 0x0 ;  /* 0x00000000ff027424 */ /* 0x000fe200078e00ff */
[----:B------:R-:W-:Y:S01]  /*0180*/  UIADD3 UR4, UPT, UPT, UR8, -0x1, URZ ;  /* 0xffffffff08047890 */ /* 0x000fe2000fffe0ff */
[----:B------:R-:W1:Y:S01]  /*0190*/  LDCU.64 UR6, c[0x0][0x358] ;  /* 0x00006b00ff0677ac */ /* 0x000e620008000a00 */
[----:B0-----:R-:W-:-:S04]  /*01a0*/  IADD3 R0, PT, PT, R18, UR5, R19 ;  /* 0x0000000512007c10 */ /* 0x001fc8000fffe013 */
[----:B------:R-:W-:-:S04]  /*01b0*/  ISETP.GE.U32.AND P0, PT, R0, UR4, PT ;  /* 0x0000000400007c0c */ /* 0x000fc8000bf06070 */
[----:B------:R-:W-:-:S04]  /*01c0*/  ISETP.LT.OR P0, PT, R0, 0x1, P0 ;  /* 0x000000010000780c */ /* 0x000fc80000701670 */
[----:B------:R-:W-:-:S04]  /*01d0*/  ISETP.EQ.OR P0, PT, R18, RZ, P0 ;  /* 0x000000ff1200720c */ /* 0x000fc80000702670 */
[----:B------:R-:W-:-:S13]  /*01e0*/  ISETP.GE.U32.OR P0, PT, R18, UR4, P0 ;  /* 0x0000000412007c0c */ /* 0x000fda0008706470 */
[----:B-1----:R-:W-:Y:S05]  /*01f0*/  @P0 BRA `(.L_x_417) ;  /* 0x00000010008c0947 */ /* 0x002fea0003800000 */
[----:B------:R-:W0:Y:S01]  /*0200*/  LDCU.64 UR4, c[0x0][0x390] ;  /* 0x00007200ff0477ac */ /* 0x000e220008000a00 */
[----:B------:R-:W-:-:S04]  /*0210*/  IMAD R0, R21, UR8, R0 ;  /* 0x0000000815007c24 */ /* 0x000fc8000f8e0200 */
[C---:B------:R-:W-:Y:S01]  /*0220*/  VIADD R16, R0.reuse, 0xffffffff ;  /* 0xffffffff00107836 */ /* 0x040fe20000000000 */
[----:B0-----:R-:W-:-:S04]  /*0230*/  IADD3 R4, P0, PT, R0, UR4, RZ ;  /* 0x0000000400047c10 */ /* 0x001fc8000ff1e0ff */
[----:B------:R-:W-:Y:S01]  /*0240*/  IADD3 R16, P1, PT, R16, UR4, RZ ;  /* 0x0000000410107c10 */ /* 0x000fe2000ff3e0ff */
[----:B------:R-:W-:-:S03]  /*0250*/  IMAD.X R5, RZ, RZ, UR5, P0 ;  /* 0x00000005ff057e24 */ /* 0x000fc600080e06ff */
[----:B------:R-:W-:Y:S02]  /*0260*/  IADD3.X R17, PT, PT, RZ, UR5, RZ, P1, !PT ;  /* 0x00000005ff117c10 */ /* 0x000fe40008ffe4ff */
[----:B------:R-:W2:Y:S04]  /*0270*/  LDG.E.U8 R2, desc[UR6][R4.64] ;  /* 0x0000000604027981 */ /* 0x000ea8000c1e1100 */
[----:B------:R-:W3:Y:S04]  /*0280*/  LDG.E.U8 R0, desc[UR6][R4.64+0x1] ;  /* 0x0000010604007981 */ /* 0x000ee8000c1e1100 */
[----:B------:R-:W4:Y:S01]  /*0290*/  LDG.E.U8 R16, desc[UR6][R16.64] ;  /* 0x0000000610107981 */ /* 0x000f22000c1e1100 */
[----:B------:R-:W-:Y:S01]  /*02a0*/  IMAD.MOV.U32 R12, RZ, RZ, 0x2 ;  /* 0x00000002ff0c7424 */ /* 0x000fe200078e00ff */
[----:B------:R-:W-:Y:S01]  /*02b0*/  MOV R14, RZ ;  /* 0x000000ff000e7202 */ /* 0x000fe20000000f00 */
[----:B------:R-:W-:Y:S01]  /*02c0*/  IMAD.MOV.U32 R15, RZ, RZ, 0x1 ;  /* 0x00000001ff0f7424 */ /* 0x000fe200078e00ff */
[----:B------:R-:W-:Y:S02]  /*02d0*/  BSSY.RECONVERGENT B1, `(.L_x_418) ;  /* 0x0000042000017945 */ /* 0x000fe40003800200 */
[----:B------:R0:W-:Y:S04]  /*02e0*/  STL [R1+0x20], R12 ;  /* 0x0000200c01007387 */ /* 0x0001e80000100800 */
[----:B------:R0:W-:Y:S01]  /*02f0*/  STL.64 [R1+0x18], R14 ;  /* 0x0000180e01007387 */ /* 0x0001e20000100a00 */
[----:B--2---:R-:W1:Y:S08]  /*0300*/  I2F.F64.U16 R2, R2 ;  /* 0x0000000200027312 */ /* 0x004e700000101800 */
[----:B---3--:R2:W3:Y:S01]  /*0310*/  I2F.F64.U16 R8, R0 ;  /* 0x0000000000087312 */ /* 0x0084e20000101800 */
[----:B-1----:R0:W-:Y:S07]  /*0320*/  STL.64 [R1], R2 ;  /* 0x0000000201007387 */ /* 0x0021ee0000100a00 */
[----:B----4-:R-:W1:Y:S01]  /*0330*/  I2F.F64.U16 R6, R16 ;  /* 0x0000001000067312 */ /* 0x010e620000101800 */
[----:B--2---:R-:W-:Y:S01]  /*0340*/  VIADD R0, R1, 0x18 ;  /* 0x0000001801007836 */ /* 0x004fe20000000000 */
[----:B---3--:R-:W-:-:S02]  /*0350*/  DADD R10, R2, R8 ;  /* 0x00000000020a7229 */ /* 0x008fc40000000008 */
[----:B-1----:R-:W-:-:S06]  /*0360*/  DADD R8, R2, R6 ;  /* 0x0000000002087229 */ /* 0x002fcc0000000006 */
[----:B------:R-:W-:Y:S01]  /*0370*/  DMUL R6, R10, 0.5 ;  /* 0x3fe000000a067828 */ /* 0x000fe20000000000 */
[----:B------:R-:W-:Y:S01]  /*0380*/  MOV R10, RZ ;  /* 0x000000ff000a7202 */ /* 0x000fe20000000f00 */
[----:B------:R-:W-:Y:S01]  /*0390*/  IMAD.MOV.U32 R11, RZ, RZ, 0x2 ;  /* 0x00000002ff0b7424 */ /* 0x000fe200078e00ff */
[----:B------:R-:W-:-:S04]  /*03a0*/  DMUL R4, R8, 0.5 ;  /* 0x3fe0000008047828 */ /* 0x000fc80000000000 */
[----:B------:R0:W-:Y:S01]  /*03b0*/  STL.64 [R1+0x10], R6 ;  /* 0x0000100601007387 */ /* 0x0001e20000100a00 */
[----:B------:R-:W-:Y:S02]  /*03c0*/  IMAD.MOV.U32 R9, RZ, RZ, R1 ;  /* 0x000000ffff097224 */ /* 0x000fe400078e0001 */
[----:B------:R-:W-:Y:S01]  /*03d0*/  VIADD R8, R1, 0x28 ;  /* 0x0000002801087836 */ /* 0x000fe20000000000 */
[----:B------:R0:W-:Y:S06]  /*03e0*/  STL.64 [R1+0x8], R4 ;  /* 0x0000080401007387 */ /* 0x0001ec0000100a00 */
.L_x_425:
[----:B0-----:R-:W-:-:S06]  /*03f0*/  LEA R6, R10, R9, 0x3 ;  /* 0x000000090a067211 */ /* 0x001fcc00078e18ff */
[----:B------:R-:W5:Y:S01]  /*0400*/  LDL.64 R6, [R6] ;  /* 0x0000000006067983 */ /* 0x000f620000100a00 */
[----:B------:R-:W-:Y:S01]  /*0410*/  BSSY.RECONVERGENT B2, `(.L_x_419) ;  /* 0x000001b000027945 */ /* 0x000fe20003800200 */
[----:B------:R-:W-:Y:S01]  /*0420*/  IMAD.MOV.U32 R16, RZ, RZ, R11 ;  /* 0x000000ffff107224 */ /* 0x000fe200078e000b */
[----:B------:R-:W-:Y:S01]  /*0430*/  MOV R11, RZ ;  /* 0x000000ff000b7202 */ /* 0x000fe20000000f00 */
[----:B------:R-:W-:-:S07]  /*0440*/  IMAD.MOV.U32 R12, RZ, RZ, R10 ;  /* 0x000000ffff0c7224 */ /* 0x000fce00078e000a */
.L_x_422:
[----:B------:R-:W-:-:S05]  /*0450*/  IMAD R13, R12, 0x8, R9 ;  /* 0x000000080c0d7824 */ /* 0x000fca00078e0209 */
[----:B------:R-:W2:Y:S01]  /*0460*/  LDL.64 R4, [R13+0x8] ;  /* 0x000008000d047983 */ /* 0x000ea20000100a00 */
[----:B------:R-:W-:Y:S01]  /*0470*/  VIADD R23, R12, 0x1 ;  /* 0x000000010c177836 */ /* 0x000fe20000000000 */
[----:B------:R-:W-:Y:S04]  /*0480*/  BSSY.RECONVERGENT B3, `(.L_x_420) ;  /* 0x000000f000037945 */ /* 0x000fe80003800200 */
[----:B------:R-:W-:Y:S01]  /*0490*/  ISETP.GE.AND P1, PT, R23, R16, PT ;  /* 0x000000101700720c */ /* 0x000fe20003f26270 */
[----:B--2--5:R-:W-:-:S14]  /*04a0*/  DSETP.GT.AND P0, PT, R6, R4, PT ;  /* 0x000000040600722a */ /* 0x024fdc0003f04000 */
[----:B------:R-:W-:Y:S05]  /*04b0*/  @!P0 BRA `(.L_x_421) ;  /* 0x00000000002c8947 */ /* 0x000fea0003800000 */
[----:B------:R-:W2:Y:S01]  /*04c0*/  LDL.64 R6, [R13] ;  /* 0x000000000d067983 */ /* 0x000ea20000100a00 */
[----:B------:R-:W-:-:S03]  /*04d0*/  LEA R14, R12, R0, 0x2 ;  /* 0x000000000c0e7211 */ /* 0x000fc600078e10ff */
[----:B------:R0:W-:Y:S04]  /*04e0*/  STL.64 [R13], R4 ;  /* 0x000000040d007387 */ /* 0x0001e80000100a00 */
[----:B--2---:R1:W-:Y:S04]  /*04f0*/  STL.64 [R13+0x8], R6 ;  /* 0x000008060d007387 */ /* 0x0043e80000100a00 */
[----:B------:R-:W2:Y:S04]  /*0500*/  LDL R17, [R14] ;  /* 0x000000000e117983 */ /* 0x000ea80000100800 */
[----:B------:R-:W3:Y:S01]  /*0510*/  LDL R15, [R14+0x4] ;  /* 0x000004000e0f7983 */ /* 0x000ee20000100800 */
[----:B------:R-:W-:Y:S01]  /*0520*/  IMAD.MOV.U32 R11, RZ, RZ, R12 ;  /* 0x000000ffff0b7224 */ /* 0x000fe200078e000c */
[----:B0-----:R-:W-:Y:S01]  /*0530*/  MOV R5, R7 ;  /* 0x0000000700057202 */ /* 0x001fe20000000f00 */
[----:B------:R-:W-:Y:S01]  /*0540*/  IMAD.MOV.U32 R4, RZ, RZ, R6 ;  /* 0x000000ffff047224 */ /* 0x000fe200078e0006 */
[----:B--2---:R1:W-:Y:S04]  /*0550*/  STL [R14+0x4], R17 ;  /* 0x000004110e007387 */ /* 0x0043e80000100800 */
[----:B---3--:R1:W-:Y:S02]  /*0560*/  STL [R14], R15 ;  /* 0x0000000f0e007387 */ /* 0x0083e40000100800 */
.L_x_421:
[----:B------:R-:W-:Y:S05]  /*0570*/  BSYNC.RECONVERGENT B3 ;  /* 0x0000000000037941 */ /* 0x000fea0003800200 */
.L_x_420:
[----:B-1----:R-:W-:Y:S01]  /*0580*/  IMAD.MOV.U32 R6, RZ, RZ, R4 ;  /* 0x000000ffff067224 */ /* 0x002fe200078e0004 */
[----:B------:R-:W-:Y:S01]  /*0590*/  MOV R12, R23 ;  /* 0x00000017000c7202 */ /* 0x000fe20000000f00 */
[----:B------:R-:W-:Y:S01]  /*05a0*/  IMAD.MOV.U32 R7, RZ, RZ, R5 ;  /* 0x000000ffff077224 */ /* 0x000fe200078e0005 */
[----:B------:R-:W-:Y:S06]  /*05b0*/  @!P1 BRA `(.L_x_422) ;  /* 0xfffffffc00a49947 */ /* 0x000fec000383ffff */
[----:B------:R-:W-:Y:S05]  /*05c0*/  BSYNC.RECONVERGENT B2 ;  /* 0x0000000000027941 */ /* 0x000fea0003800200 */
.L_x_419:
[----:B------:R-:W-:Y:S01]  /*05d0*/  ISETP.GT.AND P0, PT, R11, R10, PT ;  /* 0x0000000a0b00720c */ /* 0x000fe20003f04270 */
[----:B------:R-:W-:Y:S01]  /*05e0*/  BSSY.RECONVERGENT B2, `(.L_x_423) ;  /* 0x000000e000027945 */ /* 0x000fe20003800200 */
[----:B------:R-:W-:-:S11]  /*05f0*/  IMAD.MOV.U32 R10, RZ, RZ, RZ ;  /* 0x000000ffff0a7224 */ /* 0x000fd600078e00ff */
[----:B------:R-:W-:Y:S05]  /*0600*/  @!P0 BRA `(.L_x_424) ;  /* 0x00000000002c8947 */ /* 0x000fea0003800000 */
[----:B------:R-:W2:Y:S04]  /*0610*/  LDL.64 R4, [R1] ;  /* 0x0000000001047983 */ /* 0x000ea80000100a00 */
[----:B------:R-:W2:Y:S02]  /*0620*/  LDL.64 R6, [R1+0x8] ;  /* 0x0000080001067983 */ /* 0x000ea40000100a00 */
[----:B--2---:R-:W-:-:S14]  /*0630*/  DSETP.GT.AND P0, PT, R4, R6, PT ;  /* 0x000000060400722a */ /* 0x004fdc0003f04000 */
[----:B------:R-:W-:Y:S05]  /*0640*/  @!P0 BRA `(.L_x_424) ;  /* 0x00000000001c8947 */ /* 0x000fea0003800000 */
[----:B------:R-:W2:Y:S01]  /*0650*/  LDL.64 R14, [R1+0x18] ;  /* 0x00001800010e7983 */ /* 0x000ea20000100a00 */
[----:B------:R-:W-:-:S03]  /*0660*/  IMAD.MOV.U32 R10, RZ, RZ, 0x1 ;  /* 0x00000001ff0a7424 */ /* 0x000fc600078e00ff */
[----:B------:R0:W-:Y:S04]  /*0670*/  STL.64 [R1+0x8], R4 ;  /* 0x0000080401007387 */ /* 0x0001e80000100a00 */
[----:B------:R0:W-:Y:S01]  /*0680*/  STL.64 [R1], R6 ;  /* 0x0000000601007387 */ /* 0x0001e20000100a00 */
[----:B--2---:R-:W-:Y:S01]  /*0690*/  IMAD.MOV.U32 R12, RZ, RZ, R15 ;  /* 0x000000ffff0c7224 */ /* 0x004fe200078e000f */
[----:B------:R-:W-:-:S05]  /*06a0*/  MOV R13, R14 ;  /* 0x0000000e000d7202 */ /* 0x000fca0000000f00 */
[----:B------:R0:W-:Y:S02]  /*06b0*/  STL.64 [R1+0x18], R12 ;  /* 0x0000180c01007387 */ /* 0x0001e40000100a00 */
.L_x_424:
[----:B------:R-:W-:Y:S05]  /*06c0*/  BSYNC.RECONVERGENT B2 ;  /* 0x0000000000027941 */ /* 0x000fea0003800200 */
.L_x_423:
[----:B------:R-:W-:-:S13]  /*06d0*/  ISETP.GE.AND P0, PT, R10, R11, PT ;  /* 0x0000000b0a00720c */ /* 0x000fda0003f06270 */
[----:B------:R-:W-:Y:S05]  /*06e0*/  @!P0 BRA `(.L_x_425) ;  /* 0xfffffffc00408947 */ /* 0x000fea000383ffff */
[----:B------:R-:W-:Y:S05]  /*06f0*/  BSYNC.RECONVERGENT B1 ;  /* 0x0000000000017941 */ /* 0x000fea0003800200 */
.L_x_418:
[----:B------:R-:W1:Y:S01]  /*0700*/  LDCU UR9, c[0x0][0x380] ;  /* 0x00007000ff0977ac */ /* 0x000e620008000800 */
[----:B------:R2:W5:Y:S01]  /*0710*/  LDL.64 R16, [R1] ;  /* 0x0000000001107983 */ /* 0x0005620000100a00 */
[----:B------:R-:W3:Y:S03]  /*0720*/  LDCU.64 UR4, c[0x0][0x398] ;  /* 0x00007300ff0477ac */ /* 0x000ee60008000a00 */
[----:B0-----:R2:W5:Y:S01]  /*0730*/  LDL.64 R4, [R1+0x10] ;  /* 0x0000100001047983 */ /* 0x0015620000100a00 */
[----:B-1----:R-:W-:-:S04]  /*0740*/  IMAD R24, R21, UR9, R18 ;  /* 0x0000000915187c24 */ /* 0x002fc8000f8e0212 */
[C---:B------:R-:W-:Y:S01]  /*0750*/  VIADD R26, R24.reuse, 0xffffffff ;  /* 0xffffffff181a7836 */ /* 0x040fe20000000000 */
[----:B---3--:R-:W-:-:S04]  /*0760*/  IADD3 R24, P0, PT, R24, UR4, RZ ;  /* 0x0000000418187c10 */ /* 0x008fc8000ff1e0ff */
[----:B------:R-:W-:Y:S02]  /*0770*/  IADD3 R26, P1, PT, R26, UR4, RZ ;  /* 0x000000041a1a7c10 */ /* 0x000fe4000ff3e0ff */
[----:B------:R-:W-:-:S03]  /*0780*/  IADD3.X R25, PT, PT, RZ, UR5, RZ, P0, !PT ;  /* 0x00000005ff197c10 */ /* 0x000fc600087fe4ff */
[----:B------:R-:W-:Y:S02]  /*0790*/  IMAD.X R27, RZ, RZ, UR5, P1 ;  /* 0x00000005ff1b7e24 */ /* 0x000fe400088e06ff */
[----:B------:R-:W3:Y:S04]  /*07a0*/  LDG.E.U8 R6, desc[UR6][R24.64] ;  /* 0x0000000618067981 */ /* 0x000ee8000c1e1100 */
[----:B------:R-:W4:Y:S04]  /*07b0*/  LDG.E.U8 R20, desc[UR6][R24.64+0x1] ;  /* 0x0000010618147981 */ /* 0x000f28000c1e1100 */
[----:B------:R-:W2:Y:S01]  /*07c0*/  LDG.E.U8 R26, desc[UR6][R26.64] ;  /* 0x000000061a1a7981 */ /* 0x000ea2000c1e1100 */
[----:B------:R-:W-:Y:S01]  /*07d0*/  IMAD.MOV.U32 R22, RZ, RZ, 0x2 ;  /* 0x00000002ff167424 */ /* 0x000fe200078e00ff */
[----:B------:R-:W-:Y:S01]  /*07e0*/  MOV R11, 0x1 ;  /* 0x00000001000b7802 */ /* 0x000fe20000000f00 */
[----:B------:R-:W-:-:S03]  /*07f0*/  IMAD.MOV.U32 R10, RZ, RZ, RZ ;  /* 0x000000ffff0a7224 */ /* 0x000fc600078e00ff */
[----:B------:R0:W-:Y:S04]  /*0800*/  STL [R1+0x20], R22 ;  /* 0x0000201601007387 */ /* 0x0001e80000100800 */
[----:B------:R0:W-:Y:S01]  /*0810*/  STL.64 [R1+0x18], R10 ;  /* 0x0000180a01007387 */ /* 0x0001e20000100a00 */
[----:B------:R-:W-:Y:S01]  /*0820*/  BSSY.RECONVERGENT B1, `(.L_x_426) ;  /* 0x000003d000017945 */ /* 0x000fe20003800200 */
[----:B------:R-:W-:Y:S01]  /*0830*/  IMAD.MOV.U32 R23, RZ, RZ, RZ ;  /* 0x000000ffff177224 */ /* 0x000fe200078e00ff */
[----:B---3--:R-:W-:Y:S08]  /*0840*/  I2F.F64.U16 R6, R6 ;  /* 0x0000000600067312 */ /* 0x008ff00000101800 */
[----:B----4-:R-:W1:Y:S08]  /*0850*/  I2F.F64.U16 R12, R20 ;  /* 0x00000014000c7312 */ /* 0x010e700000101800 */
[----:B--2---:R-:W2:Y:S01]  /*0860*/  I2F.F64.U16 R14, R26 ;  /* 0x0000001a000e7312 */ /* 0x004ea20000101800 */
[----:B-1----:R-:W-:-:S02]  /*0870*/  DADD R12, R6, R12 ;  /* 0x00000000060c7229 */ /* 0x002fc4000000000c */
[----:B--2---:R-:W-:-:S06]  /*0880*/  DADD R14, R6, R14 ;  /* 0x00000000060e7229 */ /* 0x004fcc000000000e */
[----:B------:R-:W-:Y:S02]  /*0890*/  DMUL R12, R12, 0.5 ;  /* 0x3fe000000c0c7828 */ /* 0x000fe40000000000 */
[----:B------:R-:W-:-:S05]  /*08a0*/  DMUL R14, R14, 0.5 ;  /* 0x3fe000000e0e7828 */ /* 0x000fca0000000000 */
[----:B------:R0:W-:Y:S04]  /*08b0*/  STL.64 [R1+0x38], R12 ;  /* 0x0000380c01007387 */ /* 0x0001e80000100a00 */
[----:B------:R0:W-:Y:S04]  /*08c0*/  STL.64 [R1+0x28], R6 ;  /* 0x0000280601007387 */ /* 0x0001e80000100a00 */
[----:B------:R0:W-:Y:S01]  /*08d0*/  STL.64 [R1+0x30], R14 ;  /* 0x0000300e01007387 */ /* 0x0001e20000100a00 */
[----:B------:R-:W-:-:S07]  /*08e0*/  MOV R20, 0x2 ;  /* 0x0000000200147802 */ /* 0x000fce0000000f00 */
.L_x_433:
[----:B0-----:R-:W-:-:S06]  /*08f0*/  IMAD R12, R23, 0x8, R8 ;  /* 0x00000008170c7824 */ /* 0x001fcc00078e0208 */
[----:B-----5:R-:W5:Y:S01]  /*0900*/  LDL.64 R12, [R12] ;  /* 0x000000000c0c7983 */ /* 0x020f620000100a00 */
[----:B------:R-:W-:Y:S01]  /*0910*/  BSSY.RECONVERGENT B2, `(.L_x_427) ;  /* 0x000001b000027945 */ /* 0x000fe20003800200 */
[----:B------:R-:W-:Y:S01]  /*0920*/  MOV R22, R20 ;  /* 0x0000001400167202 */ /* 0x000fe20000000f00 */
[----:B------:R-:W-:Y:S01]  /*0930*/  IMAD.MOV.U32 R15, RZ, RZ, R23 ;  /* 0x000000ffff0f7224 */ /* 0x000fe200078e0017 */
[----:B------:R-:W-:-:S07]  /*0940*/  MOV R20, RZ ;  /* 0x000000ff00147202 */ /* 0x000fce0000000f00 */
.L_x_430:
[----:B------:R-:W-:-:S05]  /*0950*/  IMAD R25, R15, 0x8, R8 ;  /* 0x000000080f197824 */ /* 0x000fca00078e0208 */
[----:B------:R-:W2:Y:S01]  /*0960*/  LDL.64 R10, [R25+0x8] ;  /* 0x00000800190a7983 */ /* 0x000ea20000100a00 */
[----:B------:R-:W-:Y:S01]  /*0970*/  IADD3 R24, PT, PT, R15, 0x1, RZ ;  /* 0x000000010f187810 */ /* 0x000fe20007ffe0ff */
[----:B------:R-:W-:Y:S03]  /*0980*/  BSSY.RECONVERGENT B3, `(.L_x_428) ;  /* 0x000000f000037945 */ /* 0x000fe60003800200 */
[----:B------:R-:W-:Y:S01]  /*0990*/  ISETP.GE.AND P1, PT, R24, R22, PT ;  /* 0x000000161800720c */ /* 0x000fe20003f26270 */
[----:B--2--5:R-:W-:-:S14]  /*09a0*/  DSETP.GT.AND P0, PT, R12, R10, PT ;  /* 0x0000000a0c00722a */ /* 0x024fdc0003f04000 */
[----:B------:R-:W-:Y:S05]  /*09b0*/  @!P0 BRA `(.L_x_429) ;  /* 0x00000000002c8947 */ /* 0x000fea0003800000 */
[----:B------:R-:W2:Y:S01]  /*09c0*/  LDL.64 R12, [R25] ;  /* 0x00000000190c7983 */ /* 0x000ea20000100a00 */
[----:B------:R-:W-:-:S03]  /*09d0*/  IMAD R14, R15, 0x4, R0 ;  /* 0x000000040f0e7824 */ /* 0x000fc600078e0200 */
[----:B------:R0:W-:Y:S04]  /*09e0*/  STL.64 [R25], R10 ;  /* 0x0000000a19007387 */ /* 0x0001e80000100a00 */
[----:B--2---:R1:W-:Y:S04]  /*09f0*/  STL.64 [R25+0x8], R12 ;  /* 0x0000080c19007387 */ /* 0x0043e80000100a00 */
[----:B------:R-:W2:Y:S04]  /*0a00*/  LDL R29, [R14] ;  /* 0x000000000e1d7983 */ /* 0x000ea80000100800 */
[----:B------:R-:W3:Y:S01]  /*0a10*/  LDL R27, [R14+0x4] ;  /* 0x000004000e1b7983 */ /* 0x000ee20000100800 */
[----:B------:R-:W-:Y:S01]  /*0a20*/  MOV R20, R15 ;  /* 0x0000000f00147202 */ /* 0x000fe20000000f00 */
[----:B0-----:R-:W-:Y:S01]  /*0a30*/  IMAD.MOV.U32 R10, RZ, RZ, R12 ;  /* 0x000000ffff0a7224 */ /* 0x001fe200078e000c */
[----:B------:R-:W-:Y:S01]  /*0a40*/  MOV R11, R13 ;  /* 0x0000000d000b7202 */ /* 0x000fe20000000f00 */
[----:B--2---:R1:W-:Y:S04]  /*0a50*/  STL [R14+0x4], R29 ;  /* 0x0000041d0e007387 */ /* 0x0043e80000100800 */
[----:B---3--:R1:W-:Y:S02]  /*0a60*/  STL [R14], R27 ;  /* 0x0000001b0e007387 */ /* 0x0083e40000100800 */
.L_x_429:
[----:B------:R-:W-:Y:S05]  /*0a70*/  BSYNC.RECONVERGENT B3 ;  /* 0x0000000000037941 */ /* 0x000fea0003800200 */
.L_x_428:
[----:B-1----:R-:W-:Y:S01]  /*0a80*/  IMAD.MOV.U32 R12, RZ, RZ, R10 ;  /* 0x000000ffff0c7224 */ /* 0x002fe200078e000a */
[----:B------:R-:W-:Y:S01]  /*0a90*/  MOV R13, R11 ;  /* 0x0000000b000d7202 */ /* 0x000fe20000000f00 */
[----:B------:R-:W-:Y:S01]  /*0aa0*/  IMAD.MOV.U32 R15, RZ, RZ, R24 ;  /* 0x000000ffff0f7224 */ /* 0x000fe200078e0018 */
[----:B------:R-:W-:Y:S06]  /*0ab0*/  @!P1 BRA `(.L_x_430) ;  /* 0xfffffffc00a49947 */ /* 0x000fec000383ffff */
[----:B------:R-:W-:Y:S05]  /*0ac0*/  BSYNC.RECONVERGENT B2 ;  /* 0x0000000000027941 */ /* 0x000fea0003800200 */
.L_x_427:
[----:B------:R-:W-:Y:S01]  /*0ad0*/  ISETP.GT.AND P0, PT, R20, R23, PT ;  /* 0x000000171400720c */ /* 0x000fe20003f04270 */
[----:B------:R-:W-:Y:S01]  /*0ae0*/  BSSY.RECONVERGENT B2, `(.L_x_431) ;  /* 0x000000e000027945 */ /* 0x000fe20003800200 */
[----:B------:R-:W-:-:S11]  /*0af0*/  HFMA2 R23, -RZ, RZ, 0, 0 ;  /* 0x00000000ff177431 */ /* 0x000fd600000001ff */
[----:B------:R-:W-:Y:S05]  /*0b00*/  @!P0 BRA `(.L_x_432) ;  /* 0x00000000002c8947 */ /* 0x000fea0003800000 */
[----:B------:R-:W2:Y:S04]  /*0b10*/  LDL.64 R10, [R1+0x28] ;  /* 0x00002800010a7983 */ /* 0x000ea80000100a00 */
[----:B------:R-:W2:Y:S02]  /*0b20*/  LDL.64 R12, [R1+0x30] ;  /* 0x00003000010c7983 */ /* 0x000ea40000100a00 */
[----:B--2---:R-:W-:-:S14]  /*0b30*/  DSETP.GT.AND P0, PT, R10, R12, PT ;  /* 0x0000000c0a00722a */ /* 0x004fdc0003f04000 */
[----:B------:R-:W-:Y:S05]  /*0b40*/  @!P0 BRA `(.L_x_432) ;  /* 0x00000000001c8947 */ /* 0x000fea0003800000 */
[----:B------:R-:W2:Y:S04]  /*0b50*/  LDL.64 R22, [R1+0x18] ;  /* 0x0000180001167983 */ /* 0x000ea80000100a00 */
[----:B------:R0:W-:Y:S04]  /*0b60*/  STL.64 [R1+0x30], R10 ;  /* 0x0000300a01007387 */ /* 0x0001e80000100a00 */
[----:B------:R0:W-:Y:S01]  /*0b70*/  STL.64 [R1+0x28], R12 ;  /* 0x0000280c01007387 */ /* 0x0001e20000100a00 */
[----:B--2---:R-:W-:Y:S01]  /*0b80*/  IMAD.MOV.U32 R14, RZ, RZ, R23 ;  /* 0x000000ffff0e7224 */ /* 0x004fe200078e0017 */
[----:B------:R-:W-:Y:S01]  /*0b90*/  MOV R15, R22 ;  /* 0x00000016000f7202 */ /* 0x000fe20000000f00 */
[----:B------:R-:W-:-:S04]  /*0ba0*/  IMAD.MOV.U32 R23, RZ, RZ, 0x1 ;  /* 0x00000001ff177424 */ /* 0x000fc800078e00ff */
[----:B------:R0:W-:Y:S03]  /*0bb0*/  STL.64 [R1+0x18], R14 ;  /* 0x0000180e01007387 */ /* 0x0001e60000100a00 */
.L_x_432:
[----:B------:R-:W-:Y:S05]  /*0bc0*/  BSYNC.RECONVERGENT B2 ;  /* 0x0000000000027941 */ /* 0x000fea0003800200 */
.L_x_431:
[----:B------:R-:W-:-:S13]  /*0bd0*/  ISETP.GE.AND P0, PT, R23, R20, PT ;  /* 0x000000141700720c */ /* 0x000fda0003f06270 */
[----:B------:R-:W-:Y:S05]  /*0be0*/  @!P0 BRA `(.L_x_433) ;  /* 0xfffffffc00408947 */ /* 0x000fea000383ffff */
[----:B------:R-:W-:Y:S05]  /*0bf0*/  BSYNC.RECONVERGENT B1 ;  /* 0x0000000000017941 */ /* 0x000fea0003800200 */
.L_x_426:
[----:B0-----:R0:W5:Y:S04]  /*0c00*/  LDL.64 R12, [R1+0x28] ;  /* 0x00002800010c7983 */ /* 0x0011680000100a00 */
[----:B------:R0:W5:Y:S01]  /*0c10*/  LDL.64 R10, [R1+0x38] ;  /* 0x00003800010a7983 */ /* 0x0001620000100a00 */
[--C-:B------:R-:W-:Y:S01]  /*0c20*/  DADD R4, -R4, R6.reuse ;  /* 0x0000000004047229 */ /* 0x100fe20000000106 */
[----:B------:R-:W-:Y:S01]  /*0c30*/  HFMA2 R14, -RZ, RZ, 0, 1.1920928955078125e-07 ;  /* 0x00000002ff0e7431 */ /* 0x000fe200000001ff */
[----:B------:R-:W-:Y:S01]  /*0c40*/  DADD R16, R16, -R6 ;  /* 0x0000000010107229 */ /* 0x000fe20000000806 */
[----:B------:R-:W-:Y:S01]  /*0c50*/  MOV R23, 0x1 ;  /* 0x0000000100177802 */ /* 0x000fe20000000f00 */
[----:B------:R-:W-:Y:S01]  /*0c60*/  IMAD.MOV.U32 R22, RZ, RZ, RZ ;  /* 0x000000ffff167224 */ /* 0x000fe200078e00ff */
[----:B------:R0:W-:Y:S01]  /*0c70*/  STL.64 [R1], RZ ;  /* 0x000000ff01007387 */ /* 0x0001e20000100a00 */
[----:B------:R-:W-:Y:S01]  /*0c80*/  BSSY.RECONVERGENT B1, `(.L_x_434) ;  /* 0x0000037000017945 */ /* 0x000fe20003800200 */
[----:B------:R-:W-:Y:S01]  /*0c90*/  IMAD.MOV.U32 R6, RZ, RZ, RZ ;  /* 0x000000ffff067224 */ /* 0x000fe200078e00ff */
[----:B------:R-:W-:Y:S01]  /*0ca0*/  MOV R7, 0x2 ;  /* 0x0000000200077802 */ /* 0x000fe20000000f00 */
[----:B------:R0:W-:Y:S04]  /*0cb0*/  STL.64 [R1+0x8], R4 ;  /* 0x0000080401007387 */ /* 0x0001e80000100a00 */
[----:B------:R0:W-:Y:S04]  /*0cc0*/  STL.64 [R1+0x10], R16 ;  /* 0x0000101001007387 */ /* 0x0001e80000100a00 */
[----:B------:R0:W-:Y:S04]  /*0cd0*/  STL.64 [R1+0x18], R22 ;  /* 0x0000181601007387 */ /* 0x0001e80000100a00 */
[----:B------:R0:W-:Y:S02]  /*0ce0*/  STL [R1+0x20], R14 ;  /* 0x0000200e01007387 */ /* 0x0001e40000100800 */
.L_x_441:
[----:B0-----:R-:W-:-:S06]  /*0cf0*/  IMAD R14, R6, 0x8, R9 ;  /* 0x00000008060e7824 */ /* 0x001fcc00078e0209 */
[----:B-----5:R-:W5:Y:S01]  /*0d00*/  LDL.64 R14, [R14] ;  /* 0x000000000e0e7983 */ /* 0x020f620000100a00 */
[----:B------:R-:W-:Y:S01]  /*0d10*/  BSSY.RECONVERGENT B2, `(.L_x_435) ;  /* 0x000001b000027945 */ /* 0x000fe20003800200 */
[----:B------:R-:W-:Y:S01]  /*0d20*/  MOV R22, R7 ;  /* 0x0000000700167202 */ /* 0x000fe20000000f00 */
[----:B------:R-:W-:Y:S01]  /*0d30*/  IMAD.MOV.U32 R16, RZ, RZ, R6 ;  /* 0x000000ffff107224 */ /* 0x000fe200078e0006 */
[----:B------:R-:W-:-:S07]  /*0d40*/  MOV R7, RZ ;  /* 0x000000ff00077202 */ /* 0x000fce0000000f00 */
.L_x_438:
        /* <DEDUP_REMOVED lines=18> */
.L_x_437:
[----:B------:R-:W-:Y:S05]  /*0e70*/  BSYNC.RECONVERGENT B3 ;  /* 0x0000000000037941 */ /* 0x000fea0003800200 */
.L_x_436:
[----:B-1----:R-:W-:Y:S01]  /*0e80*/  IMAD.MOV.U32 R14, RZ, RZ, R4 ;  /* 0x000000ffff0e7224 */ /* 0x002fe200078e0004 */
[----:B------:R-:W-:Y:S01]  /*0e90*/  MOV R15, R5 ;  /* 0x00000005000f7202 */ /* 0x000fe20000000f00 */
[----:B------:R-:W-:Y:S01]  /*0ea0*/  IMAD.MOV.U32 R16, RZ, RZ, R27 ;  /* 0x000000ffff107224 */ /* 0x000fe200078e001b */
[----:B------:R-:W-:Y:S06]  /*0eb0*/  @!P1 BRA `(.L_x_438) ;  /* 0xfffffffc00a49947 */ /* 0x000fec000383ffff */
[----:B------:R-:W-:Y:S05]  /*0ec0*/  BSYNC.RECONVERGENT B2 ;  /* 0x0000000000027941 */ /* 0x000fea0003800200 */
.L_x_435:
[----:B------:R-:W-:Y:S01]  /*0ed0*/  ISETP.GT.AND P0, PT, R7, R6, PT ;  /* 0x000000060700720c */ /* 0x000fe20003f04270 */
[----:B------:R-:W-:Y:S01]  /*0ee0*/  BSSY.RECONVERGENT B2, `(.L_x_439) ;  /* 0x000000e000027945 */ /* 0x000fe20003800200 */
[----:B------:R-:W-:-:S11]  /*0ef0*/  HFMA2 R6, -RZ, RZ, 0, 0 ;  /* 0x00000000ff067431 */ /* 0x000fd600000001ff */
        /* <DEDUP_REMOVED lines=12> */
.L_x_440:
[----:B------:R-:W-:Y:S05]  /*0fc0*/  BSYNC.RECONVERGENT B2 ;  /* 0x0000000000027941 */ /* 0x000fea0003800200 */
.L_x_439:
[----:B------:R-:W-:-:S13]  /*0fd0*/  ISETP.GE.AND P0, PT, R6, R7, PT ;  /* 0x000000070600720c */ /* 0x000fda0003f06270 */
[----:B------:R-:W-:Y:S05]  /*0fe0*/  @!P0 BRA `(.L_x_441) ;  /* 0xfffffffc00408947 */ /* 0x000fea000383ffff */
[----:B------:R-:W-:Y:S05]  /*0ff0*/  BSYNC.RECONVERGENT B1 ;  /* 0x0000000000017941 */ /* 0x000fea0003800200 */
.L_x_434:
[----:B------:R1:W5:Y:S01]  /*1000*/  LDL.64 R6, [R1+0x10] ;  /* 0x0000100001067983 */ /* 0x0003620000100a00 */
[C---:B------:R-:W-:Y:S01]  /*1010*/  DADD R10, R2.reuse, -R10 ;  /* 0x00000000020a7229 */ /* 0x040fe2000000080a */
[----:B0-----:R-:W-:Y:S01]  /*1020*/  HFMA2 R4, -RZ, RZ, 0, 1.1920928955078125e-07 ;  /* 0x00000002ff047431 */ /* 0x001fe200000001ff */
[----:B------:R-:W-:Y:S01]  /*1030*/  DADD R12, -R2, R12 ;  /* 0x00000000020c7229 */ /* 0x000fe2000000010c */
[----:B------:R-:W-:Y:S01]  /*1040*/  MOV R15, 0x1 ;  /* 0x00000001000f7802 */ /* 0x000fe20000000f00 */
[----:B------:R-:W-:Y:S01]  /*1050*/  IMAD.MOV.U32 R14, RZ, RZ, RZ ;  /* 0x000000ffff0e7224 */ /* 0x000fe200078e00ff */
[----:B------:R1:W-:Y:S01]  /*1060*/  STL.64 [R1+0x28], RZ ;  /* 0x000028ff01007387 */ /* 0x0003e20000100a00 */
[----:B------:R-:W-:Y:S01]  /*1070*/  BSSY.RECONVERGENT B1, `(.L_x_442) ;  /* 0x0000037000017945 */ /* 0x000fe20003800200 */
[----:B------:R-:W-:Y:S01]  /*1080*/  IMAD.MOV.U32 R3, RZ, RZ, RZ ;  /* 0x000000ffff037224 */ /* 0x000fe200078e00ff */
[----:B------:R-:W-:Y:S01]  /*1090*/  MOV R2, 0x2 ;  /* 0x0000000200027802 */ /* 0x000fe20000000f00 */
[----:B------:R1:W-:Y:S04]  /*10a0*/  STL.64 [R1+0x30], R10 ;  /* 0x0000300a01007387 */ /* 0x0003e80000100a00 */
[----:B------:R1:W-:Y:S04]  /*10b0*/  STL.64 [R1+0x38], R12 ;  /* 0x0000380c01007387 */ /* 0x0003e80000100a00 */
[----:B------:R1:W-:Y:S04]  /*10c0*/  STL.64 [R1+0x18], R14 ;  /* 0x0000180e01007387 */ /* 0x0003e80000100a00 */
[----:B------:R1:W-:Y:S02]  /*10d0*/  STL [R1+0x20], R4 ;  /* 0x0000200401007387 */ /* 0x0003e40000100800 */
.L_x_447:
[----:B01----:R-:W-:-:S05]  /*10e0*/  IMAD R4, R3, 0x8, R8 ;  /* 0x0000000803047824 */ /* 0x003fca00078e0208 */
[----:B-----5:R0:W5:Y:S01]  /*10f0*/  LDL.64 R10, [R4] ;  /* 0x00000000040a7983 */ /* 0x0201620000100a00 */
[----:B------:R-:W-:Y:S01]  /*1100*/  IMAD R5, R3, 0x4, R0 ;  /* 0x0000000403057824 */ /* 0x000fe200078e0200 */
[----:B------:R-:W-:Y:S01]  /*1110*/  BSSY.RECONVERGENT B2, `(.L_x_443) ;  /* 0x000001a000027945 */ /* 0x000fe20003800200 */
[----:B------:R-:W-:Y:S01]  /*1120*/  IMAD.MOV.U32 R16, RZ, RZ, R2 ;  /* 0x000000ffff107224 */ /* 0x000fe200078e0002 */
[----:B------:R-:W-:Y:S01]  /*1130*/  MOV R9, R3 ;  /* 0x0000000300097202 */ /* 0x000fe20000000f00 */
[----:B------:R-:W-:Y:S01]  /*1140*/  VIADD R14, R5, 0x4 ;  /* 0x00000004050e7836 */ /* 0x000fe20000000000 */
[----:B------:R-:W-:Y:S01]  /*1150*/  IADD3 R15, PT, PT, R4, 0x8, RZ ;  /* 0x00000008040f7810 */ /* 0x000fe20007ffe0ff */
[----:B------:R-:W-:-:S07]  /*1160*/  IMAD.MOV.U32 R2, RZ, RZ, RZ ;  /* 0x000000ffff027224 */ /* 0x000fce00078e00ff */
.L_x_444:
[----:B0-----:R-:W2:Y:S02]  /*1170*/  LDL.64 R4, [R15] ;  /* 0x000000000f047983 */ /* 0x001ea40000100a00 */
[----:B--2--5:R-:W-:-:S14]  /*1180*/  DSETP.GT.AND P0, PT, R10, R4, PT ;  /* 0x000000040a00722a */ /* 0x024fdc0003f04000 */
[----:B------:R-:W2:Y:S04]  /*1190*/  @P0 LDL.64 R10, [R15+-0x8] ;  /* 0xfffff8000f0a0983 */ /* 0x000ea80000100a00 */
[----:B------:R0:W-:Y:S01]  /*11a0*/  @P0 STL.64 [R15+-0x8], R4 ;  /* 0xfffff8040f000387 */ /* 0x0001e20000100a00 */
[----:B------:R-:W-:Y:S01]  /*11b0*/  MOV R17, R9 ;  /* 0x0000000900117202 */ /* 0x000fe20000000f00 */
[----:B------:R-:W-:-:S05]  /*11c0*/  VIADD R9, R9, 0x1 ;  /* 0x0000000109097836 */ /* 0x000fca0000000000 */
[----:B------:R-:W-:Y:S01]  /*11d0*/  ISETP.GE.AND P1, PT, R9, R16, PT ;  /* 0x000000100900720c */ /* 0x000fe20003f26270 */
[----:B--2---:R1:W-:Y:S04]  /*11e0*/  @P0 STL.64 [R15], R10 ;  /* 0x0000000a0f000387 */ /* 0x0043e80000100a00 */
[----:B------:R-:W2:Y:S04]  /*11f0*/  @P0 LDL R13, [R14+-0x4] ;  /* 0xfffffc000e0d0983 */ /* 0x000ea80000100800 */
[----:B------:R-:W3:Y:S01]  /*1200*/  @P0 LDL R12, [R14] ;  /* 0x000000000e0c0983 */ /* 0x000ee20000100800 */
[----:B0-----:R-:W-:Y:S01]  /*1210*/  @P0 MOV R4, R10 ;  /* 0x0000000a00040202 */ /* 0x001fe20000000f00 */
[----:B------:R-:W-:Y:S01]  /*1220*/  @P0 IMAD.MOV.U32 R5, RZ, RZ, R11 ;  /* 0x000000ffff050224 */ /* 0x000fe200078e000b */
[----:B------:R-:W-:Y:S01]  /*1230*/  @P0 MOV R2, R17 ;  /* 0x0000001100020202 */ /* 0x000fe20000000f00 */
[----:B-1----:R-:W-:Y:S01]  /*1240*/  VIADD R15, R15, 0x8 ;  /* 0x000000080f0f7836 */ /* 0x002fe20000000000 */
[----:B------:R-:W-:Y:S01]  /*1250*/  MOV R10, R4 ;  /* 0x00000004000a7202 */ /* 0x000fe20000000f00 */
[----:B------:R-:W-:Y:S01]  /*1260*/  IMAD.MOV.U32 R11, RZ, RZ, R5 ;  /* 0x000000ffff0b7224 */ /* 0x000fe200078e0005 */
[----:B--2---:R-:W-:Y:S04]  /*1270*/  @P0 STL [R14], R13 ;  /* 0x0000000d0e000387 */ /* 0x004fe80000100800 */
[----:B---3--:R0:W-:Y:S02]  /*1280*/  @P0 STL [R14+-0x4], R12 ;  /* 0xfffffc0c0e000387 */ /* 0x0081e40000100800 */
[----:B0-----:R-:W-:Y:S01]  /*1290*/  IADD3 R14, PT, PT, R14, 0x4, RZ ;  /* 0x000000040e0e7810 */ /* 0x001fe20007ffe0ff */
[----:B------:R-:W-:Y:S06]  /*12a0*/  @!P1 BRA `(.L_x_444) ;  /* 0xfffffffc00b09947 */ /* 0x000fec000383ffff */
[----:B------:R-:W-:Y:S05]  /*12b0*/  BSYNC.RECONVERGENT B2 ;  /* 0x0000000000027941 */ /* 0x000fea0003800200 */
.L_x_443:
[----:B------:R-:W-:Y:S01]  /*12c0*/  ISETP.GT.AND P0, PT, R2, R3, PT ;  /* 0x000000030200720c */ /* 0x000fe20003f04270 */
[----:B------:R-:W-:Y:S01]  /*12d0*/  BSSY.RECONVERGENT B2, `(.L_x_445) ;  /* 0x000000e000027945 */ /* 0x000fe20003800200 */
[----:B------:R-:W-:-:S11]  /*12e0*/  IMAD.MOV.U32 R3, RZ, RZ, RZ ;  /* 0x000000ffff037224 */ /* 0x000fd600078e00ff */
[----:B------:R-:W-:Y:S05]  /*12f0*/  @!P0 BRA `(.L_x_446) ;  /* 0x00000000002c8947 */ /* 0x000fea0003800000 */
[----:B------:R-:W2:Y:S04]  /*1300*/  LDL.64 R4, [R1+0x28] ;  /* 0x0000280001047983 */ /* 0x000ea80000100a00 */
[----:B------:R-:W2:Y:S02]  /*1310*/  LDL.64 R10, [R1+0x30] ;  /* 0x00003000010a7983 */ /* 0x000ea40000100a00 */
[----:B--2---:R-:W-:-:S14]  /*1320*/  DSETP.GT.AND P0, PT, R4, R10, PT ;  /* 0x0000000a0400722a */ /* 0x004fdc0003f04000 */
[----:B------:R-:W-:Y:S05]  /*1330*/  @!P0 BRA `(.L_x_446) ;  /* 0x00000000001c8947 */ /* 0x000fea0003800000 */
[----:B------:R-:W2:Y:S01]  /*1340*/  LDL.64 R14, [R1+0x18] ;  /* 0x00001800010e7983 */ /* 0x000ea20000100a00 */
[----:B------:R-:W-:-:S03]  /*1350*/  MOV R3, 0x1 ;  /* 0x0000000100037802 */ /* 0x000fc60000000f00 */
[----:B------:R0:W-:Y:S04]  /*1360*/  STL.64 [R1+0x30], R4 ;  /* 0x0000300401007387 */ /* 0x0001e80000100a00 */
[----:B------:R0:W-:Y:S01]  /*1370*/  STL.64 [R1+0x28], R10 ;  /* 0x0000280a01007387 */ /* 0x0001e20000100a00 */
[----:B--2---:R-:W-:Y:S01]  /*1380*/  MOV R12, R15 ;  /* 0x0000000f000c7202 */ /* 0x004fe20000000f00 */
[----:B------:R-:W-:-:S05]  /*1390*/  IMAD.MOV.U32 R13, RZ, RZ, R14 ;  /* 0x000000ffff0d7224 */ /* 0x000fca00078e000e */
[----:B------:R0:W-:Y:S02]  /*13a0*/  STL.64 [R1+0x18], R12 ;  /* 0x0000180c01007387 */ /* 0x0001e40000100a00 */
.L_x_446:
[----:B------:R-:W-:Y:S05]  /*13b0*/  BSYNC.RECONVERGENT B2 ;  /* 0x0000000000027941 */ /* 0x000fea0003800200 */
.L_x_445:
[----:B------:R-:W-:-:S13]  /*13c0*/  ISETP.GE.AND P0, PT, R3, R2, PT ;  /* 0x000000020300720c */ /* 0x000fda0003f06270 */
[----:B------:R-:W-:Y:S05]  /*13d0*/  @!P0 BRA `(.L_x_447) ;  /* 0xfffffffc00408947 */ /* 0x000fea000383ffff */
[----:B------:R-:W-:Y:S05]  /*13e0*/  BSYNC.RECONVERGENT B1 ;  /* 0x0000000000017941 */ /* 0x000fea0003800200 */
.L_x_442:
[----:B------:R-:W2:Y:S02]  /*13f0*/  LDL.64 R2, [R1+0x38] ;  /* 0x0000380001027983 */ /* 0x000ea40000100a00 */
[----:B--2---:R-:W-:-:S06]  /*1400*/  DSETP.GTU.AND P0, PT, R2, R6, PT ;  /* 0x000000060200722a */ /* 0x004fcc0003f0c000 */
[----:B------:R-:W-:Y:S02]  /*1410*/  FSEL R2, R2, R6, !P0 ;  /* 0x0000000602027208 */ /* 0x000fe40004000000 */
[----:B------:R-:W-:-:S07]  /*1420*/  FSEL R3, R3, R7, !P0 ;  /* 0x0000000703037208 */ /* 0x000fce0004000000 */
.L_x_417:
[----:B------:R-:W-:Y:S05]  /*1430*/  BSYNC.RECONVERGENT B0 ;  /* 0x0000000000007941 */ /* 0x000fea0003800200 */
.L_x_416:
[----:B------:R-:W1:Y:S01]  /*1440*/  LDCU UR4, c[0x0][0x384] ;  /* 0x00007080ff0477ac */ /* 0x000e620008000800 */
[----:B0-----:R-:W0:Y:S01]  /*1450*/  LDC.64 R4, c[0x0][0x3a8] ;  /* 0x0000ea00ff047b82 */ /* 0x001e220000000a00 */
[----:B------:R-:W2:Y:S01]  /*1460*/  LDCU UR5, c[0x0][0x388] ;  /* 0x00007100ff0577ac */ /* 0x000ea20008000800 */
[----:B-1----:R-:W-:-:S04]  /*1470*/  IMAD R18, R18, UR4, R21 ;  /* 0x0000000412127c24 */ /* 0x002fc8000f8e0215 */
[----:B--2---:R-:W-:-:S04]  /*1480*/  IMAD R19, R18, UR5, R19 ;  /* 0x0000000512137c24 */ /* 0x004fc8000f8e0213 */
[----:B0-----:R-:W-:-:S05]  /*1490*/  IMAD.WIDE R4, R19, 0x8, R4 ;  /* 0x0000000813047825 */ /* 0x001fca00078e0204 */
[----:B------:R-:W-:Y:S01]  /*14a0*/  STG.E.64 desc[UR6][R4.64], R2 ;  /* 0x0000000204007986 */ /* 0x000fe2000c101b06 */
[----:B------:R-:W-:Y:S05]  /*14b0*/  EXIT ;  /* 0x000000000000794d */ /* 0x000fea0003800000 */
.L_x_448:
        /* <DEDUP_REMOVED lines=12> */
.L_x_1582:


//--------------------- .text._Z43kernel_GenerateDSI_u2b_opencvncc_transposediiiiiPKhS0_iPd --------------------------
	.section	.text._Z43kernel_GenerateDSI_u2b_opencvncc_transposediiiiiPKhS0_iPd,"ax",@progbits
	.align	128
        .global         _Z43kernel_GenerateDSI_u2b_opencvncc_transposediiiiiPKhS0_iPd
        .type           _Z43kernel_GenerateDSI_u2b_opencvncc_transposediiiiiPKhS0_iPd,@function
        .size           _Z43kernel_GenerateDSI_u2b_opencvncc_transposediiiiiPKhS0_iPd,(.L_x_1544 - _Z43kernel_GenerateDSI_u2b_opencvncc_transposediiiiiPKhS0_iPd)
        .other          _Z43kernel_GenerateDSI_u2b_opencvncc_transposediiiiiPKhS0_iPd,@"STO_CUDA_ENTRY STV_DEFAULT"
_Z43kernel_GenerateDSI_u2b_opencvncc_transposediiiiiPKhS0_iPd:
.text._Z43kernel_GenerateDSI_u2b_opencvncc_transposediiiiiPKhS0_iPd:
[----:B------:R-:W-:Y:S01]  /*0000*/  LDC R1, c[0x0][0x37c] ;  /* 0x0000df00ff017b82 */ /* 0x000fe20000000800 */
[----:B------:R-:W0:Y:S01]  /*0010*/  S2R R0, SR_CTAID.Y ;  /* 0x0000000000007919 */ /* 0x000e220000002600 */
[----:B------:R-:W1:Y:S01]  /*0020*/  LDCU UR4, c[0x0][0x360] ;  /* 0x00006c00ff0477ac */ /* 0x000e620008000800 */
[----:B------:R-:W0:Y:S01]  /*0030*/  S2R R5, SR_TID.Y ;  /* 0x0000000000057919 */ /* 0x000e220000002200 */
[----:B------:R-:W0:Y:S01]  /*0040*/  LDCU UR5, c[0x0][0x364] ;  /* 0x00006c80ff0577ac */ /* 0x000e220008000800 */
[----:B------:R-:W1:Y:S01]  /*0050*/  S2R R2, SR_CTAID.X ;  /* 0x0000000000027919 */ /* 0x000e620000002500 */
[----:B------:R-:W2:Y:S01]  /*0060*/  LDCU.64 UR10, c[0x0][0x380] ;  /* 0x00007000ff0a77ac */ /* 0x000ea20008000a00 */
[----:B------:R-:W1:Y:S01]  /*0070*/  S2R R3, SR_TID.X ;  /* 0x0000000000037919 */ /* 0x000e620000002100 */
[----:B------:R-:W3:Y:S01]  /*0080*/  LDCU UR6, c[0x0][0x368] ;  /* 0x00006d00ff0677ac */ /* 0x000ee20008000800 */
[----:B------:R-:W3:Y:S01]  /*0090*/  S2R R4, SR_CTAID.Z ;  /* 0x0000000000047919 */ /* 0x000ee20000002700 */
[----:B------:R-:W4:Y:S01]  /*00a0*/  LDCU UR7, c[0x0][0x388] ;  /* 0x00007100ff0777ac */ /* 0x000f220008000800 */
[----:B------:R-:W3:Y:S01]  /*00b0*/  S2R R7, SR_TID.Z ;  /* 0x0000000000077919 */ /* 0x000ee20000002300 */
[----:B0-----:R-:W-:-:S05]  /*00c0*/  IMAD R0, R0, UR5, R5 ;  /* 0x0000000500007c24 */ /* 0x001fca000f8e0205 */
[----:B--2---:R-:W-:Y:S01]  /*00d0*/  ISETP.GE.AND P0, PT, R0, UR10, PT ;  /* 0x0000000a00007c0c */ /* 0x004fe2000bf06270 */
[----:B-1----:R-:W-:-:S05]  /*00e0*/  IMAD R2, R2, UR4, R3 ;  /* 0x0000000402027c24 */ /* 0x002fca000f8e0203 */
[----:B----4-:R-:W-:Y:S01]  /*00f0*/  ISETP.GE.OR P0, PT, R2, UR7, P0 ;  /* 0x0000000702007c0c */ /* 0x010fe20008706670 */
[----:B---3--:R-:W-:-:S05]  /*0100*/  IMAD R3, R4, UR6, R7 ;  /* 0x0000000604037c24 */ /* 0x008fca000f8e0207 */
[----:B------:R-:W-:-:S13]  /*0110*/  ISETP.GE.OR P0, PT, R3, UR11, P0 ;  /* 0x0000000b03007c0c */ /* 0x000fda0008706670 */
[----:B------:R-:W-:Y:S05]  /*0120*/  @P0 EXIT ;  /* 0x000000000000094d */ /* 0x000fea0003800000 */
[----:B------:R-:W0:Y:S01]  /*0130*/  LDCU UR4, c[0x0][0x3a8] ;  /* 0x00007500ff0477ac */ /* 0x000e220008000800 */
[----:B------:R-:W-:Y:S01]  /*0140*/  BSSY.RECONVERGENT B0, `(.L_x_449) ;  /* 0x00000e1000007945 */ /* 0x000fe20003800200 */
[----:B------:R-:W-:Y:S01]  /*0150*/  IMAD.MOV.U32 R8, RZ, RZ, 0x0 ;  /* 0x00000000ff087424 */ /* 0x000fe200078e00ff */
[----:B------:R-:W1:Y:S01]  /*0160*/  LDCU UR13, c[0x0][0x38c] ;  /* 0x00007180ff0d77ac */ /* 0x000e620008000800 */
[----:B------:R-:W-:Y:S01]  /*0170*/  IMAD.MOV.U32 R9, RZ, RZ, -0x40100000 ;  /* 0xbff00000ff097424 */ /* 0x000fe200078e00ff */
[----:B------:R-:W2:Y:S01]  /*0180*/  LDCU UR12, c[0x0][0x390] ;  /* 0x00007200ff0c77ac */ /* 0x000ea20008000800 */
[----:B------:R-:W3:Y:S01]  /*0190*/  LDCU.64 UR8, c[0x0][0x358] ;  /* 0x00006b00ff0877ac */ /* 0x000ee20008000a00 */
[----:B0-----:R-:W-:-:S04]  /*01a0*/  VIADD R5, R2, UR4 ;  /* 0x0000000402057c36 */ /* 0x001fc80008000000 */
[C---:B------:R-:W-:Y:S01]  /*01b0*/  IMAD.IADD R4, R0.reuse, 0x1, -R5 ;  /* 0x0000000100047824 */ /* 0x040fe200078e0a05 */
[C---:B-1----:R-:W-:Y:S01]  /*01c0*/  ISETP.GE.AND P0, PT, R0.reuse, UR13, PT ;  /* 0x0000000d00007c0c */ /* 0x042fe2000bf06270 */
[----:B------:R-:W-:Y:S02]  /*01d0*/  VIADD R6, R0, UR13 ;  /* 0x0000000d00067c36 */ /* 0x000fe40008000000 */
[C---:B--2---:R-:W-:Y:S01]  /*01e0*/  VIADD R5, R3.reuse, UR12 ;  /* 0x0000000c03057c36 */ /* 0x044fe20008000000 */
[----:B------:R-:W-:Y:S02]  /*01f0*/  ISETP.LT.OR P0, PT, R3, UR12, !P0 ;  /* 0x0000000c03007c0c */ /* 0x000fe4000c701670 */
[C---:B------:R-:W-:Y:S02]  /*0200*/  ISETP.GE.AND P1, PT, R4.reuse, UR13, PT ;  /* 0x0000000d04007c0c */ /* 0x040fe4000bf26270 */
[----:B------:R-:W-:Y:S01]  /*0210*/  ISETP.GE.OR P0, PT, R5, UR11, P0 ;  /* 0x0000000b05007c0c */ /* 0x000fe20008706670 */
[----:B------:R-:W-:Y:S01]  /*0220*/  VIADD R5, R4, UR13 ;  /* 0x0000000d04057c36 */ /* 0x000fe20008000000 */
[----:B------:R-:W-:-:S04]  /*0230*/  ISETP.GE.OR P1, PT, R6, UR10, !P1 ;  /* 0x0000000a06007c0c */ /* 0x000fc8000cf26670 */
[----:B------:R-:W-:-:S04]  /*0240*/  PLOP3.LUT P0, PT, P0, P1, PT, 0xf8, 0x8f ;  /* 0x00000000008f781c */ /* 0x000fc80000703f70 */
[----:B------:R-:W-:-:S13]  /*0250*/  ISETP.GE.OR P0, PT, R5, UR10, P0 ;  /* 0x0000000a05007c0c */ /* 0x000fda0008706670 */
[----:B---3--:R-:W-:Y:S05]  /*0260*/  @P0 BRA `(.L_x_450) ;  /* 0x0000000c00380947 */ /* 0x008fea0003800000 */
[----:B------:R-:W-:Y:S01]  /*0270*/  UISETP.GE.AND UP0, UPT, UR13, URZ, UPT ;  /* 0x000000ff0d00728c */ /* 0x000fe2000bf06270 */
[----:B------:R-:W-:Y:S02]  /*0280*/  CS2R R20, SRZ ;  /* 0x0000000000147805 */ /* 0x000fe4000001ff00 */
[----:B------:R-:W-:Y:S01]  /*0290*/  CS2R R12, SRZ ;  /* 0x00000000000c7805 */ /* 0x000fe2000001ff00 */
[----:B------:R-:W-:-:S09]  /*02a0*/  UISETP.LT.OR UP0, UPT, UR12, URZ, !UP0 ;  /* 0x000000ff0c00728c */ /* 0x000fd2000c701670 */
[----:B------:R-:W-:Y:S05]  /*02b0*/  BRA.U UP0, `(.L_x_451) ;  /* 0x0000000900cc7547 */ /* 0x000fea000b800000 */
[----:B------:R-:W-:Y:S01]  /*02c0*/  USHF.L.U32 UR4, UR13, 0x1, URZ ;  /* 0x000000010d047899 */ /* 0x000fe200080006ff */
[----:B------:R-:W-:Y:S02]  /*02d0*/  CS2R R12, SRZ ;  /* 0x00000000000c7805 */ /* 0x000fe4000001ff00 */
[----:B------:R-:W-:Y:S02]  /*02e0*/  CS2R R22, SRZ ;  /* 0x0000000000167805 */ /* 0x000fe4000001ff00 */
[----:B------:R-:W-:Y:S01]  /*02f0*/  CS2R R20, SRZ ;  /* 0x0000000000147805 */ /* 0x000fe2000001ff00 */
[----:B------:R-:W-:Y:S02]  /*0300*/  ULOP3.LUT UR5, UR4, 0x7ffffff8, URZ, 0xc0, !UPT ;  /* 0x7ffffff804057892 */ /* 0x000fe4000f8ec0ff */
[----:B------:R-:W-:Y:S02]  /*0310*/  ULOP3.LUT UR4, UR4, 0x6, URZ, 0xc0, !UPT ;  /* 0x0000000604047892 */ /* 0x000fe4000f8ec0ff */
[----:B------:R-:W-:-:S02]  /*0320*/  UIADD3 UR6, UPT, UPT, -UR12, URZ, URZ ;  /* 0x000000ff0c067290 */ /* 0x000fc4000fffe1ff */
[----:B------:R-:W-:Y:S02]  /*0330*/  UIADD3 UR7, UPT, UPT, -UR5, URZ, URZ ;  /* 0x000000ff05077290 */ /* 0x000fe4000fffe1ff */
[----:B------:R-:W-:-:S11]  /*0340*/  UISETP.GE.U32.AND UP0, UPT, UR4, 0x3, UPT ;  /* 0x000000030400788c */ /* 0x000fd6000bf06070 */
.L_x_456:
        /* <DEDUP_REMOVED lines=10> */
[----:B------:R-:W0:Y:S01]  /*03f0*/  LDCU UR5, c[0x0][0x3a8] ;  /* 0x00007500ff0577ac */ /* 0x000e220008000800 */
[----:B------:R-:W-:Y:S01]  /*0400*/  IADD3 R10, PT, PT, R0, -UR15, RZ ;  /* 0x8000000f000a7c10 */ /* 0x000fe2000fffe0ff */
[----:B------:R-:W1:Y:S04]  /*0410*/  LDCU.64 UR10, c[0x0][0x3a0] ;  /* 0x00007400ff0a77ac */ /* 0x000e680008000a00 */
[----:B------:R-:W-:Y:S02]  /*0420*/  IMAD R25, R7, UR14, R10 ;  /* 0x0000000e07197c24 */ /* 0x000fe4000f8e020a */
[----:B0-----:R-:W-:Y:S01]  /*0430*/  VIADD R5, R2, UR5 ;  /* 0x0000000502057c36 */ /* 0x001fe20008000000 */
[----:B------:R-:W-:-:S03]  /*0440*/  UMOV UR5, UR7 ;  /* 0x0000000700057c82 */ /* 0x000fc60008000000 */
[----:B------:R-:W-:-:S04]  /*0450*/  IMAD.IADD R14, R10, 0x1, -R5 ;  /* 0x000000010a0e7824 */ /* 0x000fc800078e0a05 */
[----:B-1----:R-:W-:-:S07]  /*0460*/  IMAD R5, R7, UR14, R14 ;  /* 0x0000000e07057c24 */ /* 0x002fce000f8e020e */
.L_x_453:
[----:B------:R-:W0:Y:S01]  /*0470*/  LDC.64 R16, c[0x0][0x398] ;  /* 0x0000e600ff107b82 */ /* 0x000e220000000a00 */
[----:B------:R-:W-:Y:S02]  /*0480*/  SHF.R.S32.HI R14, RZ, 0x1f, R25 ;  /* 0x0000001fff0e7819 */ /* 0x000fe40000011419 */
[----:B------:R-:W-:-:S04]  /*0490*/  IADD3 R10, P0, PT, R5, UR10, RZ ;  /* 0x0000000a050a7c10 */ /* 0x000fc8000ff1e0ff */
[----:B------:R-:W-:-:S05]  /*04a0*/  LEA.HI.X.SX32 R11, R5, UR11, 0x1, P0 ;  /* 0x0000000b050b7c11 */ /* 0x000fca00080f0eff */
[----:B------:R-:W2:Y:S04]  /*04b0*/  LDG.E.U8 R29, desc[UR8][R10.64] ;  /* 0x000000080a1d7981 */ /* 0x000ea8000c1e1100 */
[----:B------:R-:W3:Y:S01]  /*04c0*/  LDG.E.U8 R26, desc[UR8][R10.64+0x1] ;  /* 0x000001080a1a7981 */ /* 0x000ee2000c1e1100 */
[----:B0-----:R-:W-:-:S04]  /*04d0*/  IADD3 R16, P1, P2, R25, 0x3, R16 ;  /* 0x0000000319107810 */ /* 0x001fc80007a3e010 */
[----:B------:R-:W-:-:S05]  /*04e0*/  IADD3.X R17, PT, PT, R14, R17, RZ, P1, P2 ;  /* 0x000000110e117210 */ /* 0x000fca0000fe44ff */
[----:B------:R-:W4:Y:S04]  /*04f0*/  LDG.E.U8 R28, desc[UR8][R16.64+-0x3] ;  /* 0xfffffd08101c7981 */ /* 0x000f28000c1e1100 */
[----:B------:R-:W5:Y:S01]  /*0500*/  LDG.E.U8 R24, desc[UR8][R16.64+-0x2] ;  /* 0xfffffe0810187981 */ /* 0x000f62000c1e1100 */
[----:B--2---:R-:W-:Y:S08]  /*0510*/  I2F.F64.U16 R14, R29 ;  /* 0x0000001d000e7312 */ /* 0x004ff00000101800 */
[----:B----4-:R-:W0:Y:S02]  /*0520*/  I2F.F64.U16 R18, R28 ;  /* 0x0000001c00127312 */ /* 0x010e240000101800 */
[----:B0-----:R-:W-:-:S02]  /*0530*/  DFMA R22, R18, R18, R22 ;  /* 0x000000121216722b */ /* 0x001fc40000000016 */
[-C--:B------:R-:W-:Y:S01]  /*0540*/  DFMA R18, R18, R14.reuse, R20 ;  /* 0x0000000e1212722b */ /* 0x080fe20000000014 */
[----:B------:R-:W2:Y:S04]  /*0550*/  LDG.E.U8 R21, desc[UR8][R16.64+-0x1] ;  /* 0xffffff0810157981 */ /* 0x000ea8000c1e1100 */
[----:B------:R-:W4:Y:S01]  /*0560*/  LDG.E.U8 R20, desc[UR8][R10.64+0x2] ;  /* 0x000002080a147981 */ /* 0x000f22000c1e1100 */
[----:B------:R-:W-:Y:S01]  /*0570*/  DFMA R12, R14, R14, R12 ;  /* 0x0000000e0e0c722b */ /* 0x000fe2000000000c */
[----:B---3--:R-:W0:Y:S08]  /*0580*/  I2F.F64.U16 R26, R26 ;  /* 0x0000001a001a7312 */ /* 0x008e300000101800 */
[----:B-----5:R1:W3:Y:S01]  /*0590*/  I2F.F64.U16 R14, R24 ;  /* 0x00000018000e7312 */ /* 0x0202e20000101800 */
[----:B0-----:R-:W-:Y:S01]  /*05a0*/  DFMA R12, R26, R26, R12 ;  /* 0x0000001a1a0c722b */ /* 0x001fe2000000000c */
[----:B-1----:R-:W5:Y:S01]  /*05b0*/  LDG.E.U8 R24, desc[UR8][R16.64+0x2] ;  /* 0x0000020810187981 */ /* 0x002f62000c1e1100 */
[----:B---3--:R-:W-:-:S02]  /*05c0*/  DFMA R22, R14, R14, R22 ;  /* 0x0000000e0e16722b */ /* 0x008fc40000000016 */
[----:B------:R-:W-:Y:S01]  /*05d0*/  DFMA R18, R14, R26, R18 ;  /* 0x0000001a0e12722b */ /* 0x000fe20000000012 */
[----:B------:R-:W3:Y:S02]  /*05e0*/  LDG.E.U8 R27, desc[UR8][R16.64] ;  /* 0x00000008101b7981 */ /* 0x000ee4000c1e1100 */
[----:B--2---:R0:W1:Y:S02]  /*05f0*/  I2F.F64.U16 R14, R21 ;  /* 0x00000015000e7312 */ /* 0x0040640000101800 */
[----:B0-----:R-:W2:Y:S06]  /*0600*/  LDG.E.U8 R21, desc[UR8][R10.64+0x3] ;  /* 0x000003080a157981 */ /* 0x001eac000c1e1100 */
[----:B----4-:R0:W4:Y:S01]  /*0610*/  I2F.F64.U16 R28, R20 ;  /* 0x00000014001c7312 */ /* 0x0101220000101800 */
[C---:B-1----:R-:W-:Y:S01]  /*0620*/  DFMA R22, R14.reuse, R14, R22 ;  /* 0x0000000e0e16722b */ /* 0x042fe20000000016 */
[----:B0-----:R-:W5:Y:S01]  /*0630*/  LDG.E.U8 R20, desc[UR8][R10.64+0x5] ;  /* 0x000005080a147981 */ /* 0x001f62000c1e1100 */
[----:B----4-:R-:W-:-:S03]  /*0640*/  DFMA R18, R14, R28, R18 ;  /* 0x0000001c0e12722b */ /* 0x010fc60000000012 */
[----:B------:R-:W4:Y:S04]  /*0650*/  LDG.E.U8 R15, desc[UR8][R16.64+0x1] ;  /* 0x00000108100f7981 */ /* 0x000f28000c1e1100 */
[----:B------:R-:W5:Y:S01]  /*0660*/  LDG.E.U8 R14, desc[UR8][R10.64+0x4] ;  /* 0x000004080a0e7981 */ /* 0x000f62000c1e1100 */
[----:B------:R-:W-:Y:S01]  /*0670*/  DFMA R12, R28, R28, R12 ;  /* 0x0000001c1c0c722b */ /* 0x000fe2000000000c */
[----:B---3--:R-:W0:Y:S02]  /*0680*/  I2F.F64.U16 R26, R27 ;  /* 0x0000001b001a7312 */ /* 0x008e240000101800 */
[----:B0-----:R-:W-:-:S06]  /*0690*/  DFMA R22, R26, R26, R22 ;  /* 0x0000001a1a16722b */ /* 0x001fcc0000000016 */
[----:B--2---:R-:W0:Y:S02]  /*06a0*/  I2F.F64.U16 R28, R21 ;  /* 0x00000015001c7312 */ /* 0x004e240000101800 */
[-C--:B0-----:R-:W-:Y:S02]  /*06b0*/  DFMA R18, R26, R28.reuse, R18 ;  /* 0x0000001c1a12722b */ /* 0x081fe40000000012 */
[----:B------:R-:W-:-:S04]  /*06c0*/  DFMA R12, R28, R28, R12 ;  /* 0x0000001c1c0c722b */ /* 0x000fc8000000000c */
[----:B----4-:R0:W1:Y:S08]  /*06d0*/  I2F.F64.U16 R26, R15 ;  /* 0x0000000f001a7312 */ /* 0x0100700000101800 */
[----:B-----5:R2:W3:Y:S01]  /*06e0*/  I2F.F64.U16 R28, R14 ;  /* 0x0000000e001c7312 */ /* 0x0204e20000101800 */
[----:B0-----:R-:W4:Y:S01]  /*06f0*/  LDG.E.U8 R15, desc[UR8][R16.64+0x4] ;  /* 0x00000408100f7981 */ /* 0x001f22000c1e1100 */
[----:B-1----:R-:W-:-:S03]  /*0700*/  DFMA R22, R26, R26, R22 ;  /* 0x0000001a1a16722b */ /* 0x002fc60000000016 */
[----:B--2---:R0:W2:Y:S01]  /*0710*/  LDG.E.U8 R14, desc[UR8][R10.64+0x7] ;  /* 0x000007080a0e7981 */ /* 0x0040a2000c1e1100 */
[----:B---3--:R-:W-:-:S03]  /*0720*/  DFMA R18, R26, R28, R18 ;  /* 0x0000001c1a12722b */ /* 0x008fc60000000012 */
[----:B------:R-:W0:Y:S04]  /*0730*/  LDG.E.U8 R26, desc[UR8][R10.64+0x6] ;  /* 0x000006080a1a7981 */ /* 0x000e28000c1e1100 */
[----:B------:R-:W3:Y:S01]  /*0740*/  LDG.E.U8 R27, desc[UR8][R16.64+0x3] ;  /* 0x00000308101b7981 */ /* 0x000ee2000c1e1100 */
[----:B------:R-:W-:Y:S01]  /*0750*/  DFMA R12, R28, R28, R12 ;  /* 0x0000001c1c0c722b */ /* 0x000fe2000000000c */
[----:B------:R-:W1:Y:S08]  /*0760*/  I2F.F64.U16 R20, R20 ;  /* 0x0000001400147312 */ /* 0x000e700000101800 */
[----:B------:R-:W5:Y:S01]  /*0770*/  I2F.F64.U16 R28, R24 ;  /* 0x00000018001c7312 */ /* 0x000f620000101800 */
[----:B------:R-:W-:Y:S01]  /*0780*/  UIADD3 UR5, UPT, UPT, UR5, 0x8, URZ ;  /* 0x0000000805057890 */ /* 0x000fe2000fffe0ff */
[----:B-1----:R-:W-:-:S03]  /*0790*/  DFMA R12, R20, R20, R12 ;  /* 0x00000014140c722b */ /* 0x002fc6000000000c */
[----:B------:R-:W-:Y:S01]  /*07a0*/  UISETP.NE.AND UP2, UPT, UR5, URZ, UPT ;  /* 0x000000ff0500728c */ /* 0x000fe2000bf45270 */
[C---:B-----5:R-:W-:Y:S02]  /*07b0*/  DFMA R20, R28.reuse, R20, R18 ;  /* 0x000000141c14722b */ /* 0x060fe40000000012 */
[----:B------:R-:W-:Y:S01]  /*07c0*/  DFMA R22, R28, R28, R22 ;  /* 0x0000001c1c16722b */ /* 0x000fe20000000016 */
[----:B------:R-:W-:Y:S02]  /*07d0*/  VIADD R5, R5, 0x8 ;  /* 0x0000000805057836 */ /* 0x000fe40000000000 */
[----:B------:R-:W-:Y:S01]  /*07e0*/  VIADD R25, R25, 0x8 ;  /* 0x0000000819197836 */ /* 0x000fe20000000000 */
[----:B------:R-:W-:Y:S01]  /*07f0*/  UIADD3 UR4, UPT, UPT, UR4, 0x8, URZ ;  /* 0x0000000804047890 */ /* 0x000fe2000fffe0ff */
[----:B----4-:R-:W-:Y:S08]  /*0800*/  I2F.F64.U16 R28, R15 ;  /* 0x0000000f001c7312 */ /* 0x010ff00000101800 */
[----:B0-----:R-:W0:Y:S08]  /*0810*/  I2F.F64.U16 R10, R26 ;  /* 0x0000001a000a7312 */ /* 0x001e300000101800 */
[----:B---3--:R-:W1:Y:S08]  /*0820*/  I2F.F64.U16 R26, R27 ;  /* 0x0000001b001a7312 */ /* 0x008e700000101800 */
[----:B--2---:R-:W2:Y:S01]  /*0830*/  I2F.F64.U16 R18, R14 ;  /* 0x0000000e00127312 */ /* 0x004ea20000101800 */
[----:B0-----:R-:W-:-:S02]  /*0840*/  DFMA R12, R10, R10, R12 ;  /* 0x0000000a0a0c722b */ /* 0x001fc4000000000c */
[C---:B-1----:R-:W-:Y:S02]  /*0850*/  DFMA R22, R26.reuse, R26, R22 ;  /* 0x0000001a1a16722b */ /* 0x042fe40000000016 */
[----:B------:R-:W-:-:S04]  /*0860*/  DFMA R20, R26, R10, R20 ;  /* 0x0000000a1a14722b */ /* 0x000fc80000000014 */
[----:B--2---:R-:W-:Y:S02]  /*0870*/  DFMA R12, R18, R18, R12 ;  /* 0x00000012120c722b */ /* 0x004fe4000000000c */
[C---:B------:R-:W-:Y:S02]  /*0880*/  DFMA R22, R28.reuse, R28, R22 ;  /* 0x0000001c1c16722b */ /* 0x040fe40000000016 */
[----:B------:R-:W-:Y:S01]  /*0890*/  DFMA R20, R28, R18, R20 ;  /* 0x000000121c14722b */ /* 0x000fe20000000014 */
[----:B------:R-:W-:Y:S10]  /*08a0*/  BRA.U UP2, `(.L_x_453) ;  /* 0xfffffff902f07547 */ /* 0x000ff4000b83ffff */
.L_x_452:
        /* <DEDUP_REMOVED lines=14> */
[----:B------:R-:W4:Y:S04]  /*0990*/  LDG.E.U8 R10, desc[UR8][R14.64+0x2] ;  /* 0x000002080e0a7981 */ /* 0x000f28000c1e1100 */
[----:B------:R-:W4:Y:S04]  /*09a0*/  LDG.E.U8 R24, desc[UR8][R26.64+0x2] ;  /* 0x000002081a187981 */ /* 0x000f28000c1e1100 */
[----:B------:R3:W4:Y:S04]  /*09b0*/  LDG.E.U8 R11, desc[UR8][R14.64+0x3] ;  /* 0x000003080e0b7981 */ /* 0x000728000c1e1100 */
[----:B------:R0:W4:Y:S01]  /*09c0*/  LDG.E.U8 R5, desc[UR8][R26.64+0x3] ;  /* 0x000003081a057981 */ /* 0x000122000c1e1100 */
[----:B------:R-:W-:Y:S01]  /*09d0*/  UIADD3 UR4, UPT, UPT, UR4, 0x4, URZ ;  /* 0x0000000404047890 */ /* 0x000fe2000fffe0ff */
[----:B--2---:R-:W1:Y:S08]  /*09e0*/  I2F.F64.U16 R16, R29 ;  /* 0x0000001d00107312 */ /* 0x004e700000101800 */
[----:B---3--:R-:W2:Y:S01]  /*09f0*/  I2F.F64.U16 R14, R19 ;  /* 0x00000013000e7312 */ /* 0x008ea20000101800 */
[----:B-1----:R-:W-:-:S07]  /*0a00*/  DFMA R22, R16, R16, R22 ;  /* 0x000000101016722b */ /* 0x002fce0000000016 */
[----:B-----5:R-:W1:Y:S01]  /*0a10*/  I2F.F64.U16 R18, R18 ;  /* 0x0000001200127312 */ /* 0x020e620000101800 */
[----:B--2---:R-:W-:-:S07]  /*0a20*/  DFMA R20, R16, R14, R20 ;  /* 0x0000000e1014722b */ /* 0x004fce0000000014 */
[----:B----4-:R-:W2:Y:S01]  /*0a30*/  I2F.F64.U16 R24, R24 ;  /* 0x0000001800187312 */ /* 0x010ea20000101800 */
[----:B------:R-:W-:-:S07]  /*0a40*/  DFMA R12, R14, R14, R12 ;  /* 0x0000000e0e0c722b */ /* 0x000fce000000000c */
[----:B------:R-:W3:Y:S01]  /*0a50*/  I2F.F64.U16 R16, R28 ;  /* 0x0000001c00107312 */ /* 0x000ee20000101800 */
[----:B-1----:R-:W-:-:S07]  /*0a60*/  DFMA R12, R18, R18, R12 ;  /* 0x00000012120c722b */ /* 0x002fce000000000c */
[----:B------:R-:W1:Y:S01]  /*0a70*/  I2F.F64.U16 R14, R10 ;  /* 0x0000000a000e7312 */ /* 0x000e620000101800 */
[----:B--2---:R-:W-:Y:S02]  /*0a80*/  DFMA R12, R24, R24, R12 ;  /* 0x00000018180c722b */ /* 0x004fe4000000000c */
[----:B---3--:R-:W-:-:S05]  /*0a90*/  DFMA R22, R16, R16, R22 ;  /* 0x000000101016722b */ /* 0x008fca0000000016 */
[----:B0-----:R-:W0:Y:S01]  /*0aa0*/  I2F.F64.U16 R26, R11 ;  /* 0x0000000b001a7312 */ /* 0x001e220000101800 */
[----:B------:R-:W-:Y:S02]  /*0ab0*/  DFMA R20, R16, R18, R20 ;  /* 0x000000121014722b */ /* 0x000fe40000000014 */
[----:B-1----:R-:W-:-:S05]  /*0ac0*/  DFMA R22, R14, R14, R22 ;  /* 0x0000000e0e16722b */ /* 0x002fca0000000016 */
[----:B------:R-:W1:Y:S01]  /*0ad0*/  I2F.F64.U16 R16, R5 ;  /* 0x0000000500107312 */ /* 0x000e620000101800 */
[----:B------:R-:W-:Y:S02]  /*0ae0*/  DFMA R20, R14, R24, R20 ;  /* 0x000000180e14722b */ /* 0x000fe40000000014 */
[----:B0-----:R-:W-:-:S06]  /*0af0*/  DFMA R22, R26, R26, R22 ;  /* 0x0000001a1a16722b */ /* 0x001fcc0000000016 */
[-C--:B-1----:R-:W-:Y:S02]  /*0b00*/  DFMA R20, R26, R16.reuse, R20 ;  /* 0x000000101a14722b */ /* 0x082fe40000000014 */
[----:B------:R-:W-:-:S11]  /*0b10*/  DFMA R12, R16, R16, R12 ;  /* 0x00000010100c722b */ /* 0x000fd6000000000c */
.L_x_454:
[----:B------:R-:W-:Y:S05]  /*0b20*/  BRA.U !UP1, `(.L_x_455) ;  /* 0x00000001095c7547 */ /* 0x000fea000b800000 */
[----:B------:R-:W0:Y:S01]  /*0b30*/  LDCU.64 UR10, c[0x0][0x398] ;  /* 0x00007300ff0a77ac */ /* 0x000e220008000a00 */
[----:B------:R-:W-:Y:S01]  /*0b40*/  VIADD R10, R7, UR4 ;  /* 0x00000004070a7c36 */ /* 0x000fe20008000000 */
[----:B------:R-:W-:Y:S01]  /*0b50*/  IADD3 R5, PT, PT, R6, UR4, RZ ;  /* 0x0000000406057c10 */ /* 0x000fe2000fffe0ff */
[----:B------:R-:W1:Y:S03]  /*0b60*/  LDCU.64 UR14, c[0x0][0x3a0] ;  /* 0x00007400ff0e77ac */ /* 0x000e660008000a00 */
[C---:B0-----:R-:W-:Y:S02]  /*0b70*/  IADD3 R26, P0, PT, R5.reuse, UR10, RZ ;  /* 0x0000000a051a7c10 */ /* 0x041fe4000ff1e0ff */
        /* <DEDUP_REMOVED lines=18> */
.L_x_455:
[----:B------:R-:W0:Y:S01]  /*0ca0*/  LDCU.64 UR10, c[0x0][0x398] ;  /* 0x00007300ff0a77ac */ /* 0x000e220008000a00 */
[----:B------:R-:W-:Y:S02]  /*0cb0*/  VIADD R6, R6, UR4 ;  /* 0x0000000406067c36 */ /* 0x000fe40008000000 */
[----:B------:R-:W-:Y:S01]  /*0cc0*/  VIADD R7, R7, UR4 ;  /* 0x0000000407077c36 */ /* 0x000fe20008000000 */
[----:B------:R-:W1:Y:S01]  /*0cd0*/  LDCU.64 UR14, c[0x0][0x3a0] ;  /* 0x00007400ff0e77ac */ /* 0x000e620008000a00 */
[----:B------:R-:W2:Y:S01]  /*0ce0*/  LDCU UR5, c[0x0][0x390] ;  /* 0x00007200ff0577ac */ /* 0x000ea20008000800 */
        /* <DEDUP_REMOVED lines=16> */
.L_x_451:
[----:B------:R-:W0:Y:S01]  /*0df0*/  MUFU.RSQ64H R5, R13 ;  /* 0x0000000d00057308 */ /* 0x000e220000001c00 */
[----:B------:R-:W-:Y:S01]  /*0e00*/  IMAD.MOV.U32 R4, RZ, RZ, RZ ;  /* 0x000000ffff047224 */ /* 0x000fe200078e00ff */
[----:B------:R-:W-:Y:S01]  /*0e10*/  IADD3 R14, PT, PT, R13, -0x100000, RZ ;  /* 0xfff000000d0e7810 */ /* 0x000fe20007ffe0ff */
[----:B------:R-:W-:Y:S01]  /*0e20*/  IMAD.MOV.U32 R10, RZ, RZ, 0x0 ;  /* 0x00000000ff0a7424 */ /* 0x000fe200078e00ff */
[----:B------:R-:W-:Y:S01]  /*0e30*/  BSSY.RECONVERGENT B1, `(.L_x_457) ;  /* 0x000000f000017945 */ /* 0x000fe20003800200 */
        /* <DEDUP_REMOVED lines=9> */
[----:B------:R-:W-:Y:S01]  /*0ed0*/  MOV R4, 0xf00 ;  /* 0x00000f0000047802 */ /* 0x000fe20000000f00 */
[----:B------:R-:W-:-:S07]  /*0ee0*/  IMAD.MOV.U32 R11, RZ, RZ, R13 ;  /* 0x000000ffff0b7224 */ /* 0x000fce00078e000d */
[----:B------:R-:W-:Y:S05]  /*0ef0*/  CALL.REL.NOINC `($__internal_3_$__cuda_sm20_drsqrt_f64_slowpath_v2) ;  /* 0x0000000000387944 */ /* 0x000fea0003c00000 */
[----:B------:R-:W-:Y:S02]  /*0f00*/  IMAD.MOV.U32 R4, RZ, RZ, R6 ;  /* 0x000000ffff047224 */ /* 0x000fe400078e0006 */
[----:B------:R-:W-:-:S07]  /*0f10*/  IMAD.MOV.U32 R5, RZ, RZ, R7 ;  /* 0x000000ffff057224 */ /* 0x000fce00078e0007 */
.L_x_458:
[----:B------:R-:W-:Y:S05]  /*0f20*/  BSYNC.RECONVERGENT B1 ;  /* 0x0000000000017941 */ /* 0x000fea0003800200 */
.L_x_457:
[----:B------:R-:W-:-:S14]  /*0f30*/  DSETP.NEU.AND P0, PT, |R4|, +INF , PT ;  /* 0x7ff000000400742a */ /* 0x000fdc0003f0d200 */
[----:B------:R-:W-:-:S11]  /*0f40*/  @P0 DFMA R8, R4, -R20, 1 ;  /* 0x3ff000000408042b */ /* 0x000fd60000000814 */
.L_x_450:
[----:B------:R-:W-:Y:S05]  /*0f50*/  BSYNC.RECONVERGENT B0 ;  /* 0x0000000000007941 */ /* 0x000fea0003800200 */
.L_x_449:
        /* <DEDUP_REMOVED lines=8> */
        .weak           $__internal_3_$__cuda_sm20_drsqrt_f64_slowpath_v2
        .type           $__internal_3_$__cuda_sm20_drsqrt_f64_slowpath_v2,@function
        .size           $__internal_3_$__cuda_sm20_drsqrt_f64_slowpath_v2,(.L_x_1544 - $__internal_3_$__cuda_sm20_drsqrt_f64_slowpath_v2)
$__internal_3_$__cuda_sm20_drsqrt_f64_slowpath_v2:
        /* <DEDUP_REMOVED lines=14> */
[----:B------:R-:W-:Y:S01]  /*10c0*/  MOV R6, RZ ;  /* 0x000000ff00067202 */ /* 0x000fe20000000f00 */
[----:B------:R-:W-:Y:S02]  /*10d0*/  IMAD.MOV.U32 R14, RZ, RZ, 0x0 ;  /* 0x00000000ff0e7424 */ /* 0x000fe400078e00ff */
[----:B------:R-:W-:Y:S02]  /*10e0*/  IMAD.MOV.U32 R15, RZ, RZ, 0x3fd80000 ;  /* 0x3fd80000ff0f7424 */ /* 0x000fe400078e00ff */
        /* <DEDUP_REMOVED lines=8> */
.L_x_461:
[----:B------:R-:W-:Y:S01]  /*1170*/  DADD R6, R10, R10 ;  /* 0x000000000a067229 */ /* 0x000fe2000000000a */
[----:B------:R-:W-:Y:S10]  /*1180*/  BRA `(.L_x_462) ;  /* 0x0000000000087947 */ /* 0x000ff40003800000 */
.L_x_460:
[----:B------:R-:W-:Y:S01]  /*1190*/  LOP3.LUT R7, R6, 0x7ff00000, RZ, 0xfc, !PT ;  /* 0x7ff0000006077812 */ /* 0x000fe200078efcff */
[----:B------:R-:W-:-:S07]  /*11a0*/  IMAD.MOV.U32 R6, RZ, RZ, RZ ;  /* 0x000000ffff067224 */ /* 0x000fce00078e00ff */
.L_x_462:
[----:B------:R-:W-:Y:S05]  /*11b0*/  BSYNC.RECONVERGENT B2 ;  /* 0x0000000000027941 */ /* 0x000fea0003800200 */
.L_x_459:
[----:B------:R-:W-:-:S04]  /*11c0*/  IMAD.MOV.U32 R5, RZ, RZ, 0x0 ;  /* 0x00000000ff057424 */ /* 0x000fc800078e00ff */
[----:B------:R-:W-:Y:S05]  /*11d0*/  RET.REL.NODEC R4 `(_Z43kernel_GenerateDSI_u2b_opencvncc_transposediiiiiPKhS0_iPd) ;  /* 0xffffffec04887950 */ /* 0x000fea0003c3ffff */
.L_x_463:
        /* <DEDUP_REMOVED lines=10> */
.L_x_1544:


//--------------------- .text._Z37kernel_GenerateDSI_u2b_ncc_transposediiiiiPKhS0_iPd --------------------------
	.section	.text._Z37kernel_GenerateDSI_u2b_ncc_transposediiiiiPKhS0_iPd,"ax",@progbits
	.align	128
        .global         _Z37kernel_GenerateDSI_u2b_ncc_transposediiiiiPKhS0_iPd
        .type           _Z37kernel_GenerateDSI_u2b_ncc_transposediiiiiPKhS0_iPd,@function
        .size           _Z37kernel_GenerateDSI_u2b_ncc_transposediiiiiPKhS0_iPd,(.L_x_1546 - _Z37kernel_GenerateDSI_u2b_ncc_transposediiiiiPKhS0_iPd)
        .other          _Z37kernel_GenerateDSI_u2b_ncc_transposediiiiiPKhS0_iPd,@"STO_CUDA_ENTRY STV_DEFAULT"
_Z37kernel_GenerateDSI_u2b_ncc_transposediiiiiPKhS0_iPd:
.text._Z37kernel_GenerateDSI_u2b_ncc_transposediiiiiPKhS0_iPd:
        /* <DEDUP_REMOVED lines=26> */
[----:B-1----:R-:W-:Y:S02]  /*01a0*/  VIADD R5, R2, UR4 ;  /* 0x0000000402057c36 */ /* 0x002fe40008000000 */
[----:B--2---:R-:W-:Y:S01]  /*01b0*/  IMAD.U32 R8, RZ, RZ, UR5 ;  /* 0x00000005ff087e24 */ /* 0x004fe2000f8e00ff */
[C---:B0-----:R-:W-:Y:S01]  /*01c0*/  ISETP.GE.AND P0, PT, R0.reuse, R7, PT ;  /* 0x000000070000720c */ /* 0x041fe20003f06270 */
[----:B------:R-:W-:-:S02]  /*01d0*/  IMAD.IADD R4, R0, 0x1, -R5 ;  /* 0x0000000100047824 */ /* 0x000fc400078e0a05 */
[----:B------:R-:W-:Y:S01]  /*01e0*/  IMAD.IADD R6, R0, 0x1, R7 ;  /* 0x0000000100067824 */ /* 0x000fe200078e0207 */
[C---:B------:R-:W-:Y:S01]  /*01f0*/  ISETP.LT.OR P0, PT, R3.reuse, R8, !P0 ;  /* 0x000000080300720c */ /* 0x040fe20004701670 */
[----:B------:R-:W-:Y:S01]  /*0200*/  IMAD.IADD R5, R3, 0x1, R8 ;  /* 0x0000000103057824 */ /* 0x000fe200078e0208 */
[----:B------:R-:W-:-:S04]  /*0210*/  ISETP.GE.AND P1, PT, R4, R7, PT ;  /* 0x000000070400720c */ /* 0x000fc80003f26270 */
[----:B------:R-:W-:Y:S01]  /*0220*/  ISETP.GE.OR P0, PT, R5, UR9, P0 ;  /* 0x0000000905007c0c */ /* 0x000fe20008706670 */
[----:B------:R-:W-:Y:S01]  /*0230*/  IMAD.IADD R5, R4, 0x1, R7 ;  /* 0x0000000104057824 */ /* 0x000fe200078e0207 */
[----:B------:R-:W-:-:S04]  /*0240*/  ISETP.GE.OR P1, PT, R6, UR8, !P1 ;  /* 0x0000000806007c0c */ /* 0x000fc8000cf26670 */
[----:B------:R-:W-:-:S04]  /*0250*/  PLOP3.LUT P0, PT, P0, P1, PT, 0xf8, 0x8f ;  /* 0x00000000008f781c */ /* 0x000fc80000703f70 */
[----:B------:R-:W-:-:S13]  /*0260*/  ISETP.GE.OR P0, PT, R5, UR8, P0 ;  /* 0x0000000805007c0c */ /* 0x000fda0008706670 */
[----:B---3--:R-:W-:Y:S05]  /*0270*/  @P0 BRA `(.L_x_465) ;  /* 0x00000018009c0947 */ /* 0x008fea0003800000 */
[C---:B------:R-:W-:Y:S01]  /*0280*/  ISETP.GE.AND P0, PT, R7.reuse, RZ, PT ;  /* 0x000000ff0700720c */ /* 0x040fe20003f06270 */
[----:B------:R-:W-:Y:S01]  /*0290*/  IMAD.SHL.U32 R5, R7, 0x2, RZ ;  /* 0x0000000207057824 */ /* 0x000fe200078e00ff */
[----:B------:R-:W-:Y:S01]  /*02a0*/  CS2R R16, SRZ ;  /* 0x0000000000107805 */ /* 0x000fe2000001ff00 */
[----:B------:R-:W-:Y:S01]  /*02b0*/  IMAD.MOV R6, RZ, RZ, -R8 ;  /* 0x000000ffff067224 */ /* 0x000fe200078e0a08 */
[----:B------:R-:W-:Y:S02]  /*02c0*/  ISETP.LT.OR P0, PT, R8, RZ, !P0 ;  /* 0x000000ff0800720c */ /* 0x000fe40004701670 */
[----:B------:R-:W-:Y:S01]  /*02d0*/  CS2R R10, SRZ ;  /* 0x00000000000a7805 */ /* 0x000fe2000001ff00 */
[----:B------:R-:W-:-:S10]  /*02e0*/  VIADD R9, R5, 0x1 ;  /* 0x0000000105097836 */ /* 0x000fd40000000000 */
[----:B------:R-:W-:Y:S05]  /*02f0*/  @P0 BRA `(.L_x_466) ;  /* 0x0000000800640947 */ /* 0x000fea0003800000 */
[----:B------:R-:W-:Y:S01]  /*0300*/  LOP3.LUT R8, R5, 0x6, RZ, 0xc0, !PT ;  /* 0x0000000605087812 */ /* 0x000fe200078ec0ff */
[----:B------:R-:W-:Y:S01]  /*0310*/  IMAD.MOV.U32 R24, RZ, RZ, R6 ;  /* 0x000000ffff187224 */ /* 0x000fe200078e0006 */
[----:B------:R-:W-:Y:S02]  /*0320*/  IADD3 R22, PT, PT, -R7, RZ, RZ ;  /* 0x000000ff07167210 */ /* 0x000fe40007ffe1ff */
[----:B------:R-:W-:Y:S02]  /*0330*/  CS2R R10, SRZ ;  /* 0x00000000000a7805 */ /* 0x000fe4000001ff00 */
[----:B------:R-:W-:Y:S02]  /*0340*/  ISETP.GE.U32.AND P0, PT, R8, 0x3, PT ;  /* 0x000000030800780c */ /* 0x000fe40003f06070 */
[----:B------:R-:W-:Y:S02]  /*0350*/  CS2R R16, SRZ ;  /* 0x0000000000107805 */ /* 0x000fe4000001ff00 */
[----:B------:R-:W-:-:S09]  /*0360*/  LOP3.LUT R23, R9, 0xfffffff8, RZ, 0xc0, !PT ;  /* 0xfffffff809177812 */ /* 0x000fd200078ec0ff */
.L_x_471:
        /* <DEDUP_REMOVED lines=13> */
.L_x_468:
[----:B------:R-:W-:-:S05]  /*0440*/  IMAD.IADD R15, R26, 0x1, R7 ;  /* 0x000000011a0f7824 */ /* 0x000fca00078e0207 */
[----:B0-----:R-:W-:-:S04]  /*0450*/  IADD3 R14, P1, PT, R15, UR4, RZ ;  /* 0x000000040f0e7c10 */ /* 0x001fc8000ff3e0ff */
[----:B------:R-:W-:-:S05]  /*0460*/  LEA.HI.X.SX32 R15, R15, UR5, 0x1, P1 ;  /* 0x000000050f0f7c11 */ /* 0x000fca00088f0eff */
[----:B------:R-:W2:Y:S04]  /*0470*/  LDG.E.U8 R28, desc[UR6][R14.64] ;  /* 0x000000060e1c7981 */ /* 0x000ea8000c1e1100 */
[----:B------:R-:W3:Y:S04]  /*0480*/  LDG.E.U8 R27, desc[UR6][R14.64+0x1] ;  /* 0x000001060e1b7981 */ /* 0x000ee8000c1e1100 */
[----:B------:R-:W4:Y:S04]  /*0490*/  LDG.E.U8 R21, desc[UR6][R14.64+0x2] ;  /* 0x000002060e157981 */ /* 0x000f28000c1e1100 */
[----:B------:R-:W5:Y:S04]  /*04a0*/  LDG.E.U8 R20, desc[UR6][R14.64+0x3] ;  /* 0x000003060e147981 */ /* 0x000f68000c1e1100 */
[----:B------:R-:W5:Y:S04]  /*04b0*/  LDG.E.U8 R25, desc[UR6][R14.64+0x4] ;  /* 0x000004060e197981 */ /* 0x000f68000c1e1100 */
[----:B------:R-:W5:Y:S01]  /*04c0*/  LDG.E.U8 R29, desc[UR6][R14.64+0x5] ;  /* 0x000005060e1d7981 */ /* 0x000f62000c1e1100 */
[----:B--2---:R-:W0:Y:S02]  /*04d0*/  I2F.F64.U16 R18, R28 ;  /* 0x0000001c00127312 */ /* 0x004e240000101800 */
[----:B0-----:R-:W-:-:S06]  /*04e0*/  DADD R18, R18, R16 ;  /* 0x0000000012127229 */ /* 0x001fcc0000000010 */
[----:B---3--:R0:W2:Y:S02]  /*04f0*/  I2F.F64.U16 R16, R27 ;  /* 0x0000001b00107312 */ /* 0x0080a40000101800 */
[----:B0-----:R-:W3:Y:S01]  /*0500*/  LDG.E.U8 R27, desc[UR6][R14.64+0x6] ;  /* 0x000006060e1b7981 */ /* 0x001ee2000c1e1100 */
[----:B--2---:R-:W-:-:S05]  /*0510*/  DADD R16, R18, R16 ;  /* 0x0000000012107229 */ /* 0x004fca0000000010 */
[----:B----4-:R-:W0:Y:S01]  /*0520*/  I2F.F64.U16 R18, R21 ;  /* 0x0000001500127312 */ /* 0x010e220000101800 */
[----:B------:R-:W2:Y:S02]  /*0530*/  LDG.E.U8 R15, desc[UR6][R14.64+0x7] ;  /* 0x000007060e0f7981 */ /* 0x000ea4000c1e1100 */
[----:B0-----:R-:W-:-:S05]  /*0540*/  DADD R16, R16, R18 ;  /* 0x0000000010107229 */ /* 0x001fca0000000012 */
[----:B-----5:R-:W0:Y:S03]  /*0550*/  I2F.F64.U16 R18, R20 ;  /* 0x0000001400127312 */ /* 0x020e260000101800 */
[----:B0-----:R-:W-:-:S05]  /*0560*/  DADD R18, R16, R18 ;  /* 0x0000000010127229 */ /* 0x001fca0000000012 */
[----:B------:R-:W0:Y:S08]  /*0570*/  I2F.F64.U16 R16, R25 ;  /* 0x0000001900107312 */ /* 0x000e300000101800 */
[----:B------:R-:W4:Y:S01]  /*0580*/  I2F.F64.U16 R28, R29 ;  /* 0x0000001d001c7312 */ /* 0x000f220000101800 */
[----:B0-----:R-:W-:Y:S01]  /*0590*/  DADD R18, R18, R16 ;  /* 0x0000000012127229 */ /* 0x001fe20000000010 */
[----:B------:R-:W-:-:S05]  /*05a0*/  IMAD.IADD R17, R8, 0x1, R7 ;  /* 0x0000000108117824 */ /* 0x000fca00078e0207 */
[C---:B-1----:R-:W-:Y:S02]  /*05b0*/  IADD3 R16, P1, PT, R17.reuse, UR8, RZ ;  /* 0x0000000811107c10 */ /* 0x042fe4000ff3e0ff */
[----:B----4-:R-:W-:Y:S02]  /*05c0*/  DADD R18, R18, R28 ;  /* 0x0000000012127229 */ /* 0x010fe4000000001c */
[----:B------:R-:W-:-:S05]  /*05d0*/  LEA.HI.X.SX32 R17, R17, UR9, 0x1, P1 ;  /* 0x0000000911117c11 */ /* 0x000fca00088f0eff */
[----:B------:R-:W4:Y:S04]  /*05e0*/  LDG.E.U8 R21, desc[UR6][R16.64] ;  /* 0x0000000610157981 */ /* 0x000f28000c1e1100 */
[----:B------:R-:W5:Y:S04]  /*05f0*/  LDG.E.U8 R25, desc[UR6][R16.64+0x3] ;  /* 0x0000030610197981 */ /* 0x000f68000c1e1100 */
[----:B------:R-:W2:Y:S01]  /*0600*/  LDG.E.U8 R14, desc[UR6][R16.64+0x6] ;  /* 0x00000606100e7981 */ /* 0x000ea2000c1e1100 */
[----:B---3--:R0:W1:Y:S03]  /*0610*/  I2F.F64.U16 R28, R27 ;  /* 0x0000001b001c7312 */ /* 0x0080660000101800 */
[----:B0-----:R-:W3:Y:S01]  /*0620*/  LDG.E.U8 R27, desc[UR6][R16.64+0x2] ;  /* 0x00000206101b7981 */ /* 0x001ee2000c1e1100 */
[----:B-1----:R-:W-:-:S03]  /*0630*/  DADD R18, R18, R28 ;  /* 0x0000000012127229 */ /* 0x002fc6000000001c */
[----:B------:R-:W5:Y:S01]  /*0640*/  LDG.E.U8 R28, desc[UR6][R16.64+0x1] ;  /* 0x00000106101c7981 */ /* 0x000f62000c1e1100 */
[----:B----4-:R-:W0:Y:S02]  /*0650*/  I2F.F64.U16 R20, R21 ;  /* 0x0000001500147312 */ /* 0x010e240000101800 */
[----:B0-----:R-:W-:-:S06]  /*0660*/  DADD R20, R20, R10 ;  /* 0x0000000014147229 */ /* 0x001fcc000000000a */
[----:B-----5:R-:W0:Y:S02]  /*0670*/  I2F.F64.U16 R28, R28 ;  /* 0x0000001c001c7312 */ /* 0x020e240000101800 */
[----:B0-----:R-:W-:-:S06]  /*0680*/  DADD R10, R20, R28 ;  /* 0x00000000140a7229 */ /* 0x001fcc000000001c */
[----:B---3--:R0:W1:Y:S01]  /*0690*/  I2F.F64.U16 R20, R27 ;  /* 0x0000001b00147312 */ /* 0x0080620000101800 */
[----:B------:R-:W3:Y:S04]  /*06a0*/  LDG.E.U8 R29, desc[UR6][R16.64+0x5] ;  /* 0x00000506101d7981 */ /* 0x000ee8000c1e1100 */
[----:B0-----:R-:W4:Y:S01]  /*06b0*/  LDG.E.U8 R27, desc[UR6][R16.64+0x4] ;  /* 0x00000406101b7981 */ /* 0x001f22000c1e1100 */
[----:B-1----:R-:W-:Y:S02]  /*06c0*/  DADD R10, R10, R20 ;  /* 0x000000000a0a7229 */ /* 0x002fe40000000014 */
[----:B------:R0:W1:Y:S02]  /*06d0*/  I2F.F64.U16 R20, R25 ;  /* 0x0000001900147312 */ /* 0x0000640000101800 */
[----:B0-----:R-:W5:Y:S04]  /*06e0*/  LDG.E.U8 R25, desc[UR6][R16.64+0x7] ;  /* 0x0000070610197981 */ /* 0x001f68000c1e1100 */
[----:B-1----:R-:W-:Y:S01]  /*06f0*/  DADD R10, R10, R20 ;  /* 0x000000000a0a7229 */ /* 0x002fe20000000014 */
[----:B------:R-:W-:Y:S01]  /*0700*/  VIADD R7, R7, 0x8 ;  /* 0x0000000807077836 */ /* 0x000fe20000000000 */
[----:B----4-:R-:W0:Y:S06]  /*0710*/  I2F.F64.U16 R20, R27 ;  /* 0x0000001b00147312 */ /* 0x010e2c0000101800 */
[----:B0-----:R-:W-:-:S02]  /*0720*/  DADD R10, R10, R20 ;  /* 0x000000000a0a7229 */ /* 0x001fc40000000014 */
[----:B---3--:R-:W0:Y:S08]  /*0730*/  I2F.F64.U16 R20, R29 ;  /* 0x0000001d00147312 */ /* 0x008e300000101800 */
[----:B--2---:R-:W-:Y:S08]  /*0740*/  I2F.F64.U16 R28, R15 ;  /* 0x0000000f001c7312 */ /* 0x004ff00000101800 */
[----:B------:R-:W1:Y:S01]  /*0750*/  I2F.F64.U16 R14, R14 ;  /* 0x0000000e000e7312 */ /* 0x000e620000101800 */
[----:B0-----:R-:W-:-:S07]  /*0760*/  DADD R10, R10, R20 ;  /* 0x000000000a0a7229 */ /* 0x001fce0000000014 */
[----:B-----5:R-:W0:Y:S01]  /*0770*/  I2F.F64.U16 R20, R25 ;  /* 0x0000001900147312 */ /* 0x020e220000101800 */
[----:B-1----:R-:W-:Y:S01]  /*0780*/  DADD R10, R10, R14 ;  /* 0x000000000a0a7229 */ /* 0x002fe2000000000e */
[----:B------:R-:W-:-:S05]  /*0790*/  VIADD R14, R7, UR10 ;  /* 0x0000000a070e7c36 */ /* 0x000fca0008000000 */
[----:B------:R-:W-:Y:S01]  /*07a0*/  ISETP.NE.AND P1, PT, R14, R23, PT ;  /* 0x000000170e00720c */ /* 0x000fe20003f25270 */
[----:B------:R-:W-:Y:S02]  /*07b0*/  DADD R16, R18, R28 ;  /* 0x0000000012107229 */ /* 0x000fe4000000001c */
[----:B0-----:R-:W-:-:S10]  /*07c0*/  DADD R10, R10, R20 ;  /* 0x000000000a0a7229 */ /* 0x001fd40000000014 */
[----:B------:R-:W-:Y:S05]  /*07d0*/  @P1 BRA `(.L_x_468) ;  /* 0xfffffffc00181947 */ /* 0x000fea000383ffff */
.L_x_467:
[----:B------:R-:W-:Y:S05]  /*07e0*/  @!P0 BRA `(.L_x_469) ;  /* 0x0000000000848947 */ /* 0x000fea0003800000 */
[----:B------:R-:W0:Y:S01]  /*07f0*/  LDCU.64 UR4, c[0x0][0x398] ;  /* 0x00007300ff0477ac */ /* 0x000e220008000a00 */
[----:B------:R-:W-:-:S05]  /*0800*/  IMAD.IADD R14, R26, 0x1, R7 ;  /* 0x000000011a0e7824 */ /* 0x000fca00078e0207 */
[----:B0-----:R-:W-:-:S04]  /*0810*/  IADD3 R18, P1, PT, R14, UR4, RZ ;  /* 0x000000040e127c10 */ /* 0x001fc8000ff3e0ff */
[----:B------:R-:W-:Y:S01]  /*0820*/  LEA.HI.X.SX32 R19, R14, UR5, 0x1, P1 ;  /* 0x000000050e137c11 */ /* 0x000fe200088f0eff */
[----:B------:R-:W0:Y:S04]  /*0830*/  LDCU.64 UR4, c[0x0][0x3a0] ;  /* 0x00007400ff0477ac */ /* 0x000e280008000a00 */
[----:B------:R-:W2:Y:S04]  /*0840*/  LDG.E.U8 R21, desc[UR6][R18.64] ;  /* 0x0000000612157981 */ /* 0x000ea8000c1e1100 */
[----:B------:R-:W3:Y:S04]  /*0850*/  LDG.E.U8 R27, desc[UR6][R18.64+0x1] ;  /* 0x00000106121b7981 */ /* 0x000ee8000c1e1100 */
[----:B------:R-:W4:Y:S01]  /*0860*/  LDG.E.U8 R20, desc[UR6][R18.64+0x2] ;  /* 0x0000020612147981 */ /* 0x000f22000c1e1100 */
[----:B------:R-:W-:-:S04]  /*0870*/  IADD3 R25, PT, PT, R8, R7, RZ ;  /* 0x0000000708197210 */ /* 0x000fc80007ffe0ff */
[----:B0-----:R-:W-:-:S04]  /*0880*/  IADD3 R28, P1, PT, R25, UR4, RZ ;  /* 0x00000004191c7c10 */ /* 0x001fc8000ff3e0ff */
[----:B------:R-:W-:Y:S02]  /*0890*/  LEA.HI.X.SX32 R29, R25, UR5, 0x1, P1 ;  /* 0x00000005191d7c11 */ /* 0x000fe400088f0eff */
[----:B------:R0:W5:Y:S01]  /*08a0*/  LDG.E.U8 R25, desc[UR6][R18.64+0x3] ;  /* 0x0000030612197981 */ /* 0x000162000c1e1100 */
[----:B--2---:R1:W2:Y:S03]  /*08b0*/  I2F.F64.U16 R14, R21 ;  /* 0x00000015000e7312 */ /* 0x0042a60000101800 */
[----:B-1----:R-:W5:Y:S01]  /*08c0*/  LDG.E.U8 R21, desc[UR6][R28.64+0x3] ;  /* 0x000003061c157981 */ /* 0x002f62000c1e1100 */
[----:B--2---:R-:W-:-:S04]  /*08d0*/  DADD R14, R16, R14 ;  /* 0x00000000100e7229 */ /* 0x004fc8000000000e */
[----:B---3--:R1:W2:Y:S02]  /*08e0*/  I2F.F64.U16 R16, R27 ;  /* 0x0000001b00107312 */ /* 0x0082a40000101800 */
[----:B-1----:R-:W0:Y:S02]  /*08f0*/  LDG.E.U8 R27, desc[UR6][R28.64] ;  /* 0x000000061c1b7981 */ /* 0x002e24000c1e1100 */
[----:B--2---:R-:W-:-:S04]  /*0900*/  DADD R16, R14, R16 ;  /* 0x000000000e107229 */ /* 0x004fc80000000010 */
[----:B----4-:R1:W2:Y:S02]  /*0910*/  I2F.F64.U16 R14, R20 ;  /* 0x00000014000e7312 */ /* 0x0102a40000101800 */
[----:B-1----:R-:W3:Y:S02]  /*0920*/  LDG.E.U8 R20, desc[UR6][R28.64+0x2] ;  /* 0x000002061c147981 */ /* 0x002ee4000c1e1100 */
[----:B--2---:R-:W-:Y:S02]  /*0930*/  DADD R14, R16, R14 ;  /* 0x00000000100e7229 */ /* 0x004fe4000000000e */
[----:B------:R-:W2:Y:S01]  /*0940*/  LDG.E.U8 R16, desc[UR6][R28.64+0x1] ;  /* 0x000001061c107981 */ /* 0x000ea2000c1e1100 */
[----:B------:R-:W-:Y:S01]  /*0950*/  VIADD R7, R7, 0x4 ;  /* 0x0000000407077836 */ /* 0x000fe20000000000 */
[----:B0-----:R-:W0:Y:S02]  /*0960*/  I2F.F64.U16 R18, R27 ;  /* 0x0000001b00127312 */ /* 0x001e240000101800 */
[----:B0-----:R-:W-:-:S06]  /*0970*/  DADD R18, R10, R18 ;  /* 0x000000000a127229 */ /* 0x001fcc0000000012 */
[----:B--2---:R-:W0:Y:S02]  /*0980*/  I2F.F64.U16 R16, R16 ;  /* 0x0000001000107312 */ /* 0x004e240000101800 */
[----:B0-----:R-:W-:-:S06]  /*0990*/  DADD R16, R18, R16 ;  /* 0x0000000012107229 */ /* 0x001fcc0000000010 */
[----:B---3--:R-:W0:Y:S08]  /*09a0*/  I2F.F64.U16 R18, R20 ;  /* 0x0000001400127312 */ /* 0x008e300000101800 */
[----:B-----5:R-:W1:Y:S08]  /*09b0*/  I2F.F64.U16 R10, R25 ;  /* 0x00000019000a7312 */ /* 0x020e700000101800 */
[----:B------:R-:W2:Y:S01]  /*09c0*/  I2F.F64.U16 R20, R21 ;  /* 0x0000001500147312 */ /* 0x000ea20000101800 */
[----:B0-----:R-:W-:-:S02]  /*09d0*/  DADD R18, R16, R18 ;  /* 0x0000000010127229 */ /* 0x001fc40000000012 */
[----:B-1----:R-:W-:-:S06]  /*09e0*/  DADD R16, R14, R10 ;  /* 0x000000000e107229 */ /* 0x002fcc000000000a */
[----:B--2---:R-:W-:-:S11]  /*09f0*/  DADD R10, R18, R20 ;  /* 0x00000000120a7229 */ /* 0x004fd60000000014 */
.L_x_469:
[----:B------:R-:W-:Y:S05]  /*0a00*/  BRA.U !UP1, `(.L_x_470) ;  /* 0x0000000109547547 */ /* 0x000fea000b800000 */
[----:B------:R-:W0:Y:S01]  /*0a10*/  LDCU.64 UR4, c[0x0][0x398] ;  /* 0x00007300ff0477ac */ /* 0x000e220008000a00 */
[----:B------:R-:W-:Y:S01]  /*0a20*/  IMAD.IADD R14, R26, 0x1, R7 ;  /* 0x000000011a0e7824 */ /* 0x000fe200078e0207 */
[----:B------:R-:W1:Y:S04]  /*0a30*/  LDCU.64 UR8, c[0x0][0x3a0] ;  /* 0x00007400ff0877ac */ /* 0x000e680008000a00 */
[----:B0-----:R-:W-:-:S04]  /*0a40*/  IADD3 R18, P1, PT, R14, UR4, RZ ;  /* 0x000000040e127c10 */ /* 0x001fc8000ff3e0ff */
[----:B------:R-:W-:Y:S01]  /*0a50*/  LEA.HI.X.SX32 R19, R14, UR5, 0x1, P1 ;  /* 0x000000050e137c11 */ /* 0x000fe200088f0eff */
[----:B------:R-:W-:-:S04]  /*0a60*/  IMAD.IADD R14, R8, 0x1, R7 ;  /* 0x00000001080e7824 */ /* 0x000fc800078e0207 */
[----:B------:R-:W2:Y:S01]  /*0a70*/  LDG.E.U8 R27, desc[UR6][R18.64] ;  /* 0x00000006121b7981 */ /* 0x000ea2000c1e1100 */
[----:B-1----:R-:W-:-:S04]  /*0a80*/  IADD3 R28, P1, PT, R14, UR8, RZ ;  /* 0x000000080e1c7c10 */ /* 0x002fc8000ff3e0ff */
[----:B------:R-:W-:-:S05]  /*0a90*/  LEA.HI.X.SX32 R29, R14, UR9, 0x1, P1 ;  /* 0x000000090e1d7c11 */ /* 0x000fca00088f0eff */
[----:B------:R-:W3:Y:S04]  /*0aa0*/  LDG.E.U8 R20, desc[UR6][R28.64] ;  /* 0x000000061c147981 */ /* 0x000ee8000c1e1100 */
[----:B------:R-:W4:Y:S04]  /*0ab0*/  LDG.E.U8 R18, desc[UR6][R18.64+0x1] ;  /* 0x0000010612127981 */ /* 0x000f28000c1e1100 */
[----:B------:R-:W5:Y:S01]  /*0ac0*/  LDG.E.U8 R25, desc[UR6][R28.64+0x1] ;  /* 0x000001061c197981 */ /* 0x000f62000c1e1100 */
[----:B------:R-:W-:Y:S01]  /*0ad0*/  VIADD R7, R7, 0x2 ;  /* 0x0000000207077836 */ /* 0x000fe20000000000 */
[----:B--2---:R-:W0:Y:S08]  /*0ae0*/  I2F.F64.U16 R14, R27 ;  /* 0x0000001b000e7312 */ /* 0x004e300000101800 */
[----:B---3--:R-:W1:Y:S01]  /*0af0*/  I2F.F64.U16 R20, R20 ;  /* 0x0000001400147312 */ /* 0x008e620000101800 */
[----:B0-----:R-:W-:-:S07]  /*0b00*/  DADD R16, R16, R14 ;  /* 0x0000000010107229 */ /* 0x001fce000000000e */
[----:B----4-:R-:W0:Y:S08]  /*0b10*/  I2F.F64.U16 R18, R18 ;  /* 0x0000001200127312 */ /* 0x010e300000101800 */
[----:B-----5:R-:W2:Y:S01]  /*0b20*/  I2F.F64.U16 R14, R25 ;  /* 0x00000019000e7312 */ /* 0x020ea20000101800 */
[----:B-1----:R-:W-:Y:S02]  /*0b30*/  DADD R10, R10, R20 ;  /* 0x000000000a0a7229 */ /* 0x002fe40000000014 */
[----:B0-----:R-:W-:-:S06]  /*0b40*/  DADD R16, R16, R18 ;  /* 0x0000000010107229 */ /* 0x001fcc0000000012 */
[----:B--2---:R-:W-:-:S11]  /*0b50*/  DADD R10, R10, R14 ;  /* 0x000000000a0a7229 */ /* 0x004fd6000000000e */
.L_x_470:
[----:B------:R-:W0:Y:S01]  /*0b60*/  LDCU.64 UR4, c[0x0][0x398] ;  /* 0x00007300ff0477ac */ /* 0x000e220008000a00 */
[--C-:B------:R-:W-:Y:S02]  /*0b70*/  IMAD.IADD R14, R26, 0x1, R7.reuse ;  /* 0x000000011a0e7824 */ /* 0x100fe400078e0207 */
[----:B------:R-:W-:Y:S01]  /*0b80*/  IMAD.IADD R8, R8, 0x1, R7 ;  /* 0x0000000108087824 */ /* 0x000fe200078e0207 */
[----:B------:R-:W1:Y:S02]  /*0b90*/  LDCU.64 UR8, c[0x0][0x3a0] ;  /* 0x00007400ff0877ac */ /* 0x000e640008000a00 */
[----:B0-----:R-:W-:Y:S01]  /*0ba0*/  IADD3 R26, P1, PT, R14, UR4, RZ ;  /* 0x000000040e1a7c10 */ /* 0x001fe2000ff3e0ff */
[----:B------:R-:W0:Y:S01]  /*0bb0*/  LDCU UR4, c[0x0][0x390] ;  /* 0x00007200ff0477ac */ /* 0x000e220008000800 */
[----:B-1----:R-:W-:Y:S02]  /*0bc0*/  IADD3 R20, P2, PT, R8, UR8, RZ ;  /* 0x0000000808147c10 */ /* 0x002fe4000ff5e0ff */
[----:B------:R-:W-:-:S02]  /*0bd0*/  LEA.HI.X.SX32 R27, R14, UR5, 0x1, P1 ;  /* 0x000000050e1b7c11 */ /* 0x000fc400088f0eff */
[----:B------:R-:W-:-:S03]  /*0be0*/  LEA.HI.X.SX32 R21, R8, UR9, 0x1, P2 ;  /* 0x0000000908157c11 */ /* 0x000fc600090f0eff */
[----:B------:R-:W2:Y:S04]  /*0bf0*/  LDG.E.U8 R18, desc[UR6][R26.64] ;  /* 0x000000061a127981 */ /* 0x000ea8000c1e1100 */
[----:B------:R-:W3:Y:S01]  /*0c00*/  LDG.E.U8 R14, desc[UR6][R20.64] ;  /* 0x00000006140e7981 */ /* 0x000ee2000c1e1100 */
[----:B0-----:R-:W-:-:S05]  /*0c10*/  IMAD.U32 R8, RZ, RZ, UR4 ;  /* 0x00000004ff087e24 */ /* 0x001fca000f8e00ff */
[C---:B------:R-:W-:Y:S01]  /*0c20*/  ISETP.NE.AND P1, PT, R24.reuse, R8, PT ;  /* 0x000000081800720c */ /* 0x040fe20003f25270 */
[----:B------:R-:W-:Y:S01]  /*0c30*/  VIADD R24, R24, 0x1 ;  /* 0x0000000118187836 */ /* 0x000fe20000000000 */
[----:B--2---:R-:W0:Y:S08]  /*0c40*/  I2F.F64.U16 R18, R18 ;  /* 0x0000001200127312 */ /* 0x004e300000101800 */
[----:B---3--:R-:W1:Y:S01]  /*0c50*/  I2F.F64.U16 R14, R14 ;  /* 0x0000000e000e7312 */ /* 0x008e620000101800 */
[----:B0-----:R-:W-:-:S02]  /*0c60*/  DADD R16, R18, R16 ;  /* 0x0000000012107229 */ /* 0x001fc40000000010 */
[----:B-1----:R-:W-:Y:S01]  /*0c70*/  DADD R10, R14, R10 ;  /* 0x000000000e0a7229 */ /* 0x002fe2000000000a */
[----:B------:R-:W-:Y:S10]  /*0c80*/  @P1 BRA `(.L_x_471) ;  /* 0xfffffff400b81947 */ /* 0x000ff4000383ffff */
.L_x_466:
[----:B------:R-:W-:Y:S01]  /*0c90*/  IMAD R8, R9, R8, RZ ;  /* 0x0000000809087224 */ /* 0x000fe200078e02ff */
[----:B------:R-:W-:Y:S03]  /*0ca0*/  BSSY.RECONVERGENT B1, `(.L_x_472) ;  /* 0x0000010000017945 */ /* 0x000fe60003800200 */
[----:B------:R-:W-:-:S06]  /*0cb0*/  IMAD R8, R8, 0x2, R9 ;  /* 0x0000000208087824 */ /* 0x000fcc00078e0209 */
[----:B------:R-:W0:Y:S08]  /*0cc0*/  I2F.F64 R8, R8 ;  /* 0x0000000800087312 */ /* 0x000e300000201c00 */
[----:B0-----:R-:W0:Y:S01]  /*0cd0*/  MUFU.RCP64H R15, R9 ;  /* 0x00000009000f7308 */ /* 0x001e220000001800 */
[----:B------:R-:W-:-:S04]  /*0ce0*/  IADD3 R14, PT, PT, R9, 0x300402, RZ ;  /* 0x00300402090e7810 */ /* 0x000fc80007ffe0ff */
[----:B------:R-:W-:Y:S02]  /*0cf0*/  FSETP.GEU.AND P0, PT, |R14|, 5.8789094863358348022e-39, PT ;  /* 0x004004020e00780b */ /* 0x000fe40003f0e200 */
        /* <DEDUP_REMOVED lines=9> */
[----:B------:R-:W-:Y:S05]  /*0d90*/  CALL.REL.NOINC `($__internal_4_$__cuda_sm20_dblrcp_rn_slowpath_v3) ;  /* 0x0000000c00f87944 */ /* 0x000fea0003c00000 */
.L_x_473:
[----:B------:R-:W-:Y:S05]  /*0da0*/  BSYNC.RECONVERGENT B1 ;  /* 0x0000000000017941 */ /* 0x000fea0003800200 */
.L_x_472:
        /* <DEDUP_REMOVED lines=9> */
[----:B------:R-:W-:Y:S02]  /*0e40*/  LOP3.LUT R5, R5, 0x6, RZ, 0xc0, !PT ;  /* 0x0000000605057812 */ /* 0x000fe400078ec0ff */
[----:B------:R-:W-:Y:S02]  /*0e50*/  CS2R R8, SRZ ;  /* 0x0000000000087805 */ /* 0x000fe4000001ff00 */
[----:B------:R-:W-:Y:S02]  /*0e60*/  CS2R R24, SRZ ;  /* 0x0000000000187805 */ /* 0x000fe4000001ff00 */
[----:B------:R-:W-:Y:S02]  /*0e70*/  CS2R R22, SRZ ;  /* 0x0000000000167805 */ /* 0x000fe4000001ff00 */
[----:B------:R-:W-:-:S13]  /*0e80*/  ISETP.GE.U32.AND P0, PT, R5, 0x3, PT ;  /* 0x000000030500780c */ /* 0x000fda0003f06070 */
.L_x_479:
[----:B------:R-:W0:Y:S01]  /*0e90*/  LDCU UR5, c[0x0][0x38c] ;  /* 0x00007180ff0577ac */ /* 0x000e220008000800 */
[----:B------:R-:W-:Y:S01]  /*0ea0*/  IMAD.IADD R15, R3, 0x1, R6 ;  /* 0x00000001030f7824 */ /* 0x000fe200078e0206 */
        /* <DEDUP_REMOVED lines=9> */
[----:B------:R-:W-:Y:S01]  /*0f40*/  VIADD R14, R0, -UR9 ;  /* 0x80000009000e7c36 */ /* 0x000fe20008000000 */
[----:B------:R-:W1:Y:S01]  /*0f50*/  LDCU UR14, c[0x0][0x3a8] ;  /* 0x00007500ff0e77ac */ /* 0x000e620008000800 */
[----:B------:R-:W2:Y:S01]  /*0f60*/  LDCU.64 UR10, c[0x0][0x398] ;  /* 0x00007300ff0a77ac */ /* 0x000ea20008000a00 */
[----:B------:R-:W3:Y:S01]  /*0f70*/  LDCU.64 UR12, c[0x0][0x3a0] ;  /* 0x00007400ff0c77ac */ /* 0x000ee20008000a00 */
[----:B0-----:R-:W-:Y:S01]  /*0f80*/  USHF.L.U32 UR5, UR5, 0x1, URZ ;  /* 0x0000000105057899 */ /* 0x001fe200080006ff */
[----:B-1----:R-:W-:-:S03]  /*0f90*/  VIADD R5, R2, UR14 ;  /* 0x0000000e02057c36 */ /* 0x002fc60008000000 */
[----:B------:R-:W-:Y:S01]  /*0fa0*/  UIADD3 UR5, UPT, UPT, UR5, 0x1, URZ ;  /* 0x0000000105057890 */ /* 0x000fe2000fffe0ff */
[----:B------:R-:W-:-:S03]  /*0fb0*/  IMAD.IADD R26, R14, 0x1, -R5 ;  /* 0x000000010e1a7824 */ /* 0x000fc600078e0a05 */
[----:B------:R-:W-:Y:S01]  /*0fc0*/  ULOP3.LUT UR5, UR5, 0xfffffff8, URZ, 0xc0, !UPT ;  /* 0xfffffff805057892 */ /* 0x000fe2000f8ec0ff */
[C---:B------:R-:W-:Y:S02]  /*0fd0*/  IMAD R5, R15.reuse, UR8, R14 ;  /* 0x000000080f057c24 */ /* 0x040fe4000f8e020e */
[----:B------:R-:W-:Y:S01]  /*0fe0*/  IMAD R26, R15, UR8, R26 ;  /* 0x000000080f1a7c24 */ /* 0x000fe2000f8e021a */
[----:B--23--:R-:W-:-:S12]  /*0ff0*/  UIADD3 UR5, UPT, UPT, -UR5, URZ, URZ ;  /* 0x000000ff05057290 */ /* 0x00cfd8000fffe1ff */
.L_x_476:
[C---:B------:R-:W-:Y:S02]  /*1000*/  IADD3 R14, P1, PT, R5.reuse, UR10, RZ ;  /* 0x0000000a050e7c10 */ /* 0x040fe4000ff3e0ff */
[C---:B------:R-:W-:Y:S02]  /*1010*/  IADD3 R18, P2, PT, R26.reuse, UR12, RZ ;  /* 0x0000000c1a127c10 */ /* 0x040fe4000ff5e0ff */
        /* <DEDUP_REMOVED lines=70> */
[----:B------:R-:W-:Y:S02]  /*1480*/  VIADD R5, R5, 0x8 ;  /* 0x0000000805057836 */ /* 0x000fe40000000000 */
[----:B------:R-:W-:-:S05]  /*1490*/  VIADD R26, R26, 0x8 ;  /* 0x000000081a1a7836 */ /* 0x000fca0000000000 */
[----:B------:R-:W-:Y:S01]  /*14a0*/  DFMA R24, R18, R18, R24 ;  /* 0x000000121218722b */ /* 0x000fe20000000018 */
[----:B------:R-:W-:Y:S01]  /*14b0*/  UIADD3 UR4, UPT, UPT, UR4, 0x8, URZ ;  /* 0x0000000804047890 */ /* 0x000fe2000fffe0ff */
[----:B--2---:R0:W1:Y:S02]  /*14c0*/  I2F.F64.U16 R14, R28 ;  /* 0x0000001c000e7312 */ /* 0x0040640000101800 */
[----:B0-----:R-:W-:Y:S02]  /*14d0*/  DFMA R28, R20, R20, R8 ;  /* 0x00000014141c722b */ /* 0x001fe40000000008 */
[----:B-1----:R-:W-:-:S08]  /*14e0*/  DADD R8, -R10, R14 ;  /* 0x000000000a087229 */ /* 0x002fd0000000010e */
[-C--:B------:R-:W-:Y:S02]  /*14f0*/  DFMA R22, R18, R8.reuse, R22 ;  /* 0x000000081216722b */ /* 0x080fe40000000016 */
[----:B------:R-:W-:Y:S01]  /*1500*/  DFMA R8, R8, R8, R28 ;  /* 0x000000080808722b */ /* 0x000fe2000000001c */
[----:B------:R-:W-:Y:S10]  /*1510*/  BRA.U UP1, `(.L_x_476) ;  /* 0xfffffff901b87547 */ /* 0x000ff4000b83ffff */
.L_x_475:
[----:B------:R-:W-:Y:S05]  /*1520*/  @!P0 BRA `(.L_x_477) ;  /* 0x0000000000c08947 */ /* 0x000fea0003800000 */
[----:B------:R-:W0:Y:S01]  /*1530*/  LDCU UR5, c[0x0][0x380] ;  /* 0x00007000ff0577ac */ /* 0x000e220008000800 */
[----:B------:R-:W-:Y:S02]  /*1540*/  IMAD.IADD R5, R3, 0x1, R6 ;  /* 0x0000000103057824 */ /* 0x000fe400078e0206 */
[----:B------:R-:W-:Y:S01]  /*1550*/  VIADD R15, R7, UR4 ;  /* 0x00000004070f7c36 */ /* 0x000fe20008000000 */
[----:B------:R-:W1:Y:S01]  /*1560*/  LDCU.64 UR8, c[0x0][0x398] ;  /* 0x00007300ff0877ac */ /* 0x000e620008000a00 */
[----:B------:R-:W2:Y:S01]  /*1570*/  LDCU.64 UR10, c[0x0][0x3a0] ;  /* 0x00007400ff0a77ac */ /* 0x000ea20008000a00 */
[----:B0-----:R-:W-:-:S05]  /*1580*/  IMAD R5, R5, UR5, R0 ;  /* 0x0000000505057c24 */ /* 0x001fca000f8e0200 */
[----:B------:R-:W-:Y:S02]  /*1590*/  IADD3 R5, PT, PT, R5, UR4, RZ ;  /* 0x0000000405057c10 */ /* 0x000fe4000fffe0ff */
[----:B--2---:R-:W-:Y:S02]  /*15a0*/  IADD3 R14, P2, PT, R15, UR10, RZ ;  /* 0x0000000a0f0e7c10 */ /* 0x004fe4000ff5e0ff */
[----:B-1----:R-:W-:Y:S02]  /*15b0*/  IADD3 R26, P1, PT, R5, UR8, RZ ;  /* 0x00000008051a7c10 */ /* 0x002fe4000ff3e0ff */
[----:B------:R-:W-:Y:S02]  /*15c0*/  LEA.HI.X.SX32 R15, R15, UR11, 0x1, P2 ;  /* 0x0000000b0f0f7c11 */ /* 0x000fe400090f0eff */
[----:B------:R-:W-:-:S03]  /*15d0*/  LEA.HI.X.SX32 R27, R5, UR9, 0x1, P1 ;  /* 0x00000009051b7c11 */ /* 0x000fc600088f0eff */
[----:B------:R-:W2:Y:S04]  /*15e0*/  LDG.E.U8 R18, desc[UR6][R14.64] ;  /* 0x000000060e127981 */ /* 0x000ea8000c1e1100 */
[----:B------:R-:W3:Y:S04]  /*15f0*/  LDG.E.U8 R29, desc[UR6][R26.64] ;  /* 0x000000061a1d7981 */ /* 0x000ee8000c1e1100 */
[----:B------:R-:W4:Y:S04]  /*1600*/  LDG.E.U8 R5, desc[UR6][R26.64+0x1] ;  /* 0x000001061a057981 */ /* 0x000f28000c1e1100 */
[----:B------:R-:W5:Y:S01]  /*1610*/  LDG.E.U8 R28, desc[UR6][R14.64+0x1] ;  /* 0x000001060e1c7981 */ /* 0x000f62000c1e1100 */
[----:B--2---:R-:W0:Y:S08]  /*1620*/  I2F.F64.U16 R18, R18 ;  /* 0x0000001200127312 */ /* 0x004e300000101800 */
[----:B---3--:R1:W2:Y:S01]  /*1630*/  I2F.F64.U16 R20, R29 ;  /* 0x0000001d00147312 */ /* 0x0082a20000101800 */
[----:B0-----:R-:W-:Y:S01]  /*1640*/  DADD R18, -R10, R18 ;  /* 0x000000000a127229 */ /* 0x001fe20000000112 */
[----:B-1----:R-:W3:Y:S01]  /*1650*/  LDG.E.U8 R29, desc[UR6][R14.64+0x3] ;  /* 0x000003060e1d7981 */ /* 0x002ee2000c1e1100 */
[----:B--2---:R-:W-:-:S06]  /*1660*/  DADD R20, -R16, R20 ;  /* 0x0000000010147229 */ /* 0x004fcc0000000114 */
[----:B------:R-:W-:Y:S02]  /*1670*/  DFMA R8, R18, R18, R8 ;  /* 0x000000121208722b */ /* 0x000fe40000000008 */
[C---:B------:R-:W-:Y:S02]  /*1680*/  DFMA R24, R20.reuse, R20, R24 ;  /* 0x000000141418722b */ /* 0x040fe40000000018 */
[----:B------:R-:W-:Y:S01]  /*1690*/  DFMA R20, R20, R18, R22 ;  /* 0x000000121414722b */ /* 0x000fe20000000016 */
[----:B----4-:R-:W0:Y:S08]  /*16a0*/  I2F.F64.U16 R22, R5 ;  /* 0x0000000500167312 */ /* 0x010e300000101800 */
[----:B-----5:R-:W1:Y:S01]  /*16b0*/  I2F.F64.U16 R18, R28 ;  /* 0x0000001c00127312 */ /* 0x020e620000101800 */
[----:B0-----:R-:W-:-:S02]  /*16c0*/  DADD R22, -R16, R22 ;  /* 0x0000000010167229 */ /* 0x001fc40000000116 */
[----:B-1----:R-:W-:-:S06]  /*16d0*/  DADD R18, -R10, R18 ;  /* 0x000000000a127229 */ /* 0x002fcc0000000112 */
[C---:B------:R-:W-:Y:S02]  /*16e0*/  DFMA R24, R22.reuse, R22, R24 ;  /* 0x000000161618722b */ /* 0x040fe40000000018 */
[-C--:B------:R-:W-:Y:S01]  /*16f0*/  DFMA R20, R22, R18.reuse, R20 ;  /* 0x000000121614722b */ /* 0x080fe20000000014 */
[----:B------:R-:W2:Y:S04]  /*1700*/  LDG.E.U8 R23, desc[UR6][R26.64+0x2] ;  /* 0x000002061a177981 */ /* 0x000ea8000c1e1100 */
[----:B------:R0:W4:Y:S04]  /*1710*/  LDG.E.U8 R22, desc[UR6][R14.64+0x2] ;  /* 0x000002060e167981 */ /* 0x000128000c1e1100 */
[----:B------:R-:W5:Y:S01]  /*1720*/  LDG.E.U8 R26, desc[UR6][R26.64+0x3] ;  /* 0x000003061a1a7981 */ /* 0x000f62000c1e1100 */
[----:B------:R-:W-:Y:S01]  /*1730*/  DFMA R8, R18, R18, R8 ;  /* 0x000000121208722b */ /* 0x000fe20000000008 */
[----:B------:R-:W-:Y:S01]  /*1740*/  UIADD3 UR4, UPT, UPT, UR4, 0x4, URZ ;  /* 0x0000000404047890 */ /* 0x000fe2000fffe0ff */
[----:B---3--:R-:W0:Y:S02]  /*1750*/  I2F.F64.U16 R28, R29 ;  /* 0x0000001d001c7312 */ /* 0x008e240000101800 */
[----:B0-----:R-:W-:-:S06]  /*1760*/  DADD R14, -R10, R28 ;  /* 0x000000000a0e7229 */ /* 0x001fcc000000011c */
[----:B--2---:R-:W0:Y:S08]  /*1770*/  I2F.F64.U16 R18, R23 ;  /* 0x0000001700127312 */ /* 0x004e300000101800 */
[----:B----4-:R-:W1:Y:S08]  /*1780*/  I2F.F64.U16 R22, R22 ;  /* 0x0000001600167312 */ /* 0x010e700000101800 */
[----:B-----5:R-:W2:Y:S01]  /*1790*/  I2F.F64.U16 R26, R26 ;  /* 0x0000001a001a7312 */ /* 0x020ea20000101800 */
[----:B0-----:R-:W-:-:S02]  /*17a0*/  DADD R18, -R16, R18 ;  /* 0x0000000010127229 */ /* 0x001fc40000000112 */
[----:B-1----:R-:W-:-:S06]  /*17b0*/  DADD R22, -R10, R22 ;  /* 0x000000000a167229 */ /* 0x002fcc0000000116 */
[C---:B------:R-:W-:Y:S02]  /*17c0*/  DFMA R24, R18.reuse, R18, R24 ;  /* 0x000000121218722b */ /* 0x040fe40000000018 */
[-C--:B------:R-:W-:Y:S02]  /*17d0*/  DFMA R20, R18, R22.reuse, R20 ;  /* 0x000000161214722b */ /* 0x080fe40000000014 */
[----:B------:R-:W-:Y:S02]  /*17e0*/  DFMA R8, R22, R22, R8 ;  /* 0x000000161608722b */ /* 0x000fe40000000008 */
[----:B--2---:R-:W-:-:S06]  /*17f0*/  DADD R18, -R16, R26 ;  /* 0x0000000010127229 */ /* 0x004fcc000000011a */
[----:B------:R-:W-:Y:S02]  /*1800*/  DFMA R8, R14, R14, R8 ;  /* 0x0000000e0e08722b */ /* 0x000fe40000000008 */
[C---:B------:R-:W-:Y:S02]  /*1810*/  DFMA R24, R18.reuse, R18, R24 ;  /* 0x000000121218722b */ /* 0x040fe40000000018 */
[----:B------:R-:W-:-:S11]  /*1820*/  DFMA R22, R18, R14, R20 ;  /* 0x0000000e1216722b */ /* 0x000fd60000000014 */
.L_x_477:
[----:B------:R-:W-:Y:S05]  /*1830*/  BRA.U !UP0, `(.L_x_478) ;  /* 0x0000000108787547 */ /* 0x000fea000b800000 */
[----:B------:R-:W0:Y:S01]  /*1840*/  LDCU UR5, c[0x0][0x380] ;  /* 0x00007000ff0577ac */ /* 0x000e220008000800 */
[----:B------:R-:W-:Y:S02]  /*1850*/  IMAD.IADD R5, R3, 0x1, R6 ;  /* 0x0000000103057824 */ /* 0x000fe400078e0206 */
[----:B------:R-:W-:Y:S01]  /*1860*/  VIADD R14, R7, UR4 ;  /* 0x00000004070e7c36 */ /* 0x000fe20008000000 */
[----:B------:R-:W1:Y:S01]  /*1870*/  LDCU.64 UR10, c[0x0][0x3a0] ;  /* 0x00007400ff0a77ac */ /* 0x000e620008000a00 */
[----:B------:R-:W2:Y:S01]  /*1880*/  LDCU.64 UR8, c[0x0][0x398] ;  /* 0x00007300ff0877ac */ /* 0x000ea20008000a00 */
[----:B0-----:R-:W-:-:S04]  /*1890*/  IMAD R5, R5, UR5, R0 ;  /* 0x0000000505057c24 */ /* 0x001fc8000f8e0200 */
[----:B------:R-:W-:Y:S01]  /*18a0*/  VIADD R5, R5, UR4 ;  /* 0x0000000405057c36 */ /* 0x000fe20008000000 */
[----:B-1----:R-:W-:-:S04]  /*18b0*/  IADD3 R28, P2, PT, R14, UR10, RZ ;  /* 0x0000000a0e1c7c10 */ /* 0x002fc8000ff5e0ff */
[C---:B--2---:R-:W-:Y:S02]  /*18c0*/  IADD3 R18, P1, PT, R5.reuse, UR8, RZ ;  /* 0x0000000805127c10 */ /* 0x044fe4000ff3e0ff */
[----:B------:R-:W-:Y:S02]  /*18d0*/  LEA.HI.X.SX32 R29, R14, UR11, 0x1, P2 ;  /* 0x0000000b0e1d7c11 */ /* 0x000fe400090f0eff */
        /* <DEDUP_REMOVED lines=9> */
[----:B0-----:R-:W-:-:S07]  /*1970*/  DADD R20, -R10, R20 ;  /* 0x000000000a147229 */ /* 0x001fce0000000114 */
[----:B-----5:R-:W0:Y:S01]  /*1980*/  I2F.F64.U16 R18, R18 ;  /* 0x0000001200127312 */ /* 0x020e220000101800 */
[----:B-1----:R-:W-:Y:S02]  /*1990*/  DADD R26, -R16, R26 ;  /* 0x00000000101a7229 */ /* 0x002fe4000000011a */
[----:B------:R-:W-:Y:S02]  /*19a0*/  DFMA R8, R20, R20, R8 ;  /* 0x000000141408722b */ /* 0x000fe40000000008 */
[----:B--2---:R-:W-:-:S04]  /*19b0*/  DADD R14, -R10, R14 ;  /* 0x000000000a0e7229 */ /* 0x004fc8000000010e */
[C---:B------:R-:W-:Y:S02]  /*19c0*/  DFMA R24, R26.reuse, R26, R24 ;  /* 0x0000001a1a18722b */ /* 0x040fe40000000018 */
[----:B------:R-:W-:Y:S02]  /*19d0*/  DFMA R22, R26, R20, R22 ;  /* 0x000000141a16722b */ /* 0x000fe40000000016 */
[----:B0-----:R-:W-:Y:S02]  /*19e0*/  DADD R18, -R16, R18 ;  /* 0x0000000010127229 */ /* 0x001fe40000000112 */
[----:B------:R-:W-:-:S06]  /*19f0*/  DFMA R8, R14, R14, R8 ;  /* 0x0000000e0e08722b */ /* 0x000fcc0000000008 */
[C---:B------:R-:W-:Y:S02]  /*1a00*/  DFMA R24, R18.reuse, R18, R24 ;  /* 0x000000121218722b */ /* 0x040fe40000000018 */
[----:B------:R-:W-:-:S11]  /*1a10*/  DFMA R22, R18, R14, R22 ;  /* 0x0000000e1216722b */ /* 0x000fd60000000016 */
.L_x_478:
[----:B------:R-:W0:Y:S01]  /*1a20*/  LDCU UR5, c[0x0][0x380] ;  /* 0x00007000ff0577ac */ /* 0x000e220008000800 */
[----:B------:R-:W-:Y:S02]  /*1a30*/  IMAD.IADD R5, R3, 0x1, R6 ;  /* 0x0000000103057824 */ /* 0x000fe400078e0206 */
[----:B------:R-:W-:Y:S01]  /*1a40*/  VIADD R7, R7, UR4 ;  /* 0x0000000407077c36 */ /* 0x000fe20008000000 */
[----:B------:R-:W1:Y:S01]  /*1a50*/  LDCU.64 UR10, c[0x0][0x3a0] ;  /* 0x00007400ff0a77ac */ /* 0x000e620008000a00 */
[----:B------:R-:W2:Y:S01]  /*1a60*/  LDCU.64 UR8, c[0x0][0x398] ;  /* 0x00007300ff0877ac */ /* 0x000ea20008000a00 */
[----:B0-----:R-:W-:-:S04]  /*1a70*/  IMAD R5, R5, UR5, R0 ;  /* 0x0000000505057c24 */ /* 0x001fc8000f8e0200 */
[----:B------:R-:W-:Y:S01]  /*1a80*/  VIADD R5, R5, UR4 ;  /* 0x0000000405057c36 */ /* 0x000fe20008000000 */
[----:B-1----:R-:W-:Y:S01]  /*1a90*/  IADD3 R14, P2, PT, R7, UR10, RZ ;  /* 0x0000000a070e7c10 */ /* 0x002fe2000ff5e0ff */
[----:B------:R-:W0:Y:S03]  /*1aa0*/  LDCU UR4, c[0x0][0x390] ;  /* 0x00007200ff0477ac */ /* 0x000e260008000800 */
[----:B--2---:R-:W-:Y:S02]  /*1ab0*/  IADD3 R18, P1, PT, R5, UR8, RZ ;  /* 0x0000000805127c10 */ /* 0x004fe4000ff3e0ff */
[----:B------:R-:W-:Y:S02]  /*1ac0*/  LEA.HI.X.SX32 R15, R7, UR11, 0x1, P2 ;  /* 0x0000000b070f7c11 */ /* 0x000fe400090f0eff */
[----:B------:R-:W-:-:S03]  /*1ad0*/  LEA.HI.X.SX32 R19, R5, UR9, 0x1, P1 ;  /* 0x0000000905137c11 */ /* 0x000fc600088f0eff */
[----:B------:R-:W2:Y:S04]  /*1ae0*/  LDG.E.U8 R14, desc[UR6][R14.64] ;  /* 0x000000060e0e7981 */ /* 0x000ea8000c1e1100 */
[----:B------:R-:W3:Y:S01]  /*1af0*/  LDG.E.U8 R18, desc[UR6][R18.64] ;  /* 0x0000000612127981 */ /* 0x000ee2000c1e1100 */
[C---:B0-----:R-:W-:Y:S01]  /*1b00*/  ISETP.NE.AND P1, PT, R6.reuse, UR4, PT ;  /* 0x0000000406007c0c */ /* 0x041fe2000bf25270 */
[----:B------:R-:W-:Y:S01]  /*1b10*/  VIADD R6, R6, 0x1 ;  /* 0x0000000106067836 */ /* 0x000fe20000000000 */
[----:B--2---:R-:W0:Y:S08]  /*1b20*/  I2F.F64.U16 R26, R14 ;  /* 0x0000000e001a7312 */ /* 0x004e300000101800 */
[----:B---3--:R-:W1:Y:S01]  /*1b30*/  I2F.F64.U16 R20, R18 ;  /* 0x0000001200147312 */ /* 0x008e620000101800 */
[----:B0-----:R-:W-:-:S02]  /*1b40*/  DADD R26, -R10, R26 ;  /* 0x000000000a1a7229 */ /* 0x001fc4000000011a */
[----:B-1----:R-:W-:-:S06]  /*1b50*/  DADD R20, -R16, R20 ;  /* 0x0000000010147229 */ /* 0x002fcc0000000114 */
[----:B------:R-:W-:Y:S02]  /*1b60*/  DFMA R8, R26, R26, R8 ;  /* 0x0000001a1a08722b */ /* 0x000fe40000000008 */
[C---:B------:R-:W-:Y:S02]  /*1b70*/  DFMA R24, R20.reuse, R20, R24 ;  /* 0x000000141418722b */ /* 0x040fe40000000018 */
[----:B------:R-:W-:Y:S01]  /*1b80*/  DFMA R22, R20, R26, R22 ;  /* 0x0000001a1416722b */ /* 0x000fe20000000016 */
[----:B------:R-:W-:Y:S10]  /*1b90*/  @P1 BRA `(.L_x_479) ;  /* 0xfffffff000bc1947 */ /* 0x000ff4000383ffff */
[----:B------:R-:W-:-:S11]  /*1ba0*/  DMUL R8, R8, R24 ;  /* 0x0000001808087228 */ /* 0x000fd60000000000 */
.L_x_474:
[----:B------:R-:W0:Y:S01]  /*1bb0*/  MUFU.RSQ64H R5, R9 ;  /* 0x0000000900057308 */ /* 0x000e220000001c00 */
[----:B------:R-:W-:Y:S01]  /*1bc0*/  IMAD.MOV.U32 R4, RZ, RZ, RZ ;  /* 0x000000ffff047224 */ /* 0x000fe200078e00ff */
[----:B------:R-:W-:Y:S01]  /*1bd0*/  MOV R11, 0x3fd80000 ;  /* 0x3fd80000000b7802 */ /* 0x000fe20000000f00 */
[----:B------:R-:W-:Y:S01]  /*1be0*/  VIADD R14, R9, 0xfff00000 ;  /* 0xfff00000090e7836 */ /* 0x000fe20000000000 */
[----:B------:R-:W-:Y:S01]  /*1bf0*/  BSSY.RECONVERGENT B1, `(.L_x_480) ;  /* 0x000000d000017945 */ /* 0x000fe20003800200 */
[----:B------:R-:W-:-:S03]  /*1c00*/  IMAD.MOV.U32 R10, RZ, RZ, 0x0 ;  /* 0x00000000ff0a7424 */ /* 0x000fc600078e00ff */
[----:B------:R-:W-:Y:S01]  /*1c10*/  ISETP.GE.U32.AND P0, PT, R14, 0x7fe00000, PT ;  /* 0x7fe000000e00780c */ /* 0x000fe20003f06070 */
[----:B0-----:R-:W-:-:S08]  /*1c20*/  DMUL R6, R4, R4 ;  /* 0x0000000404067228 */ /* 0x001fd00000000000 */
[----:B------:R-:W-:-:S08]  /*1c30*/  DFMA R6, -R6, R8, 1 ;  /* 0x3ff000000606742b */ /* 0x000fd00000000108 */
[----:B------:R-:W-:Y:S02]  /*1c40*/  DFMA R10, R6, R10, 0.5 ;  /* 0x3fe00000060a742b */ /* 0x000fe4000000000a */
[----:B------:R-:W-:-:S08]  /*1c50*/  DMUL R6, R4, R6 ;  /* 0x0000000604067228 */ /* 0x000fd00000000000 */
[----:B------:R-:W-:Y:S01]  /*1c60*/  DFMA R4, R10, R6, R4 ;  /* 0x000000060a04722b */ /* 0x000fe20000000004 */
[----:B------:R-:W-:Y:S10]  /*1c70*/  @!P0 BRA `(.L_x_481) ;  /* 0x0000000000108947 */ /* 0x000ff40003800000 */
[----:B------:R-:W-:-:S07]  /*1c80*/  MOV R4, 0x1ca0 ;  /* 0x00001ca000047802 */ /* 0x000fce0000000f00 */
[----:B------:R-:W-:Y:S05]  /*1c90*/  CALL.REL.NOINC `($__internal_5_$__cuda_sm20_drsqrt_f64_slowpath_v2) ;  /* 0x0000000000d47944 */ /* 0x000fea0003c00000 */
[----:B------:R-:W-:Y:S02]  /*1ca0*/  IMAD.MOV.U32 R4, RZ, RZ, R6 ;  /* 0x000000ffff047224 */ /* 0x000fe400078e0006 */
[----:B------:R-:W-:-:S07]  /*1cb0*/  IMAD.MOV.U32 R5, RZ, RZ, R7 ;  /* 0x000000ffff057224 */ /* 0x000fce00078e0007 */
.L_x_481:
[----:B------:R-:W-:Y:S05]  /*1cc0*/  BSYNC.RECONVERGENT B1 ;  /* 0x0000000000017941 */ /* 0x000fea0003800200 */
.L_x_480:
[----:B------:R-:W-:-:S14]  /*1cd0*/  DSETP.NEU.AND P0, PT, |R4|, +INF , PT ;  /* 0x7ff000000400742a */ /* 0x000fdc0003f0d200 */
[----:B------:R-:W-:-:S11]  /*1ce0*/  @P0 DFMA R12, R4, -R22, 1 ;  /* 0x3ff00000040c042b */ /* 0x000fd60000000816 */
.L_x_465:
[----:B------:R-:W-:Y:S05]  /*1cf0*/  BSYNC.RECONVERGENT B0 ;  /* 0x0000000000007941 */ /* 0x000fea0003800200 */
.L_x_464:
        /* <DEDUP_REMOVED lines=8> */
        .weak           $__internal_4_$__cuda_sm20_dblrcp_rn_slowpath_v3
        .type           $__internal_4_$__cuda_sm20_dblrcp_rn_slowpath_v3,@function
        .size           $__internal_4_$__cuda_sm20_dblrcp_rn_slowpath_v3,($__internal_5_$__cuda_sm20_drsqrt_f64_slowpath_v2 - $__internal_4_$__cuda_sm20_dblrcp_rn_slowpath_v3)
$__internal_4_$__cuda_sm20_dblrcp_rn_slowpath_v3:
        /* <DEDUP_REMOVED lines=24> */
.L_x_485:
[----:B------:R-:W-:Y:S01]  /*1f00*/  DMUL R8, R8, 8.11296384146066816958e+31 ;  /* 0x4690000008087828 */ /* 0x000fe20000000000 */
[----:B------:R-:W-:-:S05]  /*1f10*/  IMAD.MOV.U32 R18, RZ, RZ, R20 ;  /* 0x000000ffff127224 */ /* 0x000fca00078e0014 */
        /* <DEDUP_REMOVED lines=8> */
.L_x_483:
[----:B------:R-:W-:Y:S01]  /*1fa0*/  LOP3.LUT R19, R9, 0x80000, RZ, 0xfc, !PT ;  /* 0x0008000009137812 */ /* 0x000fe200078efcff */
[----:B------:R-:W-:-:S07]  /*1fb0*/  IMAD.MOV.U32 R18, RZ, RZ, R8 ;  /* 0x000000ffff127224 */ /* 0x000fce00078e0008 */
.L_x_484:
[----:B------:R-:W-:Y:S05]  /*1fc0*/  BSYNC.RECONVERGENT B2 ;  /* 0x0000000000027941 */ /* 0x000fea0003800200 */
.L_x_482:
[----:B------:R-:W-:-:S04]  /*1fd0*/  MOV R15, 0x0 ;  /* 0x00000000000f7802 */ /* 0x000fc80000000f00 */
[----:B------:R-:W-:Y:S05]  /*1fe0*/  RET.REL.NODEC R14 `(_Z37kernel_GenerateDSI_u2b_ncc_transposediiiiiPKhS0_iPd) ;  /* 0xffffffe00e047950 */ /* 0x000fea0003c3ffff */
        .weak           $__internal_5_$__cuda_sm20_drsqrt_f64_slowpath_v2
        .type           $__internal_5_$__cuda_sm20_drsqrt_f64_slowpath_v2,@function
        .size           $__internal_5_$__cuda_sm20_drsqrt_f64_slowpath_v2,(.L_x_1546 - $__internal_5_$__cuda_sm20_drsqrt_f64_slowpath_v2)
$__internal_5_$__cuda_sm20_drsqrt_f64_slowpath_v2:
        /* <DEDUP_REMOVED lines=14> */
[----:B------:R-:W-:Y:S02]  /*20d0*/  IMAD.MOV.U32 R6, RZ, RZ, RZ ;  /* 0x000000ffff067224 */ /* 0x000fe400078e00ff */
[----:B------:R-:W-:Y:S02]  /*20e0*/  IMAD.MOV.U32 R14, RZ, RZ, 0x0 ;  /* 0x00000000ff0e7424 */ /* 0x000fe400078e00ff */
[----:B------:R-:W-:Y:S01]  /*20f0*/  IMAD.MOV.U32 R15, RZ, RZ, 0x3fd80000 ;  /* 0x3fd80000ff0f7424 */ /* 0x000fe200078e00ff */
        /* <DEDUP_REMOVED lines=8> */
.L_x_488:
[----:B------:R-:W-:Y:S01]  /*2180*/  DADD R6, R8, R8 ;  /* 0x0000000008067229 */ /* 0x000fe20000000008 */
[----:B------:R-:W-:Y:S10]  /*2190*/  BRA `(.L_x_489) ;  /* 0x0000000000087947 */ /* 0x000ff40003800000 */
.L_x_487:
[----:B------:R-:W-:Y:S01]  /*21a0*/  LOP3.LUT R7, R6, 0x7ff00000, RZ, 0xfc, !PT ;  /* 0x7ff0000006077812 */ /* 0x000fe200078efcff */
[----:B------:R-:W-:-:S07]  /*21b0*/  IMAD.MOV.U32 R6, RZ, RZ, RZ ;  /* 0x000000ffff067224 */ /* 0x000fce00078e00ff */
.L_x_489:
[----:B------:R-:W-:Y:S05]  /*21c0*/  BSYNC.RECONVERGENT B2 ;  /* 0x0000000000027941 */ /* 0x000fea0003800200 */
.L_x_486:
[----:B------:R-:W-:-:S04]  /*21d0*/  IMAD.MOV.U32 R5, RZ, RZ, 0x0 ;  /* 0x00000000ff057424 */ /* 0x000fc800078e00ff */
[----:B------:R-:W-:Y:S05]  /*21e0*/  RET.REL.NODEC R4 `(_Z37kernel_GenerateDSI_u2b_ncc_transposediiiiiPKhS0_iPd) ;  /* 0xffffffdc04847950 */ /* 0x000fea0003c3ffff */
.L_x_490:
        /* <DEDUP_REMOVED lines=9> */
.L_x_1546:


//--------------------- .text._Z36kernel_GenerateDSI_u2b_BT_transposediiiPKhS0_iPd --------------------------
	.section	.text._Z36kernel_GenerateDSI_u2b_BT_transposediiiPKhS0_iPd,"ax",@progbits
	.align	128
        .global         _Z36kernel_GenerateDSI_u2b_BT_transposediiiPKhS0_iPd
        .type           _Z36kernel_GenerateDSI_u2b_BT_transposediiiPKhS0_iPd,@function
        .size           _Z36kernel_GenerateDSI_u2b_BT_transposediiiPKhS0_iPd,(.L_x_1585 - _Z36kernel_GenerateDSI_u2b_BT_transposediiiPKhS0_iPd)
        .other          _Z36kernel_GenerateDSI_u2b_BT_transposediiiPKhS0_iPd,@"STO_CUDA_ENTRY STV_DEFAULT"
_Z36kernel_GenerateDSI_u2b_BT_transposediiiPKhS0_iPd:
.text._Z36kernel_GenerateDSI_u2b_BT_transposediiiPKhS0_iPd:
        /* <DEDUP_REMOVED lines=26> */
[----:B0-----:R-:W-:-:S04]  /*01a0*/  IADD3 R0, PT, PT, R18, -UR5, -R19 ;  /* 0x8000000512007c10 */ /* 0x001fc8000fffe813 */
        /* <DEDUP_REMOVED lines=36> */
.L_x_500:
[----:B0-----:R-:W-:-:S06]  /*03f0*/  LEA R6, R10, R9, 0x3 ;  /* 0x000000090a067211 */ /* 0x001fcc00078e18ff */
[----:B------:R-:W5:Y:S01]  /*0400*/  LDL.64 R6, [R6] ;  /* 0x0000000006067983 */ /* 0x000f620000100a00 */
[----:B------:R-:W-:Y:S01]  /*0410*/  BSSY.RECONVERGENT B2, `(.L_x_494) ;  /* 0x000001b000027945 */ /* 0x000fe20003800200 */
[----:B------:R-:W-:Y:S01]  /*0420*/  IMAD.MOV.U32 R16, RZ, RZ, R11 ;  /* 0x000000ffff107224 */ /* 0x000fe200078e000b */
[----:B------:R-:W-:Y:S01]  /*0430*/  MOV R11, RZ ;  /* 0x000000ff000b7202 */ /* 0x000fe20000000f00 */
[----:B------:R-:W-:-:S07]  /*0440*/  IMAD.MOV.U32 R12, RZ, RZ, R10 ;  /* 0x000000ffff0c7224 */ /* 0x000fce00078e000a */
.L_x_497:
        /* <DEDUP_REMOVED lines=18> */
.L_x_496:
[----:B------:R-:W-:Y:S05]  /*0570*/  BSYNC.RECONVERGENT B3 ;  /* 0x0000000000037941 */ /* 0x000fea0003800200 */
.L_x_495:
[----:B-1----:R-:W-:Y:S01]  /*0580*/  IMAD.MOV.U32 R6, RZ, RZ, R4 ;  /* 0x000000ffff067224 */ /* 0x002fe200078e0004 */
[----:B------:R-:W-:Y:S01]  /*0590*/  MOV R12, R23 ;  /* 0x00000017000c7202 */ /* 0x000fe20000000f00 */
[----:B------:R-:W-:Y:S01]  /*05a0*/  IMAD.MOV.U32 R7, RZ, RZ, R5 ;  /* 0x000000ffff077224 */ /* 0x000fe200078e0005 */
[----:B------:R-:W-:Y:S06]  /*05b0*/  @!P1 BRA `(.L_x_497) ;  /* 0xfffffffc00a49947 */ /* 0x000fec000383ffff */
[----:B------:R-:W-:Y:S05]  /*05c0*/  BSYNC.RECONVERGENT B2 ;  /* 0x0000000000027941 */ /* 0x000fea0003800200 */
.L_x_494:
        /* <DEDUP_REMOVED lines=15> */
.L_x_499:
[----:B------:R-:W-:Y:S05]  /*06c0*/  BSYNC.RECONVERGENT B2 ;  /* 0x0000000000027941 */ /* 0x000fea0003800200 */
.L_x_498:
[----:B------:R-:W-:-:S13]  /*06d0*/  ISETP.GE.AND P0, PT, R10, R11, PT ;  /* 0x0000000b0a00720c */ /* 0x000fda0003f06270 */
[----:B------:R-:W-:Y:S05]  /*06e0*/  @!P0 BRA `(.L_x_500) ;  /* 0xfffffffc00408947 */ /* 0x000fea000383ffff */
[----:B------:R-:W-:Y:S05]  /*06f0*/  BSYNC.RECONVERGENT B1 ;  /* 0x0000000000017941 */ /* 0x000fea0003800200 */
.L_x_493:
        /* <DEDUP_REMOVED lines=31> */
.L_x_508:
[----:B0-----:R-:W-:-:S06]  /*08f0*/  IMAD R12, R23, 0x8, R8 ;  /* 0x00000008170c7824 */ /* 0x001fcc00078e0208 */
[----:B-----5:R-:W5:Y:S01]  /*0900*/  LDL.64 R12, [R12] ;  /* 0x000000000c0c7983 */ /* 0x020f620000100a00 */
[----:B------:R-:W-:Y:S01]  /*0910*/  BSSY.RECONVERGENT B2, `(.L_x_502) ;  /* 0x000001b000027945 */ /* 0x000fe20003800200 */
[----:B------:R-:W-:Y:S01]  /*0920*/  MOV R22, R20 ;  /* 0x0000001400167202 */ /* 0x000fe20000000f00 */
[----:B------:R-:W-:Y:S01]  /*0930*/  IMAD.MOV.U32 R15, RZ, RZ, R23 ;  /* 0x000000ffff0f7224 */ /* 0x000fe200078e0017 */
[----:B------:R-:W-:-:S07]  /*0940*/  MOV R20, RZ ;  /* 0x000000ff00147202 */ /* 0x000fce0000000f00 */
.L_x_505:
        /* <DEDUP_REMOVED lines=18> */
.L_x_504:
[----:B------:R-:W-:Y:S05]  /*0a70*/  BSYNC.RECONVERGENT B3 ;  /* 0x0000000000037941 */ /* 0x000fea0003800200 */
.L_x_503:
[----:B-1----:R-:W-:Y:S01]  /*0a80*/  IMAD.MOV.U32 R12, RZ, RZ, R10 ;  /* 0x000000ffff0c7224 */ /* 0x002fe200078e000a */
[----:B------:R-:W-:Y:S01]  /*0a90*/  MOV R13, R11 ;  /* 0x0000000b000d7202 */ /* 0x000fe20000000f00 */
[----:B------:R-:W-:Y:S01]  /*0aa0*/  IMAD.MOV.U32 R15, RZ, RZ, R24 ;  /* 0x000000ffff0f7224 */ /* 0x000fe200078e0018 */
[----:B------:R-:W-:Y:S06]  /*0ab0*/  @!P1 BRA `(.L_x_505) ;  /* 0xfffffffc00a49947 */ /* 0x000fec000383ffff */
[----:B------:R-:W-:Y:S05]  /*0ac0*/  BSYNC.RECONVERGENT B2 ;  /* 0x0000000000027941 */ /* 0x000fea0003800200 */
.L_x_502:
        /* <DEDUP_REMOVED lines=15> */
.L_x_507:
[----:B------:R-:W-:Y:S05]  /*0bc0*/  BSYNC.RECONVERGENT B2 ;  /* 0x0000000000027941 */ /* 0x000fea0003800200 */
.L_x_506:
[----:B------:R-:W-:-:S13]  /*0bd0*/  ISETP.GE.AND P0, PT, R23, R20, PT ;  /* 0x000000141700720c */ /* 0x000fda0003f06270 */
[----:B------:R-:W-:Y:S05]  /*0be0*/  @!P0 BRA `(.L_x_508) ;  /* 0xfffffffc00408947 */ /* 0x000fea000383ffff */
[----:B------:R-:W-:Y:S05]  /*0bf0*/  BSYNC.RECONVERGENT B1 ;  /* 0x0000000000017941 */ /* 0x000fea0003800200 */
.L_x_501:
        /* <DEDUP_REMOVED lines=15> */
.L_x_516:
[----:B0-----:R-:W-:-:S06]  /*0cf0*/  IMAD R14, R6, 0x8, R9 ;  /* 0x00000008060e7824 */ /* 0x001fcc00078e0209 */
[----:B-----5:R-:W5:Y:S01]  /*0d00*/  LDL.64 R14, [R14] ;  /* 0x000000000e0e7983 */ /* 0x020f620000100a00 */
[----:B------:R-:W-:Y:S01]  /*0d10*/  BSSY.RECONVERGENT B2, `(.L_x_510) ;  /* 0x000001b000027945 */ /* 0x000fe20003800200 */
[----:B------:R-:W-:Y:S01]  /*0d20*/  MOV R22, R7 ;  /* 0x0000000700167202 */ /* 0x000fe20000000f00 */
[----:B------:R-:W-:Y:S01]  /*0d30*/  IMAD.MOV.U32 R16, RZ, RZ, R6 ;  /* 0x000000ffff107224 */ /* 0x000fe200078e0006 */
[----:B------:R-:W-:-:S07]  /*0d40*/  MOV R7, RZ ;  /* 0x000000ff00077202 */ /* 0x000fce0000000f00 */
.L_x_513:
        /* <DEDUP_REMOVED lines=18> */
.L_x_512:
[----:B------:R-:W-:Y:S05]  /*0e70*/  BSYNC.RECONVERGENT B3 ;  /* 0x0000000000037941 */ /* 0x000fea0003800200 */
.L_x_511:
[----:B-1----:R-:W-:Y:S01]  /*0e80*/  IMAD.MOV.U32 R14, RZ, RZ, R4 ;  /* 0x000000ffff0e7224 */ /* 0x002fe200078e0004 */
[----:B------:R-:W-:Y:S01]  /*0e90*/  MOV R15, R5 ;  /* 0x00000005000f7202 */ /* 0x000fe20000000f00 */
[----:B------:R-:W-:Y:S01]  /*0ea0*/  IMAD.MOV.U32 R16, RZ, RZ, R27 ;  /* 0x000000ffff107224 */ /* 0x000fe200078e001b */
[----:B------:R-:W-:Y:S06]  /*0eb0*/  @!P1 BRA `(.L_x_513) ;  /* 0xfffffffc00a49947 */ /* 0x000fec000383ffff */
[----:B------:R-:W-:Y:S05]  /*0ec0*/  BSYNC.RECONVERGENT B2 ;  /* 0x0000000000027941 */ /* 0x000fea0003800200 */
.L_x_510:
        /* <DEDUP_REMOVED lines=15> */
.L_x_515:
[----:B------:R-:W-:Y:S05]  /*0fc0*/  BSYNC.RECONVERGENT B2 ;  /* 0x0000000000027941 */ /* 0x000fea0003800200 */
.L_x_514:
[----:B------:R-:W-:-:S13]  /*0fd0*/  ISETP.GE.AND P0, PT, R6, R7, PT ;  /* 0x000000070600720c */ /* 0x000fda0003f06270 */
[----:B------:R-:W-:Y:S05]  /*0fe0*/  @!P0 BRA `(.L_x_516) ;  /* 0xfffffffc00408947 */ /* 0x000fea000383ffff */
[----:B------:R-:W-:Y:S05]  /*0ff0*/  BSYNC.RECONVERGENT B1 ;  /* 0x0000000000017941 */ /* 0x000fea0003800200 */
.L_x_509:
        /* <DEDUP_REMOVED lines=14> */
.L_x_522:
        /* <DEDUP_REMOVED lines=9> */
.L_x_519:
        /* <DEDUP_REMOVED lines=21> */
.L_x_518:
        /* <DEDUP_REMOVED lines=15> */
.L_x_521:
[----:B------:R-:W-:Y:S05]  /*13b0*/  BSYNC.RECONVERGENT B2 ;  /* 0x0000000000027941 */ /* 0x000fea0003800200 */
.L_x_520:
[----:B------:R-:W-:-:S13]  /*13c0*/  ISETP.GE.AND P0, PT, R3, R2, PT ;  /* 0x000000020300720c */ /* 0x000fda0003f06270 */
[----:B------:R-:W-:Y:S05]  /*13d0*/  @!P0 BRA `(.L_x_522) ;  /* 0xfffffffc00408947 */ /* 0x000fea000383ffff */
[----:B------:R-:W-:Y:S05]  /*13e0*/  BSYNC.RECONVERGENT B1 ;  /* 0x0000000000017941 */ /* 0x000fea0003800200 */
.L_x_517:
[----:B------:R-:W2:Y:S02]  /*13f0*/  LDL.64 R2, [R1+0x38] ;  /* 0x0000380001027983 */ /* 0x000ea40000100a00 */
[----:B--2---:R-:W-:-:S06]  /*1400*/  DSETP.GTU.AND P0, PT, R2, R6, PT ;  /* 0x000000060200722a */ /* 0x004fcc0003f0c000 */
[----:B------:R-:W-:Y:S02]  /*1410*/  FSEL R2, R2, R6, !P0 ;  /* 0x0000000602027208 */ /* 0x000fe40004000000 */
[----:B------:R-:W-:-:S07]  /*1420*/  FSEL R3, R3, R7, !P0 ;  /* 0x0000000703037208 */ /* 0x000fce0004000000 */
.L_x_492:
[----:B------:R-:W-:Y:S05]  /*1430*/  BSYNC.RECONVERGENT B0 ;  /* 0x0000000000007941 */ /* 0x000fea0003800200 */
.L_x_491:
        /* <DEDUP_REMOVED lines=8> */
.L_x_523:
        /* <DEDUP_REMOVED lines=12> */
.L_x_1585:


//--------------------- .text._Z32kernel_GenerateDSI_r2l_opencvncciiiiiPKhS0_iPd --------------------------
	.section	.text._Z32kernel_GenerateDSI_r2l_opencvncciiiiiPKhS0_iPd,"ax",@progbits
	.align	128
        .global         _Z32kernel_GenerateDSI_r2l_opencvncciiiiiPKhS0_iPd
        .type           _Z32kernel_GenerateDSI_r2l_opencvncciiiiiPKhS0_iPd,@function
        .size           _Z32kernel_GenerateDSI_r2l_opencvncciiiiiPKhS0_iPd,(.L_x_1547 - _Z32kernel_GenerateDSI_r2l_opencvncciiiiiPKhS0_iPd)
        .other          _Z32kernel_GenerateDSI_r2l_opencvncciiiiiPKhS0_iPd,@"STO_CUDA_ENTRY STV_DEFAULT"
_Z32kernel_GenerateDSI_r2l_opencvncciiiiiPKhS0_iPd:
.text._Z32kernel_GenerateDSI_r2l_opencvncciiiiiPKhS0_iPd:
        /* <DEDUP_REMOVED lines=53> */
[----:B------:R-:W-:-:S12]  /*0350*/  UIADD3 UR8, UPT, UPT, -UR5, URZ, URZ ;  /* 0x000000ff05087290 */ /* 0x000fd8000fffe1ff */
.L_x_531:
[----:B------:R-:W0:Y:S01]  /*0360*/  LDCU UR15, c[0x0][0x38c] ;  /* 0x00007180ff0f77ac */ /* 0x000e220008000800 */
[----:B------:R-:W-:Y:S01]  /*0370*/  VIADD R7, R5, UR6 ;  /* 0x0000000605077c36 */ /* 0x000fe20008000000 */
[----:B------:R-:W1:Y:S01]  /*0380*/  LDCU UR5, c[0x0][0x38c] ;  /* 0x00007180ff0577ac */ /* 0x000e620008000800 */
[----:B------:R-:W2:Y:S01]  /*0390*/  LDCU UR7, c[0x0][0x38c] ;  /* 0x00007180ff0777ac */ /* 0x000ea20008000800 */
[----:B------:R-:W3:Y:S01]  /*03a0*/  LDCU UR20, c[0x0][0x380] ;  /* 0x00007000ff1477ac */ /* 0x000ee20008000800 */
[----:B0-----:R-:W-:Y:S02]  /*03b0*/  UISETP.GE.U32.AND UP2, UPT, UR15, 0x4, UPT ;  /* 0x000000040f00788c */ /* 0x001fe4000bf46070 */
[----:B-1----:R-:W-:Y:S02]  /*03c0*/  UIADD3 UR9, UPT, UPT, -UR5, URZ, URZ ;  /* 0x000000ff05097290 */ /* 0x002fe4000fffe1ff */
[----:B--2---:R-:W-:Y:S02]  /*03d0*/  USHF.L.U32 UR5, UR7, 0x1, URZ ;  /* 0x0000000107057899 */ /* 0x004fe400080006ff */
[----:B------:R-:W-:-:S02]  /*03e0*/  ULOP3.LUT UR7, UR7, 0x1, URZ, 0xc0, !UPT ;  /* 0x0000000107077892 */ /* 0x000fc4000f8ec0ff */
[----:B------:R-:W-:Y:S01]  /*03f0*/  ULOP3.LUT UR5, UR5, 0x6, URZ, 0xc0, !UPT ;  /* 0x0000000605057892 */ /* 0x000fe2000f8ec0ff */
[----:B---3--:R-:W-:Y:S01]  /*0400*/  IMAD R24, R7, UR20, R0 ;  /* 0x0000001407187c24 */ /* 0x008fe2000f8e0200 */
[----:B------:R-:W-:Y:S02]  /*0410*/  UISETP.NE.U32.AND UP0, UPT, UR7, 0x1, UPT ;  /* 0x000000010700788c */ /* 0x000fe4000bf05070 */
[----:B------:R-:W-:-:S03]  /*0420*/  UISETP.GE.U32.AND UP1, UPT, UR5, 0x3, UPT ;  /* 0x000000030500788c */ /* 0x000fc6000bf26070 */
[----:B------:R-:W-:Y:S01]  /*0430*/  UMOV UR5, UR9 ;  /* 0x0000000900057c82 */ /* 0x000fe20008000000 */
[----:B------:R-:W-:Y:S07]  /*0440*/  BRA.U !UP2, `(.L_x_527) ;  /* 0x000000050a247547 */ /* 0x000fee000b800000 */
[----:B------:R-:W-:Y:S01]  /*0450*/  IADD3 R10, PT, PT, R0, -UR15, RZ ;  /* 0x8000000f000a7c10 */ /* 0x000fe2000fffe0ff */
[C---:B------:R-:W-:Y:S01]  /*0460*/  IMAD R4, R7.reuse, UR20, R6 ;  /* 0x0000001407047c24 */ /* 0x040fe2000f8e0206 */
[----:B------:R-:W0:Y:S03]  /*0470*/  LDCU.64 UR16, c[0x0][0x398] ;  /* 0x00007300ff1077ac */ /* 0x000e260008000a00 */
[----:B------:R-:W-:Y:S01]  /*0480*/  IMAD R25, R7, UR20, R10 ;  /* 0x0000001407197c24 */ /* 0x000fe2000f8e020a */
[----:B------:R-:W1:Y:S01]  /*0490*/  LDCU.64 UR18, c[0x0][0x3a0] ;  /* 0x00007400ff1277ac */ /* 0x000e620008000a00 */
[----:B------:R-:W-:Y:S01]  /*04a0*/  UMOV UR7, UR8 ;  /* 0x0000000800077c82 */ /* 0x000fe20008000000 */
[----:B------:R-:W-:-:S05]  /*04b0*/  UMOV UR5, UR9 ;  /* 0x0000000900057c82 */ /* 0x000fca0008000000 */
.L_x_528:
[C---:B-1----:R-:W-:Y:S02]  /*04c0*/  IADD3 R10, P1, PT, R25.reuse, UR18, RZ ;  /* 0x00000012190a7c10 */ /* 0x042fe4000ff3e0ff */
[C---:B0-----:R-:W-:Y:S02]  /*04d0*/  IADD3 R12, P0, PT, R4.reuse, UR16, RZ ;  /* 0x00000010040c7c10 */ /* 0x041fe4000ff1e0ff */
[----:B------:R-:W-:Y:S02]  /*04e0*/  LEA.HI.X.SX32 R11, R25, UR19, 0x1, P1 ;  /* 0x00000013190b7c11 */ /* 0x000fe400088f0eff */
[----:B------:R-:W-:-:S03]  /*04f0*/  LEA.HI.X.SX32 R13, R4, UR17, 0x1, P0 ;  /* 0x00000011040d7c11 */ /* 0x000fc600080f0eff */
[----:B------:R-:W2:Y:S04]  /*0500*/  LDG.E.U8 R28, desc[UR10][R10.64] ;  /* 0x0000000a0a1c7981 */ /* 0x000ea8000c1e1100 */
[----:B------:R-:W3:Y:S04]  /*0510*/  LDG.E.U8 R29, desc[UR10][R12.64] ;  /* 0x0000000a0c1d7981 */ /* 0x000ee8000c1e1100 */
[----:B------:R-:W4:Y:S04]  /*0520*/  LDG.E.U8 R27, desc[UR10][R12.64+0x1] ;  /* 0x0000010a0c1b7981 */ /* 0x000f28000c1e1100 */
[----:B------:R-:W5:Y:S01]  /*0530*/  LDG.E.U8 R26, desc[UR10][R10.64+0x1] ;  /* 0x0000010a0a1a7981 */ /* 0x000f62000c1e1100 */
[----:B--2---:R0:W1:Y:S08]  /*0540*/  I2F.F64.U16 R18, R28 ;  /* 0x0000001c00127312 */ /* 0x0040700000101800 */
[----:B---3--:R2:W3:Y:S01]  /*0550*/  I2F.F64.U16 R16, R29 ;  /* 0x0000001d00107312 */ /* 0x0084e20000101800 */
[----:B0-----:R-:W4:Y:S01]  /*0560*/  LDG.E.U8 R28, desc[UR10][R12.64+0x3] ;  /* 0x0000030a0c1c7981 */ /* 0x001f22000c1e1100 */
[----:B-1----:R-:W-:-:S03]  /*0570*/  DFMA R22, R18, R18, R22 ;  /* 0x000000121216722b */ /* 0x002fc60000000016 */
[----:B--2---:R-:W2:Y:S01]  /*0580*/  LDG.E.U8 R29, desc[UR10][R10.64+0x3] ;  /* 0x0000030a0a1d7981 */ /* 0x004ea2000c1e1100 */
[-C--:B---3--:R-:W-:Y:S02]  /*0590*/  DFMA R18, R18, R16.reuse, R20 ;  /* 0x000000101212722b */ /* 0x088fe40000000014 */
[----:B------:R-:W-:Y:S01]  /*05a0*/  DFMA R16, R16, R16, R14 ;  /* 0x000000101010722b */ /* 0x000fe2000000000e */
[----:B-----5:R0:W1:Y:S08]  /*05b0*/  I2F.F64.U16 R20, R26 ;  /* 0x0000001a00147312 */ /* 0x0200700000101800 */
[----:B----4-:R3:W4:Y:S01]  /*05c0*/  I2F.F64.U16 R14, R27 ;  /* 0x0000001b000e7312 */ /* 0x0107220000101800 */
[----:B0-----:R-:W5:Y:S04]  /*05d0*/  LDG.E.U8 R26, desc[UR10][R12.64+0x2] ;  /* 0x0000020a0c1a7981 */ /* 0x001f68000c1e1100 */
[----:B---3--:R-:W3:Y:S01]  /*05e0*/  LDG.E.U8 R27, desc[UR10][R10.64+0x2] ;  /* 0x0000020a0a1b7981 */ /* 0x008ee2000c1e1100 */
[----:B-1----:R-:W-:-:S02]  /*05f0*/  DFMA R22, R20, R20, R22 ;  /* 0x000000141416722b */ /* 0x002fc40000000016 */
[-C--:B----4-:R-:W-:Y:S02]  /*0600*/  DFMA R20, R20, R14.reuse, R18 ;  /* 0x0000000e1414722b */ /* 0x090fe40000000012 */
[----:B------:R-:W-:Y:S01]  /*0610*/  DFMA R14, R14, R14, R16 ;  /* 0x0000000e0e0e722b */ /* 0x000fe20000000010 */
[----:B-----5:R0:W-:Y:S08]  /*0620*/  I2F.F64.U16 R18, R26 ;  /* 0x0000001a00127312 */ /* 0x0201f00000101800 */
[----:B---3--:R1:W3:Y:S01]  /*0630*/  I2F.F64.U16 R16, R27 ;  /* 0x0000001b00107312 */ /* 0x0082e20000101800 */
[----:B0-----:R-:W4:Y:S04]  /*0640*/  LDG.E.U8 R26, desc[UR10][R10.64+0x5] ;  /* 0x0000050a0a1a7981 */ /* 0x001f28000c1e1100 */
[----:B-1----:R-:W5:Y:S01]  /*0650*/  LDG.E.U8 R27, desc[UR10][R12.64+0x5] ;  /* 0x0000050a0c1b7981 */ /* 0x002f62000c1e1100 */
[----:B---3--:R-:W-:-:S02]  /*0660*/  DFMA R22, R16, R16, R22 ;  /* 0x000000101016722b */ /* 0x008fc40000000016 */
[-C--:B------:R-:W-:Y:S01]  /*0670*/  DFMA R16, R16, R18.reuse, R20 ;  /* 0x000000121010722b */ /* 0x080fe20000000014 */
[----:B--2---:R-:W0:Y:S01]  /*0680*/  I2F.F64.U16 R20, R29 ;  /* 0x0000001d00147312 */ /* 0x004e220000101800 */
[----:B------:R-:W-:-:S07]  /*0690*/  DFMA R18, R18, R18, R14 ;  /* 0x000000121212722b */ /* 0x000fce000000000e */
[----:B------:R-:W1:Y:S01]  /*06a0*/  I2F.F64.U16 R14, R28 ;  /* 0x0000001c000e7312 */ /* 0x000e620000101800 */
[C---:B0-----:R-:W-:Y:S02]  /*06b0*/  DFMA R22, R20.reuse, R20, R22 ;  /* 0x000000141416722b */ /* 0x041fe40000000016 */
[-C--:B-1----:R-:W-:Y:S01]  /*06c0*/  DFMA R20, R20, R14.reuse, R16 ;  /* 0x0000000e1414722b */ /* 0x082fe20000000010 */
[----:B------:R-:W2:Y:S04]  /*06d0*/  LDG.E.U8 R17, desc[UR10][R10.64+0x4] ;  /* 0x0000040a0a117981 */ /* 0x000ea8000c1e1100 */
[----:B------:R-:W3:Y:S01]  /*06e0*/  LDG.E.U8 R16, desc[UR10][R12.64+0x4] ;  /* 0x0000040a0c107981 */ /* 0x000ee2000c1e1100 */
[----:B------:R-:W-:Y:S01]  /*06f0*/  DFMA R14, R14, R14, R18 ;  /* 0x0000000e0e0e722b */ /* 0x000fe20000000012 */
[----:B-----5:R-:W-:Y:S08]  /*0700*/  I2F.F64.U16 R28, R27 ;  /* 0x0000001b001c7312 */ /* 0x020ff00000101800 */
[----:B--2---:R-:W0:Y:S08]  /*0710*/  I2F.F64.U16 R18, R17 ;  /* 0x0000001100127312 */ /* 0x004e300000101800 */
[----:B---3--:R-:W1:Y:S01]  /*0720*/  I2F.F64.U16 R16, R16 ;  /* 0x0000001000107312 */ /* 0x008e620000101800 */
[----:B0-----:R-:W-:-:S02]  /*0730*/  DFMA R22, R18, R18, R22 ;  /* 0x000000121216722b */ /* 0x001fc40000000016 */
[----:B-1----:R-:W-:-:S05]  /*0740*/  DFMA R20, R18, R16, R20 ;  /* 0x000000101214722b */ /* 0x002fca0000000014 */
[----:B----4-:R-:W0:Y:S01]  /*0750*/  I2F.F64.U16 R18, R26 ;  /* 0x0000001a00127312 */ /* 0x010e220000101800 */
        /* <DEDUP_REMOVED lines=13> */
[----:B--2---:R-:W-:Y:S08]  /*0830*/  I2F.F64.U16 R16, R16 ;  /* 0x0000001000107312 */ /* 0x004ff00000101800 */
[----:B---3--:R-:W0:Y:S08]  /*0840*/  I2F.F64.U16 R26, R18 ;  /* 0x00000012001a7312 */ /* 0x008e300000101800 */
[----:B----4-:R-:W1:Y:S08]  /*0850*/  I2F.F64.U16 R18, R19 ;  /* 0x0000001300127312 */ /* 0x010e700000101800 */
[----:B-----5:R-:W2:Y:S01]  /*0860*/  I2F.F64.U16 R14, R12 ;  /* 0x0000000c000e7312 */ /* 0x020ea20000101800 */
[----:B0-----:R-:W-:-:S02]  /*0870*/  DFMA R20, R16, R26, R20 ;  /* 0x0000001a1014722b */ /* 0x001fc40000000014 */
[----:B------:R-:W-:Y:S02]  /*0880*/  DFMA R22, R16, R16, R22 ;  /* 0x000000101016722b */ /* 0x000fe40000000016 */
[----:B------:R-:W-:-:S06]  /*0890*/  DFMA R28, R26, R26, R28 ;  /* 0x0000001a1a1c722b */ /* 0x000fcc000000001c */
[C---:B-1----:R-:W-:Y:S02]  /*08a0*/  DFMA R22, R18.reuse, R18, R22 ;  /* 0x000000121216722b */ /* 0x042fe40000000016 */
[-C--:B--2---:R-:W-:Y:S02]  /*08b0*/  DFMA R20, R18, R14.reuse, R20 ;  /* 0x0000000e1214722b */ /* 0x084fe40000000014 */
[----:B------:R-:W-:Y:S01]  /*08c0*/  DFMA R14, R14, R14, R28 ;  /* 0x0000000e0e0e722b */ /* 0x000fe2000000001c */
[----:B------:R-:W-:Y:S10]  /*08d0*/  BRA.U UP2, `(.L_x_528) ;  /* 0xfffffff902f87547 */ /* 0x000ff4000b83ffff */
.L_x_527:
        /* <DEDUP_REMOVED lines=39> */
.L_x_529:
[----:B------:R-:W-:Y:S05]  /*0b50*/  BRA.U UP0, `(.L_x_530) ;  /* 0x00000001005c7547 */ /* 0x000fea000b800000 */
        /* <DEDUP_REMOVED lines=23> */
.L_x_530:
        /* <DEDUP_REMOVED lines=21> */
.L_x_526:
        /* <DEDUP_REMOVED lines=16> */
[----:B------:R-:W-:Y:S05]  /*0f20*/  CALL.REL.NOINC `($__internal_6_$__cuda_sm20_drsqrt_f64_slowpath_v2) ;  /* 0x0000000000387944 */ /* 0x000fea0003c00000 */
[----:B------:R-:W-:Y:S02]  /*0f30*/  IMAD.MOV.U32 R6, RZ, RZ, R4 ;  /* 0x000000ffff067224 */ /* 0x000fe400078e0004 */
[----:B------:R-:W-:-:S07]  /*0f40*/  IMAD.MOV.U32 R7, RZ, RZ, R11 ;  /* 0x000000ffff077224 */ /* 0x000fce00078e000b */
.L_x_533:
[----:B------:R-:W-:Y:S05]  /*0f50*/  BSYNC.RECONVERGENT B1 ;  /* 0x0000000000017941 */ /* 0x000fea0003800200 */
.L_x_532:
[----:B------:R-:W-:-:S14]  /*0f60*/  DSETP.NEU.AND P0, PT, |R6|, +INF , PT ;  /* 0x7ff000000600742a */ /* 0x000fdc0003f0d200 */
[----:B------:R-:W-:-:S11]  /*0f70*/  @P0 DFMA R8, R6, -R20, 1 ;  /* 0x3ff000000608042b */ /* 0x000fd60000000814 */
.L_x_525:
[----:B------:R-:W-:Y:S05]  /*0f80*/  BSYNC.RECONVERGENT B0 ;  /* 0x0000000000007941 */ /* 0x000fea0003800200 */
.L_x_524:
        /* <DEDUP_REMOVED lines=8> */
        .weak           $__internal_6_$__cuda_sm20_drsqrt_f64_slowpath_v2
        .type           $__internal_6_$__cuda_sm20_drsqrt_f64_slowpath_v2,@function
        .size           $__internal_6_$__cuda_sm20_drsqrt_f64_slowpath_v2,(.L_x_1547 - $__internal_6_$__cuda_sm20_drsqrt_f64_slowpath_v2)
$__internal_6_$__cuda_sm20_drsqrt_f64_slowpath_v2:
        /* <DEDUP_REMOVED lines=25> */
.L_x_536:
[----:B------:R-:W-:Y:S01]  /*11a0*/  DADD R6, R10, R10 ;  /* 0x000000000a067229 */ /* 0x000fe2000000000a */
[----:B------:R-:W-:Y:S10]  /*11b0*/  BRA `(.L_x_537) ;  /* 0x0000000000087947 */ /* 0x000ff40003800000 */
.L_x_535:
[----:B------:R-:W-:Y:S01]  /*11c0*/  LOP3.LUT R7, R6, 0x7ff00000, RZ, 0xfc, !PT ;  /* 0x7ff0000006077812 */ /* 0x000fe200078efcff */
[----:B------:R-:W-:-:S07]  /*11d0*/  IMAD.MOV.U32 R6, RZ, RZ, RZ ;  /* 0x000000ffff067224 */ /* 0x000fce00078e00ff */
.L_x_537:
[----:B------:R-:W-:Y:S05]  /*11e0*/  BSYNC.RECONVERGENT B2 ;  /* 0x0000000000027941 */ /* 0x000fea0003800200 */
.L_x_534:
[----:B------:R-:W-:Y:S02]  /*11f0*/  IMAD.MOV.U32 R4, RZ, RZ, R6 ;  /* 0x000000ffff047224 */ /* 0x000fe400078e0006 */
[----:B------:R-:W-:Y:S02]  /*1200*/  IMAD.MOV.U32 R11, RZ, RZ, R7 ;  /* 0x000000ffff0b7224 */ /* 0x000fe400078e0007 */
[----:B------:R-:W-:Y:S02]  /*1210*/  IMAD.MOV.U32 R6, RZ, RZ, R2 ;  /* 0x000000ffff067224 */ /* 0x000fe400078e0002 */
[----:B------:R-:W-:-:S04]  /*1220*/  IMAD.MOV.U32 R7, RZ, RZ, 0x0 ;  /* 0x00000000ff077424 */ /* 0x000fc800078e00ff */
[----:B------:R-:W-:Y:S05]  /*1230*/  RET.REL.NODEC R6 `(_Z32kernel_GenerateDSI_r2l_opencvncciiiiiPKhS0_iPd) ;  /* 0xffffffec06707950 */ /* 0x000fea0003c3ffff */
.L_x_538:
        /* <DEDUP_REMOVED lines=12> */
.L_x_1547:


//--------------------- .text._Z26kernel_GenerateDSI_r2l_ncciiiiiPKhS0_iPd --------------------------
	.section	.text._Z26kernel_GenerateDSI_r2l_ncciiiiiPKhS0_iPd,"ax",@progbits
	.align	128
        .global         _Z26kernel_GenerateDSI_r2l_ncciiiiiPKhS0_iPd
        .type           _Z26kernel_GenerateDSI_r2l_ncciiiiiPKhS0_iPd,@function
        .size           _Z26kernel_GenerateDSI_r2l_ncciiiiiPKhS0_iPd,(.L_x_1549 - _Z26kernel_GenerateDSI_r2l_ncciiiiiPKhS0_iPd)
        .other          _Z26kernel_GenerateDSI_r2l_ncciiiiiPKhS0_iPd,@"STO_CUDA_ENTRY STV_DEFAULT"
_Z26kernel_GenerateDSI_r2l_ncciiiiiPKhS0_iPd:
.text._Z26kernel_GenerateDSI_r2l_ncciiiiiPKhS0_iPd:
        /* <DEDUP_REMOVED lines=24> */
[----:B------:R-:W-:Y:S02]  /*0180*/  HFMA2 R11, -RZ, RZ, -1.984375, 0 ;  /* 0xbff00000ff0b7431 */ /* 0x000fe400000001ff */
[----:B------:R-:W-:Y:S01]  /*0190*/  IMAD.MOV.U32 R10, RZ, RZ, 0x0 ;  /* 0x00000000ff0a7424 */ /* 0x000fe200078e00ff */
[----:B------:R-:W2:Y:S01]  /*01a0*/  LDCU UR5, c[0x0][0x3a8] ;  /* 0x00007500ff0577ac */ /* 0x000ea20008000800 */
[----:B-1----:R-:W-:Y:S01]  /*01b0*/  IMAD.U32 R22, RZ, RZ, UR6 ;  /* 0x00000006ff167e24 */ /* 0x002fe2000f8e00ff */
[----:B------:R-:W1:Y:S03]  /*01c0*/  LDCU.64 UR6, c[0x0][0x358] ;  /* 0x00006b00ff0677ac */ /* 0x000e660008000a00 */
        /* <DEDUP_REMOVED lines=10> */
[----:B-1----:R-:W-:Y:S05]  /*0270*/  @P0 BRA `(.L_x_540) ;  /* 0x0000001800b00947 */ /* 0x002fea0003800000 */
[C---:B------:R-:W-:Y:S01]  /*0280*/  ISETP.GE.AND P0, PT, R23.reuse, RZ, PT ;  /* 0x000000ff1700720c */ /* 0x040fe20003f06270 */
[----:B------:R-:W-:Y:S01]  /*0290*/  IMAD.SHL.U32 R6, R23, 0x2, RZ ;  /* 0x0000000217067824 */ /* 0x000fe200078e00ff */
[----:B------:R-:W-:Y:S01]  /*02a0*/  CS2R R12, SRZ ;  /* 0x00000000000c7805 */ /* 0x000fe2000001ff00 */
[----:B------:R-:W-:Y:S01]  /*02b0*/  IMAD.MOV R8, RZ, RZ, -R22 ;  /* 0x000000ffff087224 */ /* 0x000fe200078e0a16 */
[----:B------:R-:W-:Y:S02]  /*02c0*/  ISETP.LT.OR P0, PT, R22, RZ, !P0 ;  /* 0x000000ff1600720c */ /* 0x000fe40004701670 */
[----:B------:R-:W-:-:S11]  /*02d0*/  CS2R R14, SRZ ;  /* 0x00000000000e7805 */ /* 0x000fd6000001ff00 */
[----:B------:R-:W-:Y:S05]  /*02e0*/  @P0 BRA `(.L_x_541) ;  /* 0x00000008006c0947 */ /* 0x000fea0003800000 */
[----:B------:R-:W-:Y:S01]  /*02f0*/  IMAD.MOV R23, RZ, RZ, -R23 ;  /* 0x000000ffff177224 */ /* 0x000fe200078e0a17 */
[----:B------:R-:W-:Y:S01]  /*0300*/  CS2R R14, SRZ ;  /* 0x00000000000e7805 */ /* 0x000fe2000001ff00 */
[----:B------:R-:W-:Y:S01]  /*0310*/  IMAD.MOV.U32 R24, RZ, RZ, R8 ;  /* 0x000000ffff187224 */ /* 0x000fe200078e0008 */
[----:B------:R-:W-:-:S07]  /*0320*/  CS2R R12, SRZ ;  /* 0x00000000000c7805 */ /* 0x000fce000001ff00 */
.L_x_546:
[----:B------:R-:W0:Y:S01]  /*0330*/  LDCU UR12, c[0x0][0x38c] ;  /* 0x00007180ff0c77ac */ /* 0x000e220008000800 */
[----:B------:R-:W-:Y:S01]  /*0340*/  IMAD.IADD R25, R9, 0x1, R24 ;  /* 0x0000000109197824 */ /* 0x000fe200078e0218 */
[----:B------:R-:W-:Y:S01]  /*0350*/  LOP3.LUT R16, R6, 0x6, RZ, 0xc0, !PT ;  /* 0x0000000606107812 */ /* 0x000fe200078ec0ff */
[----:B------:R-:W-:Y:S01]  /*0360*/  IMAD.MOV.U32 R22, RZ, RZ, R23 ;  /* 0x000000ffff167224 */ /* 0x000fe200078e0017 */
[----:B------:R-:W1:Y:S02]  /*0370*/  LDCU UR8, c[0x0][0x380] ;  /* 0x00007000ff0877ac */ /* 0x000e640008000800 */
[----:B------:R-:W-:Y:S01]  /*0380*/  ISETP.GE.U32.AND P0, PT, R16, 0x3, PT ;  /* 0x000000031000780c */ /* 0x000fe20003f06070 */
[----:B0-----:R-:W-:Y:S02]  /*0390*/  UISETP.GE.U32.AND UP0, UPT, UR12, 0x4, UPT ;  /* 0x000000040c00788c */ /* 0x001fe4000bf06070 */
[----:B------:R-:W-:Y:S01]  /*03a0*/  ULOP3.LUT UR5, UR12, 0x1, URZ, 0xc0, !UPT ;  /* 0x000000010c057892 */ /* 0x000fe2000f8ec0ff */
[----:B-1----:R-:W-:-:S02]  /*03b0*/  IMAD R27, R25, UR8, R2 ;  /* 0x00000008191b7c24 */ /* 0x002fc4000f8e0202 */
[----:B------:R-:W-:Y:S01]  /*03c0*/  IMAD R25, R25, UR8, R4 ;  /* 0x0000000819197c24 */ /* 0x000fe2000f8e0204 */
[----:B------:R-:W-:-:S03]  /*03d0*/  UISETP.NE.U32.AND UP1, UPT, UR5, 0x1, UPT ;  /* 0x000000010500788c */ /* 0x000fc6000bf25070 */
[----:B------:R-:W-:Y:S08]  /*03e0*/  BRA.U !UP0, `(.L_x_542) ;  /* 0x0000000508007547 */ /* 0x000ff0000b800000 */
[----:B------:R-:W-:Y:S01]  /*03f0*/  VIADD R20, R6, 0x1 ;  /* 0x0000000106147836 */ /* 0x000fe20000000000 */
[----:B------:R-:W-:Y:S01]  /*0400*/  MOV R22, R23 ;  /* 0x0000001700167202 */ /* 0x000fe20000000f00 */
[----:B------:R-:W0:Y:S03]  /*0410*/  LDCU.64 UR8, c[0x0][0x3a0] ;  /* 0x00007400ff0877ac */ /* 0x000e260008000a00 */
[----:B------:R-:W-:Y:S01]  /*0420*/  LOP3.LUT R20, R20, 0xfffffff8, RZ, 0xc0, !PT ;  /* 0xfffffff814147812 */ /* 0x000fe200078ec0ff */
[----:B------:R-:W1:Y:S01]  /*0430*/  LDCU.64 UR10, c[0x0][0x398] ;  /* 0x00007300ff0a77ac */ /* 0x000e620008000a00 */
[----:B------:R-:W-:-:S05]  /*0440*/  NOP ;  /* 0x0000000000007918 */ /* 0x000fca0000000000 */
.L_x_543:
[----:B------:R-:W-:-:S05]  /*0450*/  IMAD.IADD R17, R27, 0x1, R22 ;  /* 0x000000011b117824 */ /* 0x000fca00078e0216 */
[----:B0-----:R-:W-:-:S04]  /*0460*/  IADD3 R16, P1, PT, R17, UR8, RZ ;  /* 0x0000000811107c10 */ /* 0x001fc8000ff3e0ff */
[----:B------:R-:W-:-:S05]  /*0470*/  LEA.HI.X.SX32 R17, R17, UR9, 0x1, P1 ;  /* 0x0000000911117c11 */ /* 0x000fca00088f0eff */
[----:B------:R-:W2:Y:S04]  /*0480*/  LDG.E.U8 R21, desc[UR6][R16.64] ;  /* 0x0000000610157981 */ /* 0x000ea8000c1e1100 */
[----:B------:R-:W3:Y:S04]  /*0490*/  LDG.E.U8 R28, desc[UR6][R16.64+0x1] ;  /* 0x00000106101c7981 */ /* 0x000ee8000c1e1100 */
[----:B------:R-:W4:Y:S04]  /*04a0*/  LDG.E.U8 R26, desc[UR6][R16.64+0x2] ;  /* 0x00000206101a7981 */ /* 0x000f28000c1e1100 */
[----:B------:R-:W5:Y:S01]  /*04b0*/  LDG.E.U8 R29, desc[UR6][R16.64+0x3] ;  /* 0x00000306101d7981 */ /* 0x000f62000c1e1100 */
[----:B--2---:R0:W2:Y:S03]  /*04c0*/  I2F.F64.U16 R18, R21 ;  /* 0x0000001500127312 */ /* 0x0040a60000101800 */
[----:B0-----:R-:W5:Y:S01]  /*04d0*/  LDG.E.U8 R21, desc[UR6][R16.64+0x4] ;  /* 0x0000040610157981 */ /* 0x001f62000c1e1100 */
[----:B--2---:R-:W-:-:S04]  /*04e0*/  DADD R18, R18, R12 ;  /* 0x0000000012127229 */ /* 0x004fc8000000000c */
[----:B---3--:R-:W0:Y:S04]  /*04f0*/  I2F.F64.U16 R12, R28 ;  /* 0x0000001c000c7312 */ /* 0x008e280000101800 */
[----:B0-----:R-:W-:-:S04]  /*0500*/  DADD R12, R18, R12 ;  /* 0x00000000120c7229 */ /* 0x001fc8000000000c */
[----:B----4-:R0:W2:Y:S02]  /*0510*/  I2F.F64.U16 R18, R26 ;  /* 0x0000001a00127312 */ /* 0x0100a40000101800 */
[----:B0-----:R-:W3:Y:S02]  /*0520*/  LDG.E.U8 R26, desc[UR6][R16.64+0x7] ;  /* 0x00000706101a7981 */ /* 0x001ee4000c1e1100 */
[----:B--2---:R-:W-:-:S04]  /*0530*/  DADD R18, R12, R18 ;  /* 0x000000000c127229 */ /* 0x004fc80000000012 */
[----:B-----5:R-:W0:Y:S04]  /*0540*/  I2F.F64.U16 R12, R29 ;  /* 0x0000001d000c7312 */ /* 0x020e280000101800 */
[----:B0-----:R-:W-:Y:S01]  /*0550*/  DADD R18, R18, R12 ;  /* 0x0000000012127229 */ /* 0x001fe2000000000c */
[----:B------:R-:W2:Y:S01]  /*0560*/  LDG.E.U8 R12, desc[UR6][R16.64+0x5] ;  /* 0x00000506100c7981 */ /* 0x000ea2000c1e1100 */
[----:B------:R-:W-:Y:S02]  /*0570*/  IMAD.IADD R13, R25, 0x1, R22 ;  /* 0x00000001190d7824 */ /* 0x000fe400078e0216 */
[----:B------:R-:W0:Y:S04]  /*0580*/  I2F.F64.U16 R28, R21 ;  /* 0x00000015001c7312 */ /* 0x000e280000101800 */
[----:B0-----:R-:W-:Y:S01]  /*0590*/  DADD R18, R18, R28 ;  /* 0x0000000012127229 */ /* 0x001fe2000000001c */
[----:B------:R1:W4:Y:S02]  /*05a0*/  LDG.E.U8 R28, desc[UR6][R16.64+0x6] ;  /* 0x00000606101c7981 */ /* 0x000324000c1e1100 */
[----:B-1----:R-:W-:-:S04]  /*05b0*/  IADD3 R16, P1, PT, R13, UR10, RZ ;  /* 0x0000000a0d107c10 */ /* 0x002fc8000ff3e0ff */
[----:B------:R-:W-:-:S05]  /*05c0*/  LEA.HI.X.SX32 R17, R13, UR11, 0x1, P1 ;  /* 0x0000000b0d117c11 */ /* 0x000fca00088f0eff */
[----:B------:R-:W5:Y:S01]  /*05d0*/  LDG.E.U8 R21, desc[UR6][R16.64] ;  /* 0x0000000610157981 */ /* 0x000f62000c1e1100 */
[----:B--2---:R-:W0:Y:S02]  /*05e0*/  I2F.F64.U16 R12, R12 ;  /* 0x0000000c000c7312 */ /* 0x004e240000101800 */
[----:B0-----:R-:W-:-:S06]  /*05f0*/  DADD R12, R18, R12 ;  /* 0x00000000120c7229 */ /* 0x001fcc000000000c */
[----:B----4-:R-:W0:Y:S02]  /*0600*/  I2F.F64.U16 R28, R28 ;  /* 0x0000001c001c7312 */ /* 0x010e240000101800 */
[----:B0-----:R-:W-:Y:S01]  /*0610*/  DADD R18, R12, R28 ;  /* 0x000000000c127229 */ /* 0x001fe2000000001c */
[----:B------:R-:W2:Y:S04]  /*0620*/  LDG.E.U8 R29, desc[UR6][R16.64+0x1] ;  /* 0x00000106101d7981 */ /* 0x000ea8000c1e1100 */
[----:B------:R-:W4:Y:S01]  /*0630*/  LDG.E.U8 R28, desc[UR6][R16.64+0x2] ;  /* 0x00000206101c7981 */ /* 0x000f22000c1e1100 */
[----:B---3--:R0:W1:Y:S03]  /*0640*/  I2F.F64.U16 R12, R26 ;  /* 0x0000001a000c7312 */ /* 0x0080660000101800 */
[----:B0-----:R-:W3:Y:S01]  /*0650*/  LDG.E.U8 R26, desc[UR6][R16.64+0x3] ;  /* 0x00000306101a7981 */ /* 0x001ee2000c1e1100 */
[----:B-1----:R-:W-:-:S04]  /*0660*/  DADD R12, R18, R12 ;  /* 0x00000000120c7229 */ /* 0x002fc8000000000c */
[----:B-----5:R0:W1:Y:S02]  /*0670*/  I2F.F64.U16 R18, R21 ;  /* 0x0000001500127312 */ /* 0x0200640000101800 */
[----:B0-----:R-:W5:Y:S01]  /*0680*/  LDG.E.U8 R21, desc[UR6][R16.64+0x4] ;  /* 0x0000040610157981 */ /* 0x001f62000c1e1100 */
[----:B-1----:R-:W-:-:S05]  /*0690*/  DADD R18, R18, R14 ;  /* 0x0000000012127229 */ /* 0x002fca000000000e */
[----:B--2---:R-:W0:Y:S03]  /*06a0*/  I2F.F64.U16 R14, R29 ;  /* 0x0000001d000e7312 */ /* 0x004e260000101800 */
[----:B0-----:R-:W-:-:S05]  /*06b0*/  DADD R14, R18, R14 ;  /* 0x00000000120e7229 */ /* 0x001fca000000000e */
[----:B----4-:R0:W1:Y:S02]  /*06c0*/  I2F.F64.U16 R18, R28 ;  /* 0x0000001c00127312 */ /* 0x0100640000101800 */
[----:B0-----:R-:W2:Y:S01]  /*06d0*/  LDG.E.U8 R28, desc[UR6][R16.64+0x7] ;  /* 0x00000706101c7981 */ /* 0x001ea2000c1e1100 */
[----:B-1----:R-:W-:-:S05]  /*06e0*/  DADD R14, R14, R18 ;  /* 0x000000000e0e7229 */ /* 0x002fca0000000012 */
[----:B---3--:R0:W1:Y:S02]  /*06f0*/  I2F.F64.U16 R18, R26 ;  /* 0x0000001a00127312 */ /* 0x0080640000101800 */
[----:B0-----:R-:W3:Y:S01]  /*0700*/  LDG.E.U8 R26, desc[UR6][R16.64+0x5] ;  /* 0x00000506101a7981 */ /* 0x001ee2000c1e1100 */
[----:B-1----:R-:W-:-:S05]  /*0710*/  DADD R14, R14, R18 ;  /* 0x000000000e0e7229 */ /* 0x002fca0000000012 */
[----:B-----5:R0:W1:Y:S02]  /*0720*/  I2F.F64.U16 R18, R21 ;  /* 0x0000001500127312 */ /* 0x0200640000101800 */
[----:B0-----:R-:W4:Y:S01]  /*0730*/  LDG.E.U8 R21, desc[UR6][R16.64+0x6] ;  /* 0x0000060610157981 */ /* 0x001f22000c1e1100 */
[----:B-1----:R-:W-:Y:S01]  /*0740*/  DADD R14, R14, R18 ;  /* 0x000000000e0e7229 */ /* 0x002fe20000000012 */
[----:B------:R-:W-:-:S04]  /*0750*/  VIADD R22, R22, 0x8 ;  /* 0x0000000816167836 */ /* 0x000fc80000000000 */
[----:B---3--:R-:W0:Y:S03]  /*0760*/  I2F.F64.U16 R18, R26 ;  /* 0x0000001a00127312 */ /* 0x008e260000101800 */
[----:B0-----:R-:W-:-:S05]  /*0770*/  DADD R14, R14, R18 ;  /* 0x000000000e0e7229 */ /* 0x001fca0000000012 */
[----:B----4-:R-:W0:Y:S08]  /*0780*/  I2F.F64.U16 R18, R21 ;  /* 0x0000001500127312 */ /* 0x010e300000101800 */
[----:B--2---:R-:W1:Y:S01]  /*0790*/  I2F.F64.U16 R28, R28 ;  /* 0x0000001c001c7312 */ /* 0x004e620000101800 */
[----:B0-----:R-:W-:Y:S01]  /*07a0*/  DADD R14, R14, R18 ;  /* 0x000000000e0e7229 */ /* 0x001fe20000000012 */
[----:B------:R-:W-:-:S05]  /*07b0*/  VIADD R19, R22, UR12 ;  /* 0x0000000c16137c36 */ /* 0x000fca0008000000 */
[----:B------:R-:W-:Y:S02]  /*07c0*/  ISETP.NE.AND P1, PT, R19, R20, PT ;  /* 0x000000141300720c */ /* 0x000fe40003f25270 */
[----:B-1----:R-:W-:-:S11]  /*07d0*/  DADD R14, R14, R28 ;  /* 0x000000000e0e7229 */ /* 0x002fd6000000001c */
[----:B------:R-:W-:Y:S05]  /*07e0*/  @P1 BRA `(.L_x_543) ;  /* 0xfffffffc00181947 */ /* 0x000fea000383ffff */
.L_x_542:
        /* <DEDUP_REMOVED lines=15> */
[----:B---3--:R-:W0:Y:S02]  /*08e0*/  I2F.F64.U16 R12, R29 ;  /* 0x0000001d000c7312 */ /* 0x008e240000101800 */
[----:B0-----:R-:W-:-:S06]  /*08f0*/  DADD R12, R20, R12 ;  /* 0x00000000140c7229 */ /* 0x001fcc000000000c */
[----:B----4-:R0:W1:Y:S02]  /*0900*/  I2F.F64.U16 R20, R28 ;  /* 0x0000001c00147312 */ /* 0x0100640000101800 */
[----:B0-----:R-:W2:Y:S01]  /*0910*/  LDG.E.U8 R28, desc[UR6][R18.64+0x1] ;  /* 0x00000106121c7981 */ /* 0x001ea2000c1e1100 */
[----:B-1----:R-:W-:-:S05]  /*0920*/  DADD R12, R12, R20 ;  /* 0x000000000c0c7229 */ /* 0x002fca0000000014 */
[----:B-----5:R0:W1:Y:S02]  /*0930*/  I2F.F64.U16 R20, R26 ;  /* 0x0000001a00147312 */ /* 0x0200640000101800 */
[----:B0-----:R-:W3:Y:S01]  /*0940*/  LDG.E.U8 R26, desc[UR6][R18.64+0x3] ;  /* 0x00000306121a7981 */ /* 0x001ee2000c1e1100 */
[----:B-1----:R-:W-:-:S03]  /*0950*/  DADD R14, R14, R20 ;  /* 0x000000000e0e7229 */ /* 0x002fc60000000014 */
[----:B------:R2:W4:Y:S04]  /*0960*/  LDG.E.U8 R21, desc[UR6][R16.64+0x3] ;  /* 0x0000030610157981 */ /* 0x000528000c1e1100 */
[----:B------:R-:W5:Y:S01]  /*0970*/  LDG.E.U8 R20, desc[UR6][R18.64+0x2] ;  /* 0x0000020612147981 */ /* 0x000f62000c1e1100 */
[----:B------:R-:W-:Y:S01]  /*0980*/  VIADD R22, R22, 0x4 ;  /* 0x0000000416167836 */ /* 0x000fe20000000000 */
[----:B--2---:R-:W0:Y:S02]  /*0990*/  I2F.F64.U16 R16, R28 ;  /* 0x0000001c00107312 */ /* 0x004e240000101800 */
[----:B0-----:R-:W-:-:S06]  /*09a0*/  DADD R28, R14, R16 ;  /* 0x000000000e1c7229 */ /* 0x001fcc0000000010 */
[----:B---3--:R-:W-:Y:S08]  /*09b0*/  I2F.F64.U16 R14, R26 ;  /* 0x0000001a000e7312 */ /* 0x008ff00000101800 */
[----:B----4-:R-:W0:Y:S08]  /*09c0*/  I2F.F64.U16 R16, R21 ;  /* 0x0000001500107312 */ /* 0x010e300000101800 */
[----:B-----5:R-:W1:Y:S01]  /*09d0*/  I2F.F64.U16 R20, R20 ;  /* 0x0000001400147312 */ /* 0x020e620000101800 */
[----:B0-----:R-:W-:-:S02]  /*09e0*/  DADD R12, R12, R16 ;  /* 0x000000000c0c7229 */ /* 0x001fc40000000010 */
[----:B-1----:R-:W-:-:S08]  /*09f0*/  DADD R20, R28, R20 ;  /* 0x000000001c147229 */ /* 0x002fd00000000014 */
[----:B------:R-:W-:-:S11]  /*0a00*/  DADD R14, R20, R14 ;  /* 0x00000000140e7229 */ /* 0x000fd6000000000e */
.L_x_544:
[----:B------:R-:W-:Y:S05]  /*0a10*/  BRA.U UP1, `(.L_x_545) ;  /* 0x0000000101547547 */ /* 0x000fea000b800000 */
[----:B------:R-:W0:Y:S01]  /*0a20*/  LDCU.64 UR8, c[0x0][0x3a0] ;  /* 0x00007400ff0877ac */ /* 0x000e220008000a00 */
[----:B------:R-:W-:Y:S01]  /*0a30*/  IADD3 R17, PT, PT, R27, R22, RZ ;  /* 0x000000161b117210 */ /* 0x000fe20007ffe0ff */
[----:B------:R-:W1:Y:S01]  /*0a40*/  LDCU.64 UR10, c[0x0][0x398] ;  /* 0x00007300ff0a77ac */ /* 0x000e620008000a00 */
[----:B------:R-:W-:Y:S02]  /*0a50*/  IMAD.IADD R19, R25, 0x1, R22 ;  /* 0x0000000119137824 */ /* 0x000fe400078e0216 */
[----:B0-----:R-:W-:-:S04]  /*0a60*/  IADD3 R16, P0, PT, R17, UR8, RZ ;  /* 0x0000000811107c10 */ /* 0x001fc8000ff1e0ff */
[----:B------:R-:W-:Y:S02]  /*0a70*/  LEA.HI.X.SX32 R17, R17, UR9, 0x1, P0 ;  /* 0x0000000911117c11 */ /* 0x000fe400080f0eff */
[----:B-1----:R-:W-:-:S03]  /*0a80*/  IADD3 R28, P0, PT, R19, UR10, RZ ;  /* 0x0000000a131c7c10 */ /* 0x002fc6000ff1e0ff */
[----:B------:R-:W2:Y:S01]  /*0a90*/  LDG.E.U8 R18, desc[UR6][R16.64] ;  /* 0x0000000610127981 */ /* 0x000ea2000c1e1100 */
[----:B------:R-:W-:-:S03]  /*0aa0*/  LEA.HI.X.SX32 R29, R19, UR11, 0x1, P0 ;  /* 0x0000000b131d7c11 */ /* 0x000fc600080f0eff */
[----:B------:R0:W3:Y:S04]  /*0ab0*/  LDG.E.U8 R26, desc[UR6][R16.64+0x1] ;  /* 0x00000106101a7981 */ /* 0x0000e8000c1e1100 */
[----:B------:R-:W4:Y:S04]  /*0ac0*/  LDG.E.U8 R20, desc[UR6][R28.64] ;  /* 0x000000061c147981 */ /* 0x000f28000c1e1100 */
[----:B------:R-:W0:Y:S01]  /*0ad0*/  LDG.E.U8 R16, desc[UR6][R28.64+0x1] ;  /* 0x000001061c107981 */ /* 0x000e22000c1e1100 */
[----:B------:R-:W-:Y:S01]  /*0ae0*/  VIADD R22, R22, 0x2 ;  /* 0x0000000216167836 */ /* 0x000fe20000000000 */
[----:B--2---:R-:W1:Y:S08]  /*0af0*/  I2F.F64.U16 R18, R18 ;  /* 0x0000001200127312 */ /* 0x004e700000101800 */
[----:B----4-:R-:W2:Y:S01]  /*0b00*/  I2F.F64.U16 R20, R20 ;  /* 0x0000001400147312 */ /* 0x010ea20000101800 */
[----:B-1----:R-:W-:-:S07]  /*0b10*/  DADD R18, R12, R18 ;  /* 0x000000000c127229 */ /* 0x002fce0000000012 */
[----:B0-----:R-:W0:Y:S01]  /*0b20*/  I2F.F64.U16 R16, R16 ;  /* 0x0000001000107312 */ /* 0x001e220000101800 */
[----:B--2---:R-:W-:-:S07]  /*0b30*/  DADD R14, R14, R20 ;  /* 0x000000000e0e7229 */ /* 0x004fce0000000014 */
[----:B---3--:R-:W1:Y:S01]  /*0b40*/  I2F.F64.U16 R12, R26 ;  /* 0x0000001a000c7312 */ /* 0x008e620000101800 */
[----:B0-----:R-:W-:Y:S02]  /*0b50*/  DADD R14, R14, R16 ;  /* 0x000000000e0e7229 */ /* 0x001fe40000000010 */
[----:B-1----:R-:W-:-:S11]  /*0b60*/  DADD R12, R18, R12 ;  /* 0x00000000120c7229 */ /* 0x002fd6000000000c */
.L_x_545:
[----:B------:R-:W0:Y:S01]  /*0b70*/  LDCU.64 UR8, c[0x0][0x3a0] ;  /* 0x00007400ff0877ac */ /* 0x000e220008000a00 */
[--C-:B------:R-:W-:Y:S02]  /*0b80*/  IMAD.IADD R27, R27, 0x1, R22.reuse ;  /* 0x000000011b1b7824 */ /* 0x100fe400078e0216 */
[----:B------:R-:W-:Y:S01]  /*0b90*/  IMAD.IADD R25, R25, 0x1, R22 ;  /* 0x0000000119197824 */ /* 0x000fe200078e0216 */
[----:B------:R-:W1:Y:S01]  /*0ba0*/  LDCU.64 UR10, c[0x0][0x398] ;  /* 0x00007300ff0a77ac */ /* 0x000e620008000a00 */
[----:B------:R-:W2:Y:S01]  /*0bb0*/  LDCU UR5, c[0x0][0x390] ;  /* 0x00007200ff0577ac */ /* 0x000ea20008000800 */
[----:B0-----:R-:W-:Y:S02]  /*0bc0*/  IADD3 R26, P0, PT, R27, UR8, RZ ;  /* 0x000000081b1a7c10 */ /* 0x001fe4000ff1e0ff */
        /* <DEDUP_REMOVED lines=13> */
.L_x_541:
[----:B------:R-:W-:Y:S01]  /*0ca0*/  SHF.L.U32 R17, R22, 0x1, RZ ;  /* 0x0000000116117819 */ /* 0x000fe200000006ff */
[----:B------:R-:W-:Y:S04]  /*0cb0*/  BSSY.RECONVERGENT B1, `(.L_x_547) ;  /* 0x0000011000017945 */ /* 0x000fe80003800200 */
[----:B------:R-:W-:-:S05]  /*0cc0*/  IMAD R6, R6, R17, R6 ;  /* 0x0000001106067224 */ /* 0x000fca00078e0206 */
[----:B------:R-:W-:-:S06]  /*0cd0*/  IADD3 R17, PT, PT, R17, 0x1, R6 ;  /* 0x0000000111117810 */ /* 0x000fcc0007ffe006 */
        /* <DEDUP_REMOVED lines=13> */
[----:B------:R-:W-:Y:S05]  /*0db0*/  CALL.REL.NOINC `($__internal_7_$__cuda_sm20_dblrcp_rn_slowpath_v3) ;  /* 0x0000001000047944 */ /* 0x000fea0003c00000 */
.L_x_548:
[----:B------:R-:W-:Y:S05]  /*0dc0*/  BSYNC.RECONVERGENT B1 ;  /* 0x0000000000017941 */ /* 0x000fea0003800200 */
.L_x_547:
        /* <DEDUP_REMOVED lines=9> */
[----:B------:R-:W0:Y:S01]  /*0e60*/  LDCU UR5, c[0x0][0x3a8] ;  /* 0x00007500ff0577ac */ /* 0x000e220008000800 */
[----:B------:R-:W-:Y:S02]  /*0e70*/  CS2R R24, SRZ ;  /* 0x0000000000187805 */ /* 0x000fe4000001ff00 */
[----:B------:R-:W-:Y:S02]  /*0e80*/  CS2R R26, SRZ ;  /* 0x00000000001a7805 */ /* 0x000fe4000001ff00 */
[----:B------:R-:W-:Y:S02]  /*0e90*/  CS2R R16, SRZ ;  /* 0x0000000000107805 */ /* 0x000fe4000001ff00 */
[----:B0-----:R-:W-:-:S04]  /*0ea0*/  IADD3 R0, PT, PT, R0, UR5, R3 ;  /* 0x0000000500007c10 */ /* 0x001fc8000fffe003 */
[----:B------:R-:W-:-:S05]  /*0eb0*/  IADD3 R0, PT, PT, R0, UR4, R5 ;  /* 0x0000000400007c10 */ /* 0x000fca000fffe005 */
[----:B------:R-:W-:-:S07]  /*0ec0*/  VIADD R3, R0, -UR8 ;  /* 0x8000000800037c36 */ /* 0x000fce0008000000 */
.L_x_554:
[----:B------:R-:W0:Y:S02]  /*0ed0*/  LDCU UR9, c[0x0][0x38c] ;  /* 0x00007180ff0977ac */ /* 0x000e240008000800 */
[----:B0-----:R-:W-:Y:S02]  /*0ee0*/  UISETP.GE.U32.AND UP2, UPT, UR9, 0x4, UPT ;  /* 0x000000040900788c */ /* 0x001fe4000bf46070 */
[----:B------:R-:W-:Y:S02]  /*0ef0*/  USHF.L.U32 UR5, UR9, 0x1, URZ ;  /* 0x0000000109057899 */ /* 0x000fe400080006ff */
[----:B------:R-:W-:Y:S02]  /*0f00*/  ULOP3.LUT UR8, UR9, 0x1, URZ, 0xc0, !UPT ;  /* 0x0000000109087892 */ /* 0x000fe4000f8ec0ff */
[----:B------:R-:W-:Y:S02]  /*0f10*/  ULOP3.LUT UR5, UR5, 0x6, URZ, 0xc0, !UPT ;  /* 0x0000000605057892 */ /* 0x000fe4000f8ec0ff */
[----:B------:R-:W-:-:S02]  /*0f20*/  UISETP.NE.U32.AND UP0, UPT, UR8, 0x1, UPT ;  /* 0x000000010800788c */ /* 0x000fc4000bf05070 */
[----:B------:R-:W-:Y:S02]  /*0f30*/  UISETP.GE.U32.AND UP1, UPT, UR5, 0x3, UPT ;  /* 0x000000030500788c */ /* 0x000fe4000bf26070 */
[----:B------:R-:W-:Y:S01]  /*0f40*/  UIADD3 UR8, UPT, UPT, -UR9, URZ, URZ ;  /* 0x000000ff09087290 */ /* 0x000fe2000fffe1ff */
[----:B------:R-:W-:Y:S11]  /*0f50*/  BRA.U !UP2, `(.L_x_550) ;  /* 0x000000050a707547 */ /* 0x000ff6000b800000 */
[----:B------:R-:W0:Y:S01]  /*0f60*/  LDCU UR10, c[0x0][0x380] ;  /* 0x00007000ff0a77ac */ /* 0x000e220008000800 */
[----:B------:R-:W-:Y:S02]  /*0f70*/  IMAD.IADD R5, R9, 0x1, R8 ;  /* 0x0000000109057824 */ /* 0x000fe400078e0208 */
[----:B------:R-:W-:Y:S01]  /*0f80*/  VIADD R0, R2, -UR9 ;  /* 0x8000000902007c36 */ /* 0x000fe20008000000 */
[----:B------:R-:W-:Y:S01]  /*0f90*/  USHF.L.U32 UR5, UR9, 0x1, URZ ;  /* 0x0000000109057899 */ /* 0x000fe200080006ff */
[----:B------:R-:W1:Y:S03]  /*0fa0*/  LDCU.64 UR12, c[0x0][0x3a0] ;  /* 0x00007400ff0c77ac */ /* 0x000e660008000a00 */
[----:B------:R-:W-:Y:S01]  /*0fb0*/  ULOP3.LUT UR5, UR5, 0xfffffff8, URZ, 0xc0, !UPT ;  /* 0xfffffff805057892 */ /* 0x000fe2000f8ec0ff */
[----:B------:R-:W2:Y:S03]  /*0fc0*/  LDCU.64 UR14, c[0x0][0x398] ;  /* 0x00007300ff0e77ac */ /* 0x000ea60008000a00 */
[----:B------:R-:W-:Y:S01]  /*0fd0*/  UIADD3 UR5, UPT, UPT, -UR5, URZ, URZ ;  /* 0x000000ff05057290 */ /* 0x000fe2000fffe1ff */
[----:B0-----:R-:W-:-:S02]  /*0fe0*/  IMAD R0, R5, UR10, R0 ;  /* 0x0000000a05007c24 */ /* 0x001fc4000f8e0200 */
[----:B------:R-:W-:-:S09]  /*0ff0*/  IMAD R5, R5, UR10, R3 ;  /* 0x0000000a05057c24 */ /* 0x000fd2000f8e0203 */
.L_x_551:
[C---:B-1----:R-:W-:Y:S02]  /*1000*/  IADD3 R20, P0, PT, R0.reuse, UR12, RZ ;  /* 0x0000000c00147c10 */ /* 0x042fe4000ff1e0ff */
[C---:B--2---:R-:W-:Y:S02]  /*1010*/  IADD3 R18, P1, PT, R5.reuse, UR14, RZ ;  /* 0x0000000e05127c10 */ /* 0x044fe4000ff3e0ff */
        /* <DEDUP_REMOVED lines=65> */
[----:B------:R0:W2:Y:S01]  /*1430*/  LDG.E.U8 R28, desc[UR6][R18.64+0x7] ;  /* 0x00000706121c7981 */ /* 0x0000a2000c1e1100 */
[----:B---3--:R-:W0:Y:S01]  /*1440*/  I2F.F64.U16 R20, R6 ;  /* 0x0000000600147312 */ /* 0x008e220000101800 */
[----:B------:R-:W-:Y:S01]  /*1450*/  UIADD3 UR5, UPT, UPT, UR5, 0x8, URZ ;  /* 0x0000000805057890 */ /* 0x000fe2000fffe0ff */
[----:B------:R-:W-:-:S03]  /*1460*/  DFMA R22, R24, R24, R22 ;  /* 0x000000181816722b */ /* 0x000fc60000000016 */
[----:B------:R-:W-:Y:S01]  /*1470*/  UISETP.NE.AND UP2, UPT, UR5, URZ, UPT ;  /* 0x000000ff0500728c */ /* 0x000fe2000bf45270 */
[----:B0-----:R-:W-:Y:S01]  /*1480*/  DADD R18, -R12, R20 ;  /* 0x000000000c127229 */ /* 0x001fe20000000114 */
[----:B------:R-:W-:Y:S01]  /*1490*/  VIADD R0, R0, 0x8 ;  /* 0x0000000800007836 */ /* 0x000fe20000000000 */
[----:B------:R-:W-:Y:S01]  /*14a0*/  IADD3 R5, PT, PT, R5, 0x8, RZ ;  /* 0x0000000805057810 */ /* 0x000fe20007ffe0ff */
[----:B------:R-:W-:-:S05]  /*14b0*/  UIADD3 UR8, UPT, UPT, UR8, 0x8, URZ ;  /* 0x0000000808087890 */ /* 0x000fca000fffe0ff */
[----:B------:R-:W-:Y:S01]  /*14c0*/  DFMA R26, R18, R18, R26 ;  /* 0x00000012121a722b */ /* 0x000fe2000000001a */
[----:B--2---:R-:W0:Y:S02]  /*14d0*/  I2F.F64.U16 R28, R28 ;  /* 0x0000001c001c7312 */ /* 0x004e240000101800 */
[----:B0-----:R-:W-:-:S08]  /*14e0*/  DADD R24, -R14, R28 ;  /* 0x000000000e187229 */ /* 0x001fd0000000011c */
[-C--:B------:R-:W-:Y:S02]  /*14f0*/  DFMA R16, R18, R24.reuse, R16 ;  /* 0x000000181210722b */ /* 0x080fe40000000010 */
[----:B------:R-:W-:Y:S01]  /*1500*/  DFMA R24, R24, R24, R22 ;  /* 0x000000181818722b */ /* 0x000fe20000000016 */
[----:B------:R-:W-:Y:S10]  /*1510*/  BRA.U UP2, `(.L_x_551) ;  /* 0xfffffff902b87547 */ /* 0x000ff4000b83ffff */
.L_x_550:
[----:B------:R-:W-:Y:S05]  /*1520*/  BRA.U !UP1, `(.L_x_552) ;  /* 0x0000000109c47547 */ /* 0x000fea000b800000 */
[----:B------:R-:W0:Y:S01]  /*1530*/  LDCU UR5, c[0x0][0x380] ;  /* 0x00007000ff0577ac */ /* 0x000e220008000800 */
[----:B------:R-:W-:Y:S01]  /*1540*/  IMAD.IADD R5, R9, 0x1, R8 ;  /* 0x0000000109057824 */ /* 0x000fe200078e0208 */
[----:B------:R-:W1:Y:S01]  /*1550*/  LDCU.64 UR10, c[0x0][0x3a0] ;  /* 0x00007400ff0a77ac */ /* 0x000e620008000a00 */
[----:B------:R-:W2:Y:S02]  /*1560*/  LDCU.64 UR12, c[0x0][0x398] ;  /* 0x00007300ff0c77ac */ /* 0x000ea40008000a00 */
[C---:B0-----:R-:W-:Y:S02]  /*1570*/  IMAD R0, R5.reuse, UR5, R2 ;  /* 0x0000000505007c24 */ /* 0x041fe4000f8e0202 */
[----:B------:R-:W-:Y:S02]  /*1580*/  IMAD R5, R5, UR5, R4 ;  /* 0x0000000505057c24 */ /* 0x000fe4000f8e0204 */
[----:B------:R-:W-:Y:S02]  /*1590*/  VIADD R0, R0, UR8 ;  /* 0x0000000800007c36 */ /* 0x000fe40008000000 */
[----:B------:R-:W-:-:S03]  /*15a0*/  VIADD R5, R5, UR8 ;  /* 0x0000000805057c36 */ /* 0x000fc60008000000 */
[C---:B-1----:R-:W-:Y:S02]  /*15b0*/  IADD3 R28, P0, PT, R0.reuse, UR10, RZ ;  /* 0x0000000a001c7c10 */ /* 0x042fe4000ff1e0ff */
        /* <DEDUP_REMOVED lines=14> */
[-C--:B------:R-:W-:Y:S02]  /*16a0*/  DFMA R16, R22, R20.reuse, R16 ;  /* 0x000000141610722b */ /* 0x080fe40000000010 */
[----:B------:R-:W-:Y:S01]  /*16b0*/  DFMA R20, R20, R20, R24 ;  /* 0x000000141414722b */ /* 0x000fe20000000018 */
[----:B-----5:R-:W0:Y:S08]  /*16c0*/  I2F.F64.U16 R22, R5 ;  /* 0x0000000500167312 */ /* 0x020e300000101800 */
[----:B----4-:R1:W2:Y:S01]  /*16d0*/  I2F.F64.U16 R24, R0 ;  /* 0x0000000000187312 */ /* 0x0102a20000101800 */
[----:B0-----:R-:W-:Y:S01]  /*16e0*/  DADD R22, -R14, R22 ;  /* 0x000000000e167229 */ /* 0x001fe20000000116 */
[----:B-1----:R-:W4:Y:S01]  /*16f0*/  LDG.E.U8 R0, desc[UR6][R28.64+0x2] ;  /* 0x000002061c007981 */ /* 0x002f22000c1e1100 */
[----:B--2---:R-:W-:-:S03]  /*1700*/  DADD R24, -R12, R24 ;  /* 0x000000000c187229 */ /* 0x004fc60000000118 */
[----:B------:R-:W2:Y:S03]  /*1710*/  LDG.E.U8 R28, desc[UR6][R28.64+0x3] ;  /* 0x000003061c1c7981 */ /* 0x000ea6000c1e1100 */
[----:B------:R-:W-:Y:S02]  /*1720*/  DFMA R20, R22, R22, R20 ;  /* 0x000000161614722b */ /* 0x000fe40000000014 */
[C---:B------:R-:W-:Y:S02]  /*1730*/  DFMA R26, R24.reuse, R24, R26 ;  /* 0x00000018181a722b */ /* 0x040fe4000000001a */
[----:B------:R-:W-:Y:S01]  /*1740*/  DFMA R16, R24, R22, R16 ;  /* 0x000000161810722b */ /* 0x000fe20000000010 */
[----:B------:R-:W-:Y:S01]  /*1750*/  UIADD3 UR8, UPT, UPT, UR8, 0x4, URZ ;  /* 0x0000000408087890 */ /* 0x000fe2000fffe0ff */
[----:B---3--:R-:W0:Y:S08]  /*1760*/  I2F.F64.U16 R22, R6 ;  /* 0x0000000600167312 */ /* 0x008e300000101800 */
[----:B------:R-:W-:Y:S01]  /*1770*/  I2F.F64.U16 R18, R18 ;  /* 0x0000001200127312 */ /* 0x000fe20000101800 */
[----:B0-----:R-:W-:-:S07]  /*1780*/  DADD R22, -R14, R22 ;  /* 0x000000000e167229 */ /* 0x001fce0000000116 */
[----:B----4-:R-:W0:Y:S08]  /*1790*/  I2F.F64.U16 R24, R0 ;  /* 0x0000000000187312 */ /* 0x010e300000101800 */
[----:B--2---:R-:W1:Y:S01]  /*17a0*/  I2F.F64.U16 R28, R28 ;  /* 0x0000001c001c7312 */ /* 0x004e620000101800 */
[----:B0-----:R-:W-:Y:S02]  /*17b0*/  DADD R24, -R12, R24 ;  /* 0x000000000c187229 */ /* 0x001fe40000000118 */
[----:B------:R-:W-:-:S06]  /*17c0*/  DFMA R20, R22, R22, R20 ;  /* 0x000000161614722b */ /* 0x000fcc0000000014 */
[C---:B------:R-:W-:Y:S02]  /*17d0*/  DFMA R26, R24.reuse, R24, R26 ;  /* 0x00000018181a722b */ /* 0x040fe4000000001a */
[----:B------:R-:W-:Y:S02]  /*17e0*/  DFMA R16, R24, R22, R16 ;  /* 0x000000161810722b */ /* 0x000fe40000000010 */
[----:B-1----:R-:W-:Y:S02]  /*17f0*/  DADD R28, -R12, R28 ;  /* 0x000000000c1c7229 */ /* 0x002fe4000000011c */
[----:B------:R-:W-:-:S06]  /*1800*/  DADD R24, -R14, R18 ;  /* 0x000000000e187229 */ /* 0x000fcc0000000112 */
[C---:B------:R-:W-:Y:S02]  /*1810*/  DFMA R26, R28.reuse, R28, R26 ;  /* 0x0000001c1c1a722b */ /* 0x040fe4000000001a */
[-C--:B------:R-:W-:Y:S02]  /*1820*/  DFMA R16, R28, R24.reuse, R16 ;  /* 0x000000181c10722b */ /* 0x080fe40000000010 */
[----:B------:R-:W-:-:S11]  /*1830*/  DFMA R24, R24, R24, R20 ;  /* 0x000000181818722b */ /* 0x000fd60000000014 */
.L_x_552:
[----:B------:R-:W-:Y:S05]  /*1840*/  BRA.U UP0, `(.L_x_553) ;  /* 0x00000001007c7547 */ /* 0x000fea000b800000 */
        /* <DEDUP_REMOVED lines=15> */
[----:B------:R4:W5:Y:S01]  /*1940*/  LDG.E.U8 R20, desc[UR6][R28.64+0x1] ;  /* 0x000001061c147981 */ /* 0x000962000c1e1100 */
[----:B------:R-:W-:Y:S01]  /*1950*/  UIADD3 UR8, UPT, UPT, UR8, 0x2, URZ ;  /* 0x0000000208087890 */ /* 0x000fe2000fffe0ff */
[----:B--2---:R-:W0:Y:S08]  /*1960*/  I2F.F64.U16 R22, R0 ;  /* 0x0000000000167312 */ /* 0x004e300000101800 */
[----:B---3--:R-:W1:Y:S01]  /*1970*/  I2F.F64.U16 R18, R5 ;  /* 0x0000000500127312 */ /* 0x008e620000101800 */
[----:B0-----:R-:W-:-:S07]  /*1980*/  DADD R22, -R12, R22 ;  /* 0x000000000c167229 */ /* 0x001fce0000000116 */
[----:B----4-:R-:W0:Y:S01]  /*1990*/  I2F.F64.U16 R28, R6 ;  /* 0x00000006001c7312 */ /* 0x010e220000101800 */
[----:B-1----:R-:W-:-:S07]  /*19a0*/  DADD R18, -R14, R18 ;  /* 0x000000000e127229 */ /* 0x002fce0000000112 */
[----:B-----5:R-:W1:Y:S01]  /*19b0*/  I2F.F64.U16 R20, R20 ;  /* 0x0000001400147312 */ /* 0x020e620000101800 */
[C---:B------:R-:W-:Y:S02]  /*19c0*/  DFMA R26, R22.reuse, R22, R26 ;  /* 0x00000016161a722b */ /* 0x040fe4000000001a */
[-C--:B------:R-:W-:Y:S02]  /*19d0*/  DFMA R22, R22, R18.reuse, R16 ;  /* 0x000000121616722b */ /* 0x080fe40000000010 */
[----:B0-----:R-:W-:Y:S02]  /*19e0*/  DADD R16, -R12, R28 ;  /* 0x000000000c107229 */ /* 0x001fe4000000011c */
[----:B------:R-:W-:Y:S02]  /*19f0*/  DFMA R24, R18, R18, R24 ;  /* 0x000000121218722b */ /* 0x000fe40000000018 */
[----:B-1----:R-:W-:-:S04]  /*1a00*/  DADD R20, -R14, R20 ;  /* 0x000000000e147229 */ /* 0x002fc80000000114 */
[----:B------:R-:W-:-:S04]  /*1a10*/  DFMA R26, R16, R16, R26 ;  /* 0x00000010101a722b */ /* 0x000fc8000000001a */
[-C--:B------:R-:W-:Y:S02]  /*1a20*/  DFMA R16, R16, R20.reuse, R22 ;  /* 0x000000141010722b */ /* 0x080fe40000000016 */
[----:B------:R-:W-:-:S11]  /*1a30*/  DFMA R24, R20, R20, R24 ;  /* 0x000000141418722b */ /* 0x000fd60000000018 */
.L_x_553:
[----:B------:R-:W0:Y:S01]  /*1a40*/  LDCU UR5, c[0x0][0x380] ;  /* 0x00007000ff0577ac */ /* 0x000e220008000800 */
[----:B------:R-:W-:Y:S01]  /*1a50*/  IADD3 R5, PT, PT, R9, R8, RZ ;  /* 0x0000000809057210 */ /* 0x000fe20007ffe0ff */
[----:B------:R-:W1:Y:S01]  /*1a60*/  LDCU.64 UR10, c[0x0][0x3a0] ;  /* 0x00007400ff0a77ac */ /* 0x000e620008000a00 */
[----:B------:R-:W2:Y:S03]  /*1a70*/  LDCU.64 UR12, c[0x0][0x398] ;  /* 0x00007300ff0c77ac */ /* 0x000ea60008000a00 */
[C---:B0-----:R-:W-:Y:S02]  /*1a80*/  IMAD R0, R5.reuse, UR5, R2 ;  /* 0x0000000505007c24 */ /* 0x041fe4000f8e0202 */
[----:B------:R-:W-:Y:S01]  /*1a90*/  IMAD R5, R5, UR5, R4 ;  /* 0x0000000505057c24 */ /* 0x000fe2000f8e0204 */
[----:B------:R-:W0:Y:S01]  /*1aa0*/  LDCU UR5, c[0x0][0x390] ;  /* 0x00007200ff0577ac */ /* 0x000e220008000800 */
[----:B------:R-:W-:-:S02]  /*1ab0*/  VIADD R0, R0, UR8 ;  /* 0x0000000800007c36 */ /* 0x000fc40008000000 */
[----:B------:R-:W-:-:S03]  /*1ac0*/  VIADD R5, R5, UR8 ;  /* 0x0000000805057c36 */ /* 0x000fc60008000000 */
[C---:B-1----:R-:W-:Y:S02]  /*1ad0*/  IADD3 R22, P0, PT, R0.reuse, UR10, RZ ;  /* 0x0000000a00167c10 */ /* 0x042fe4000ff1e0ff */
[C---:B--2---:R-:W-:Y:S02]  /*1ae0*/  IADD3 R28, P1, PT, R5.reuse, UR12, RZ ;  /* 0x0000000c051c7c10 */ /* 0x044fe4000ff3e0ff */
        /* <DEDUP_REMOVED lines=15> */
.L_x_549:
        /* <DEDUP_REMOVED lines=16> */
[----:B------:R-:W-:Y:S05]  /*1ce0*/  CALL.REL.NOINC `($__internal_8_$__cuda_sm20_drsqrt_f64_slowpath_v2) ;  /* 0x0000000000e87944 */ /* 0x000fea0003c00000 */
[----:B------:R-:W-:Y:S02]  /*1cf0*/  IMAD.MOV.U32 R4, RZ, RZ, R3 ;  /* 0x000000ffff047224 */ /* 0x000fe400078e0003 */
[----:B------:R-:W-:-:S07]  /*1d00*/  IMAD.MOV.U32 R5, RZ, RZ, R6 ;  /* 0x000000ffff057224 */ /* 0x000fce00078e0006 */
.L_x_556:
[----:B------:R-:W-:Y:S05]  /*1d10*/  BSYNC.RECONVERGENT B1 ;  /* 0x0000000000017941 */ /* 0x000fea0003800200 */
.L_x_555:
[----:B------:R-:W-:-:S14]  /*1d20*/  DSETP.NEU.AND P0, PT, |R4|, +INF , PT ;  /* 0x7ff000000400742a */ /* 0x000fdc0003f0d200 */
[----:B------:R-:W-:-:S11]  /*1d30*/  @P0 DFMA R10, R4, -R16, 1 ;  /* 0x3ff00000040a042b */ /* 0x000fd60000000810 */
.L_x_540:
[----:B------:R-:W-:Y:S05]  /*1d40*/  BSYNC.RECONVERGENT B0 ;  /* 0x0000000000007941 */ /* 0x000fea0003800200 */
.L_x_539:
        /* <DEDUP_REMOVED lines=8> */
        .weak           $__internal_7_$__cuda_sm20_dblrcp_rn_slowpath_v3
        .type           $__internal_7_$__cuda_sm20_dblrcp_rn_slowpath_v3,@function
        .size           $__internal_7_$__cuda_sm20_dblrcp_rn_slowpath_v3,($__internal_8_$__cuda_sm20_drsqrt_f64_slowpath_v2 - $__internal_7_$__cuda_sm20_dblrcp_rn_slowpath_v3)
$__internal_7_$__cuda_sm20_dblrcp_rn_slowpath_v3:
[----:B------:R-:W-:Y:S01]  /*1dd0*/  IMAD.MOV.U32 R22, RZ, RZ, R16 ;  /* 0x000000ffff167224 */ /* 0x000fe200078e0010 */
[----:B------:R-:W-:Y:S01]  /*1de0*/  BSSY.RECONVERGENT B2, `(.L_x_557) ;  /* 0x0000025000027945 */ /* 0x000fe20003800200 */
[----:B------:R-:W-:-:S06]  /*1df0*/  IMAD.MOV.U32 R23, RZ, RZ, R17 ;  /* 0x000000ffff177224 */ /* 0x000fcc00078e0011 */
[----:B------:R-:W-:-:S14]  /*1e00*/  DSETP.GTU.AND P0, PT, |R22|, +INF , PT ;  /* 0x7ff000001600742a */ /* 0x000fdc0003f0c200 */
[----:B------:R-:W-:Y:S05]  /*1e10*/  @P0 BRA `(.L_x_558) ;  /* 0x00000000007c0947 */ /* 0x000fea0003800000 */
[----:B------:R-:W-:-:S04]  /*1e20*/  LOP3.LUT R19, R17, 0x7fffffff, RZ, 0xc0, !PT ;  /* 0x7fffffff11137812 */ /* 0x000fc800078ec0ff */
[----:B------:R-:W-:-:S04]  /*1e30*/  IADD3 R16, PT, PT, R19, -0x1, RZ ;  /* 0xffffffff13107810 */ /* 0x000fc80007ffe0ff */
        /* <DEDUP_REMOVED lines=19> */
.L_x_560:
        /* <DEDUP_REMOVED lines=10> */
.L_x_558:
[----:B------:R-:W-:Y:S01]  /*2010*/  LOP3.LUT R17, R23, 0x80000, RZ, 0xfc, !PT ;  /* 0x0008000017117812 */ /* 0x000fe200078efcff */
[----:B------:R-:W-:-:S07]  /*2020*/  IMAD.MOV.U32 R16, RZ, RZ, R22 ;  /* 0x000000ffff107224 */ /* 0x000fce00078e0016 */
.L_x_559:
[----:B------:R-:W-:Y:S05]  /*2030*/  BSYNC.RECONVERGENT B2 ;  /* 0x0000000000027941 */ /* 0x000fea0003800200 */
.L_x_557:
[----:B------:R-:W-:Y:S01]  /*2040*/  IMAD.MOV.U32 R18, RZ, RZ, R16 ;  /* 0x000000ffff127224 */ /* 0x000fe200078e0010 */
[----:B------:R-:W-:Y:S01]  /*2050*/  MOV R19, R17 ;  /* 0x0000001100137202 */ /* 0x000fe20000000f00 */
[----:B------:R-:W-:Y:S02]  /*2060*/  IMAD.MOV.U32 R16, RZ, RZ, R6 ;  /* 0x000000ffff107224 */ /* 0x000fe400078e0006 */
[----:B------:R-:W-:-:S04]  /*2070*/  IMAD.MOV.U32 R17, RZ, RZ, 0x0 ;  /* 0x00000000ff117424 */ /* 0x000fc800078e00ff */
[----:B------:R-:W-:Y:S05]  /*2080*/  RET.REL.NODEC R16 `(_Z26kernel_GenerateDSI_r2l_ncciiiiiPKhS0_iPd) ;  /* 0xffffffdc10dc7950 */ /* 0x000fea0003c3ffff */
        .weak           $__internal_8_$__cuda_sm20_drsqrt_f64_slowpath_v2
        .type           $__internal_8_$__cuda_sm20_drsqrt_f64_slowpath_v2,@function
        .size           $__internal_8_$__cuda_sm20_drsqrt_f64_slowpath_v2,(.L_x_1549 - $__internal_8_$__cuda_sm20_drsqrt_f64_slowpath_v2)
$__internal_8_$__cuda_sm20_drsqrt_f64_slowpath_v2:
        /* <DEDUP_REMOVED lines=25> */
.L_x_563:
[----:B------:R-:W-:Y:S01]  /*2220*/  DADD R4, R12, R12 ;  /* 0x000000000c047229 */ /* 0x000fe2000000000c */
[----:B------:R-:W-:Y:S10]  /*2230*/  BRA `(.L_x_564) ;  /* 0x0000000000087947 */ /* 0x000ff40003800000 */
.L_x_562:
[----:B------:R-:W-:Y:S01]  /*2240*/  LOP3.LUT R5, R4, 0x7ff00000, RZ, 0xfc, !PT ;  /* 0x7ff0000004057812 */ /* 0x000fe200078efcff */
[----:B------:R-:W-:-:S07]  /*2250*/  IMAD.MOV.U32 R4, RZ, RZ, RZ ;  /* 0x000000ffff047224 */ /* 0x000fce00078e00ff */
.L_x_564:
[----:B------:R-:W-:Y:S05]  /*2260*/  BSYNC.RECONVERGENT B2 ;  /* 0x0000000000027941 */ /* 0x000fea0003800200 */
.L_x_561:
[----:B------:R-:W-:Y:S02]  /*2270*/  IMAD.MOV.U32 R3, RZ, RZ, R4 ;  /* 0x000000ffff037224 */ /* 0x000fe400078e0004 */
[----:B------:R-:W-:Y:S02]  /*2280*/  IMAD.MOV.U32 R6, RZ, RZ, R5 ;  /* 0x000000ffff067224 */ /* 0x000fe400078e0005 */
[----:B------:R-:W-:Y:S02]  /*2290*/  IMAD.MOV.U32 R4, RZ, RZ, R0 ;  /* 0x000000ffff047224 */ /* 0x000fe400078e0000 */
[----:B------:R-:W-:-:S04]  /*22a0*/  IMAD.MOV.U32 R5, RZ, RZ, 0x0 ;  /* 0x00000000ff057424 */ /* 0x000fc800078e00ff */
[----:B------:R-:W-:Y:S05]  /*22b0*/  RET.REL.NODEC R4 `(_Z26kernel_GenerateDSI_r2l_ncciiiiiPKhS0_iPd) ;  /* 0xffffffdc04507950 */ /* 0x000fea0003c3ffff */
.L_x_565:
        /* <DEDUP_REMOVED lines=12> */
.L_x_1549:


//--------------------- .text._Z25kernel_GenerateDSI_r2l_BTiiiPKhS0_iPd --------------------------
	.section	.text._Z25kernel_GenerateDSI_r2l_BTiiiPKhS0_iPd,"ax",@progbits
	.align	128
        .global         _Z25kernel_GenerateDSI_r2l_BTiiiPKhS0_iPd
        .type           _Z25kernel_GenerateDSI_r2l_BTiiiPKhS0_iPd,@function
        .size           _Z25kernel_GenerateDSI_r2l_BTiiiPKhS0_iPd,(.L_x_1588 - _Z25kernel_GenerateDSI_r2l_BTiiiPKhS0_iPd)
        .other          _Z25kernel_GenerateDSI_r2l_BTiiiPKhS0_iPd,@"STO_CUDA_ENTRY STV_DEFAULT"
_Z25kernel_GenerateDSI_r2l_BTiiiPKhS0_iPd:
.text._Z25kernel_GenerateDSI_r2l_BTiiiPKhS0_iPd:
        /* <DEDUP_REMOVED lines=63> */
.L_x_575:
[----:B0-----:R-:W-:-:S06]  /*03f0*/  LEA R6, R10, R9, 0x3 ;  /* 0x000000090a067211 */ /* 0x001fcc00078e18ff */
[----:B------:R-:W5:Y:S01]  /*0400*/  LDL.64 R6, [R6] ;  /* 0x0000000006067983 */ /* 0x000f620000100a00 */
[----:B------:R-:W-:Y:S01]  /*0410*/  BSSY.RECONVERGENT B2, `(.L_x_569) ;  /* 0x000001b000027945 */ /* 0x000fe20003800200 */
[----:B------:R-:W-:Y:S01]  /*0420*/  IMAD.MOV.U32 R16, RZ, RZ, R11 ;  /* 0x000000ffff107224 */ /* 0x000fe200078e000b */
[----:B------:R-:W-:Y:S01]  /*0430*/  MOV R11, RZ ;  /* 0x000000ff000b7202 */ /* 0x000fe20000000f00 */
[----:B------:R-:W-:-:S07]  /*0440*/  IMAD.MOV.U32 R12, RZ, RZ, R10 ;  /* 0x000000ffff0c7224 */ /* 0x000fce00078e000a */
.L_x_572:
        /* <DEDUP_REMOVED lines=18> */
.L_x_571:
[----:B------:R-:W-:Y:S05]  /*0570*/  BSYNC.RECONVERGENT B3 ;  /* 0x0000000000037941 */ /* 0x000fea0003800200 */
.L_x_570:
[----:B-1----:R-:W-:Y:S01]  /*0580*/  IMAD.MOV.U32 R6, RZ, RZ, R4 ;  /* 0x000000ffff067224 */ /* 0x002fe200078e0004 */
[----:B------:R-:W-:Y:S01]  /*0590*/  MOV R12, R23 ;  /* 0x00000017000c7202 */ /* 0x000fe20000000f00 */
[----:B------:R-:W-:Y:S01]  /*05a0*/  IMAD.MOV.U32 R7, RZ, RZ, R5 ;  /* 0x000000ffff077224 */ /* 0x000fe200078e0005 */
[----:B------:R-:W-:Y:S06]  /*05b0*/  @!P1 BRA `(.L_x_572) ;  /* 0xfffffffc00a49947 */ /* 0x000fec000383ffff */
[----:B------:R-:W-:Y:S05]  /*05c0*/  BSYNC.RECONVERGENT B2 ;  /* 0x0000000000027941 */ /* 0x000fea0003800200 */
.L_x_569:
        /* <DEDUP_REMOVED lines=15> */
.L_x_574:
[----:B------:R-:W-:Y:S05]  /*06c0*/  BSYNC.RECONVERGENT B2 ;  /* 0x0000000000027941 */ /* 0x000fea0003800200 */
.L_x_573:
[----:B------:R-:W-:-:S13]  /*06d0*/  ISETP.GE.AND P0, PT, R10, R11, PT ;  /* 0x0000000b0a00720c */ /* 0x000fda0003f06270 */
[----:B------:R-:W-:Y:S05]  /*06e0*/  @!P0 BRA `(.L_x_575) ;  /* 0xfffffffc00408947 */ /* 0x000fea000383ffff */
[----:B------:R-:W-:Y:S05]  /*06f0*/  BSYNC.RECONVERGENT B1 ;  /* 0x0000000000017941 */ /* 0x000fea0003800200 */
.L_x_568:
        /* <DEDUP_REMOVED lines=31> */
.L_x_583:
[----:B0-----:R-:W-:-:S06]  /*08f0*/  IMAD R12, R23, 0x8, R8 ;  /* 0x00000008170c7824 */ /* 0x001fcc00078e0208 */
[----:B-----5:R-:W5:Y:S01]  /*0900*/  LDL.64 R12, [R12] ;  /* 0x000000000c0c7983 */ /* 0x020f620000100a00 */
[----:B------:R-:W-:Y:S01]  /*0910*/  BSSY.RECONVERGENT B2, `(.L_x_577) ;  /* 0x000001b000027945 */ /* 0x000fe20003800200 */
[----:B------:R-:W-:Y:S01]  /*0920*/  MOV R22, R20 ;  /* 0x0000001400167202 */ /* 0x000fe20000000f00 */
[----:B------:R-:W-:Y:S01]  /*0930*/  IMAD.MOV.U32 R15, RZ, RZ, R23 ;  /* 0x000000ffff0f7224 */ /* 0x000fe200078e0017 */
[----:B------:R-:W-:-:S07]  /*0940*/  MOV R20, RZ ;  /* 0x000000ff00147202 */ /* 0x000fce0000000f00 */
.L_x_580:
        /* <DEDUP_REMOVED lines=18> */
.L_x_579:
[----:B------:R-:W-:Y:S05]  /*0a70*/  BSYNC.RECONVERGENT B3 ;  /* 0x0000000000037941 */ /* 0x000fea0003800200 */
.L_x_578:
[----:B-1----:R-:W-:Y:S01]  /*0a80*/  IMAD.MOV.U32 R12, RZ, RZ, R10 ;  /* 0x000000ffff0c7224 */ /* 0x002fe200078e000a */
[----:B------:R-:W-:Y:S01]  /*0a90*/  MOV R13, R11 ;  /* 0x0000000b000d7202 */ /* 0x000fe20000000f00 */
[----:B------:R-:W-:Y:S01]  /*0aa0*/  IMAD.MOV.U32 R15, RZ, RZ, R24 ;  /* 0x000000ffff0f7224 */ /* 0x000fe200078e0018 */
[----:B------:R-:W-:Y:S06]  /*0ab0*/  @!P1 BRA `(.L_x_580) ;  /* 0xfffffffc00a49947 */ /* 0x000fec000383ffff */
[----:B------:R-:W-:Y:S05]  /*0ac0*/  BSYNC.RECONVERGENT B2 ;  /* 0x0000000000027941 */ /* 0x000fea0003800200 */
.L_x_577:
        /* <DEDUP_REMOVED lines=15> */
.L_x_582:
[----:B------:R-:W-:Y:S05]  /*0bc0*/  BSYNC.RECONVERGENT B2 ;  /* 0x0000000000027941 */ /* 0x000fea0003800200 */
.L_x_581:
[----:B------:R-:W-:-:S13]  /*0bd0*/  ISETP.GE.AND P0, PT, R23, R20, PT ;  /* 0x000000141700720c */ /* 0x000fda0003f06270 */
[----:B------:R-:W-:Y:S05]  /*0be0*/  @!P0 BRA `(.L_x_583) ;  /* 0xfffffffc00408947 */ /* 0x000fea000383ffff */
[----:B------:R-:W-:Y:S05]  /*0bf0*/  BSYNC.RECONVERGENT B1 ;  /* 0x0000000000017941 */ /* 0x000fea0003800200 */
.L_x_576:
        /* <DEDUP_REMOVED lines=15> */
.L_x_591:
[----:B0-----:R-:W-:-:S06]  /*0cf0*/  IMAD R14, R6, 0x8, R9 ;  /* 0x00000008060e7824 */ /* 0x001fcc00078e0209 */
[----:B-----5:R-:W5:Y:S01]  /*0d00*/  LDL.64 R14, [R14] ;  /* 0x000000000e0e7983 */ /* 0x020f620000100a00 */
[----:B------:R-:W-:Y:S01]  /*0d10*/  BSSY.RECONVERGENT B2, `(.L_x_585) ;  /* 0x000001b000027945 */ /* 0x000fe20003800200 */
[----:B------:R-:W-:Y:S01]  /*0d20*/  MOV R22, R7 ;  /* 0x0000000700167202 */ /* 0x000fe20000000f00 */
[----:B------:R-:W-:Y:S01]  /*0d30*/  IMAD.MOV.U32 R16, RZ, RZ, R6 ;  /* 0x000000ffff107224 */ /* 0x000fe200078e0006 */
[----:B------:R-:W-:-:S07]  /*0d40*/  MOV R7, RZ ;  /* 0x000000ff00077202 */ /* 0x000fce0000000f00 */
.L_x_588:
        /* <DEDUP_REMOVED lines=18> */
.L_x_587:
[----:B------:R-:W-:Y:S05]  /*0e70*/  BSYNC.RECONVERGENT B3 ;  /* 0x0000000000037941 */ /* 0x000fea0003800200 */
.L_x_586:
[----:B-1----:R-:W-:Y:S01]  /*0e80*/  IMAD.MOV.U32 R14, RZ, RZ, R4 ;  /* 0x000000ffff0e7224 */ /* 0x002fe200078e0004 */
[----:B------:R-:W-:Y:S01]  /*0e90*/  MOV R15, R5 ;  /* 0x00000005000f7202 */ /* 0x000fe20000000f00 */
[----:B------:R-:W-:Y:S01]  /*0ea0*/  IMAD.MOV.U32 R16, RZ, RZ, R27 ;  /* 0x000000ffff107224 */ /* 0x000fe200078e001b */
[----:B------:R-:W-:Y:S06]  /*0eb0*/  @!P1 BRA `(.L_x_588) ;  /* 0xfffffffc00a49947 */ /* 0x000fec000383ffff */
[----:B------:R-:W-:Y:S05]  /*0ec0*/  BSYNC.RECONVERGENT B2 ;  /* 0x0000000000027941 */ /* 0x000fea0003800200 */
.L_x_585:
        /* <DEDUP_REMOVED lines=15> */
.L_x_590:
[----:B------:R-:W-:Y:S05]  /*0fc0*/  BSYNC.RECONVERGENT B2 ;  /* 0x0000000000027941 */ /* 0x000fea0003800200 */
.L_x_589:
[----:B------:R-:W-:-:S13]  /*0fd0*/  ISETP.GE.AND P0, PT, R6, R7, PT ;  /* 0x000000070600720c */ /* 0x000fda0003f06270 */
[----:B------:R-:W-:Y:S05]  /*0fe0*/  @!P0 BRA `(.L_x_591) ;  /* 0xfffffffc00408947 */ /* 0x000fea000383ffff */
[----:B------:R-:W-:Y:S05]  /*0ff0*/  BSYNC.RECONVERGENT B1 ;  /* 0x0000000000017941 */ /* 0x000fea0003800200 */
.L_x_584:
        /* <DEDUP_REMOVED lines=14> */
.L_x_597:
        /* <DEDUP_REMOVED lines=9> */
.L_x_594:
        /* <DEDUP_REMOVED lines=21> */
.L_x_593:
        /* <DEDUP_REMOVED lines=15> */
.L_x_596:
[----:B------:R-:W-:Y:S05]  /*13b0*/  BSYNC.RECONVERGENT B2 ;  /* 0x0000000000027941 */ /* 0x000fea0003800200 */
.L_x_595:
[----:B------:R-:W-:-:S13]  /*13c0*/  ISETP.GE.AND P0, PT, R3, R2, PT ;  /* 0x000000020300720c */ /* 0x000fda0003f06270 */
[----:B------:R-:W-:Y:S05]  /*13d0*/  @!P0 BRA `(.L_x_597) ;  /* 0xfffffffc00408947 */ /* 0x000fea000383ffff */
[----:B------:R-:W-:Y:S05]  /*13e0*/  BSYNC.RECONVERGENT B1 ;  /* 0x0000000000017941 */ /* 0x000fea0003800200 */
.L_x_592:
[----:B------:R-:W2:Y:S02]  /*13f0*/  LDL.64 R2, [R1+0x38] ;  /* 0x0000380001027983 */ /* 0x000ea40000100a00 */
[----:B--2---:R-:W-:-:S06]  /*1400*/  DSETP.GTU.AND P0, PT, R2, R6, PT ;  /* 0x000000060200722a */ /* 0x004fcc0003f0c000 */
[----:B------:R-:W-:Y:S02]  /*1410*/  FSEL R2, R2, R6, !P0 ;  /* 0x0000000602027208 */ /* 0x000fe40004000000 */
[----:B------:R-:W-:-:S07]  /*1420*/  FSEL R3, R3, R7, !P0 ;  /* 0x0000000703037208 */ /* 0x000fce0004000000 */
.L_x_567:
[----:B------:R-:W-:Y:S05]  /*1430*/  BSYNC.RECONVERGENT B0 ;  /* 0x0000000000007941 */ /* 0x000fea0003800200 */
.L_x_566:
        /* <DEDUP_REMOVED lines=8> */
.L_x_598:
        /* <DEDUP_REMOVED lines=12> */
.L_x_1588:


//--------------------- .text._Z32kernel_GenerateDSI_l2r_opencvncciiiiiPKhS0_iPd --------------------------
	.section	.text._Z32kernel_GenerateDSI_l2r_opencvncciiiiiPKhS0_iPd,"ax",@progbits
	.align	128
        .global         _Z32kernel_GenerateDSI_l2r_opencvncciiiiiPKhS0_iPd
        .type           _Z32kernel_GenerateDSI_l2r_opencvncciiiiiPKhS0_iPd,@function
        .size           _Z32kernel_GenerateDSI_l2r_opencvncciiiiiPKhS0_iPd,(.L_x_1550 - _Z32kernel_GenerateDSI_l2r_opencvncciiiiiPKhS0_iPd)
        .other          _Z32kernel_GenerateDSI_l2r_opencvncciiiiiPKhS0_iPd,@"STO_CUDA_ENTRY STV_DEFAULT"
_Z32kernel_GenerateDSI_l2r_opencvncciiiiiPKhS0_iPd:
.text._Z32kernel_GenerateDSI_l2r_opencvncciiiiiPKhS0_iPd:
        /* <DEDUP_REMOVED lines=26> */
[C---:B0-----:R-:W-:Y:S02]  /*01a0*/  IADD3 R2, PT, PT, R0.reuse, -UR4, -R3 ;  /* 0x8000000400027c10 */ /* 0x041fe4000fffe803 */
[C---:B-1----:R-:W-:Y:S01]  /*01b0*/  ISETP.GE.AND P1, PT, R0.reuse, UR13, PT ;  /* 0x0000000d00007c0c */ /* 0x042fe2000bf26270 */
[----:B------:R-:W-:Y:S01]  /*01c0*/  VIADD R6, R0, UR13 ;  /* 0x0000000d00067c36 */ /* 0x000fe20008000000 */
[----:B------:R-:W-:Y:S01]  /*01d0*/  ISETP.GE.AND P0, PT, R2, UR13, PT ;  /* 0x0000000d02007c0c */ /* 0x000fe2000bf06270 */
[C---:B--2---:R-:W-:Y:S01]  /*01e0*/  VIADD R4, R5.reuse, UR12 ;  /* 0x0000000c05047c36 */ /* 0x044fe20008000000 */
[----:B------:R-:W-:-:S02]  /*01f0*/  ISETP.LT.OR P1, PT, R5, UR12, !P1 ;  /* 0x0000000c05007c0c */ /* 0x000fc4000cf21670 */
[----:B------:R-:W-:Y:S02]  /*0200*/  ISETP.GE.OR P0, PT, R6, UR8, !P0 ;  /* 0x0000000806007c0c */ /* 0x000fe4000c706670 */
[----:B------:R-:W-:Y:S01]  /*0210*/  ISETP.GE.OR P1, PT, R4, UR9, P1 ;  /* 0x0000000904007c0c */ /* 0x000fe20008f26670 */
[----:B------:R-:W-:-:S03]  /*0220*/  VIADD R4, R2, UR13 ;  /* 0x0000000d02047c36 */ /* 0x000fc60008000000 */
        /* <DEDUP_REMOVED lines=13> */
[----:B------:R-:W-:Y:S02]  /*0300*/  UIADD3 UR5, UPT, UPT, -UR12, URZ, URZ ;  /* 0x000000ff0c057290 */ /* 0x000fe4000fffe1ff */
[----:B------:R-:W-:-:S02]  /*0310*/  UIADD3 UR8, UPT, UPT, -UR13, URZ, URZ ;  /* 0x000000ff0d087290 */ /* 0x000fc4000fffe1ff */
[----:B------:R-:W-:-:S12]  /*0320*/  UIADD3 UR7, UPT, UPT, -UR4, URZ, URZ ;  /* 0x000000ff04077290 */ /* 0x000fd8000fffe1ff */
.L_x_606:
[----:B------:R-:W0:Y:S01]  /*0330*/  LDCU UR9, c[0x0][0x38c] ;  /* 0x00007180ff0977ac */ /* 0x000e220008000800 */
[----:B------:R-:W-:Y:S01]  /*0340*/  VIADD R7, R5, UR5 ;  /* 0x0000000505077c36 */ /* 0x000fe20008000000 */
[----:B------:R-:W1:Y:S01]  /*0350*/  LDCU UR6, c[0x0][0x38c] ;  /* 0x00007180ff0677ac */ /* 0x000e620008000800 */
[----:B------:R-:W2:Y:S01]  /*0360*/  LDCU UR18, c[0x0][0x380] ;  /* 0x00007000ff1277ac */ /* 0x000ea20008000800 */
[----:B0-----:R-:W-:Y:S02]  /*0370*/  UISETP.GE.U32.AND UP2, UPT, UR9, 0x4, UPT ;  /* 0x000000040900788c */ /* 0x001fe4000bf46070 */
[----:B-1----:R-:W-:Y:S02]  /*0380*/  USHF.L.U32 UR4, UR6, 0x1, URZ ;  /* 0x0000000106047899 */ /* 0x002fe400080006ff */
[----:B------:R-:W-:Y:S02]  /*0390*/  ULOP3.LUT UR6, UR6, 0x1, URZ, 0xc0, !UPT ;  /* 0x0000000106067892 */ /* 0x000fe4000f8ec0ff */
[----:B------:R-:W-:Y:S01]  /*03a0*/  ULOP3.LUT UR4, UR4, 0x6, URZ, 0xc0, !UPT ;  /* 0x0000000604047892 */ /* 0x000fe2000f8ec0ff */
[----:B--2---:R-:W-:Y:S01]  /*03b0*/  IMAD R6, R7, UR18, R0 ;  /* 0x0000001207067c24 */ /* 0x004fe2000f8e0200 */
[----:B------:R-:W-:-:S02]  /*03c0*/  UISETP.NE.U32.AND UP0, UPT, UR6, 0x1, UPT ;  /* 0x000000010600788c */ /* 0x000fc4000bf05070 */
[----:B------:R-:W-:-:S03]  /*03d0*/  UISETP.GE.U32.AND UP1, UPT, UR4, 0x3, UPT ;  /* 0x000000030400788c */ /* 0x000fc6000bf26070 */
[----:B------:R-:W-:Y:S01]  /*03e0*/  UMOV UR4, UR8 ;  /* 0x0000000800047c82 */ /* 0x000fe20008000000 */
[----:B------:R-:W-:Y:S07]  /*03f0*/  BRA.U !UP2, `(.L_x_602) ;  /* 0x000000050a307547 */ /* 0x000fee000b800000 */
[----:B------:R-:W0:Y:S01]  /*0400*/  LDCU UR6, c[0x0][0x38c] ;  /* 0x00007180ff0677ac */ /* 0x000e220008000800 */
[----:B------:R-:W1:Y:S01]  /*0410*/  LDCU UR4, c[0x0][0x3a8] ;  /* 0x00007500ff0477ac */ /* 0x000e620008000800 */
[----:B------:R-:W2:Y:S01]  /*0420*/  LDCU.64 UR14, c[0x0][0x3a0] ;  /* 0x00007400ff0e77ac */ /* 0x000ea20008000a00 */
[----:B------:R-:W3:Y:S01]  /*0430*/  LDCU.64 UR16, c[0x0][0x398] ;  /* 0x00007300ff1077ac */ /* 0x000ee20008000a00 */
[----:B0-----:R-:W-:Y:S01]  /*0440*/  VIADD R22, R0, -UR6 ;  /* 0x8000000600167c36 */ /* 0x001fe20008000000 */
[----:B------:R-:W-:-:S04]  /*0450*/  UMOV UR6, UR7 ;  /* 0x0000000700067c82 */ /* 0x000fc80008000000 */
[----:B-1----:R-:W-:Y:S01]  /*0460*/  IADD3 R4, PT, PT, R22, -UR4, -R3 ;  /* 0x8000000416047c10 */ /* 0x002fe2000fffe803 */
[----:B------:R-:W-:Y:S01]  /*0470*/  IMAD R22, R7, UR18, R22 ;  /* 0x0000001207167c24 */ /* 0x000fe2000f8e0216 */
[----:B------:R-:W-:-:S03]  /*0480*/  UMOV UR4, UR8 ;  /* 0x0000000800047c82 */ /* 0x000fc60008000000 */
[----:B--23--:R-:W-:-:S07]  /*0490*/  IMAD R4, R7, UR18, R4 ;  /* 0x0000001207047c24 */ /* 0x00cfce000f8e0204 */
.L_x_603:
[----:B------:R-:W-:Y:S02]  /*04a0*/  IADD3 R10, P1, PT, R22, UR16, RZ ;  /* 0x00000010160a7c10 */ /* 0x000fe4000ff3e0ff */
[----:B------:R-:W-:Y:S02]  /*04b0*/  IADD3 R12, P0, PT, R4, UR14, RZ ;  /* 0x0000000e040c7c10 */ /* 0x000fe4000ff1e0ff */
[----:B------:R-:W-:Y:S02]  /*04c0*/  LEA.HI.X.SX32 R11, R22, UR17, 0x1, P1 ;  /* 0x00000011160b7c11 */ /* 0x000fe400088f0eff */
[----:B------:R-:W-:-:S03]  /*04d0*/  LEA.HI.X.SX32 R13, R4, UR15, 0x1, P0 ;  /* 0x0000000f040d7c11 */ /* 0x000fc600080f0eff */
[----:B------:R-:W2:Y:S04]  /*04e0*/  LDG.E.U8 R28, desc[UR10][R10.64] ;  /* 0x0000000a0a1c7981 */ /* 0x000ea8000c1e1100 */
[----:B------:R-:W3:Y:S04]  /*04f0*/  LDG.E.U8 R16, desc[UR10][R12.64] ;  /* 0x0000000a0c107981 */ /* 0x000ee8000c1e1100 */
[----:B------:R-:W4:Y:S04]  /*0500*/  LDG.E.U8 R24, desc[UR10][R10.64+0x1] ;  /* 0x0000010a0a187981 */ /* 0x000f28000c1e1100 */
[----:B------:R-:W5:Y:S04]  /*0510*/  LDG.E.U8 R29, desc[UR10][R12.64+0x1] ;  /* 0x0000010a0c1d7981 */ /* 0x000f68000c1e1100 */
[----:B------:R-:W5:Y:S01]  /*0520*/  LDG.E.U8 R23, desc[UR10][R10.64+0x2] ;  /* 0x0000020a0a177981 */ /* 0x000f62000c1e1100 */
[----:B--2---:R0:W1:Y:S08]  /*0530*/  I2F.F64.U16 R20, R28 ;  /* 0x0000001c00147312 */ /* 0x0040700000101800 */
[----:B---3--:R-:W2:Y:S01]  /*0540*/  I2F.F64.U16 R16, R16 ;  /* 0x0000001000107312 */ /* 0x008ea20000101800 */
[----:B0-----:R-:W3:Y:S01]  /*0550*/  LDG.E.U8 R28, desc[UR10][R10.64+0x3] ;  /* 0x0000030a0a1c7981 */ /* 0x001ee2000c1e1100 */
[----:B-1----:R-:W-:-:S02]  /*0560*/  DFMA R18, R20, R20, R18 ;  /* 0x000000141412722b */ /* 0x002fc40000000012 */
[-C--:B--2---:R-:W-:Y:S01]  /*0570*/  DFMA R20, R20, R16.reuse, R26 ;  /* 0x000000101414722b */ /* 0x084fe2000000001a */
[----:B------:R-:W2:Y:S01]  /*0580*/  LDG.E.U8 R26, desc[UR10][R12.64+0x2] ;  /* 0x0000020a0c1a7981 */ /* 0x000ea2000c1e1100 */
[----:B------:R-:W-:Y:S02]  /*0590*/  DFMA R16, R16, R16, R14 ;  /* 0x000000101010722b */ /* 0x000fe4000000000e */
[----:B----4-:R-:W0:Y:S01]  /*05a0*/  I2F.F64.U16 R24, R24 ;  /* 0x0000001800187312 */ /* 0x010e220000101800 */
[----:B------:R-:W4:Y:S07]  /*05b0*/  LDG.E.U8 R27, desc[UR10][R12.64+0x3] ;  /* 0x0000030a0c1b7981 */ /* 0x000f2e000c1e1100 */
[----:B-----5:R1:W5:Y:S01]  /*05c0*/  I2F.F64.U16 R14, R29 ;  /* 0x0000001d000e7312 */ /* 0x0203620000101800 */
[C---:B0-----:R-:W-:Y:S01]  /*05d0*/  DFMA R18, R24.reuse, R24, R18 ;  /* 0x000000181812722b */ /* 0x041fe20000000012 */
[----:B-1----:R-:W4:Y:S01]  /*05e0*/  LDG.E.U8 R29, desc[UR10][R12.64+0x4] ;  /* 0x0000040a0c1d7981 */ /* 0x002f22000c1e1100 */
[----:B-----5:R-:W-:-:S05]  /*05f0*/  DFMA R24, R24, R14, R20 ;  /* 0x0000000e1818722b */ /* 0x020fca0000000014 */
[----:B------:R0:W1:Y:S02]  /*0600*/  I2F.F64.U16 R20, R23 ;  /* 0x0000001700147312 */ /* 0x0000640000101800 */
[----:B0-----:R-:W5:Y:S01]  /*0610*/  LDG.E.U8 R23, desc[UR10][R10.64+0x4] ;  /* 0x0000040a0a177981 */ /* 0x001f62000c1e1100 */
[----:B------:R-:W-:Y:S02]  /*0620*/  DFMA R14, R14, R14, R16 ;  /* 0x0000000e0e0e722b */ /* 0x000fe40000000010 */
[----:B-1----:R-:W-:-:S03]  /*0630*/  DFMA R18, R20, R20, R18 ;  /* 0x000000141412722b */ /* 0x002fc60000000012 */
[----:B--2---:R0:W1:Y:S02]  /*0640*/  I2F.F64.U16 R16, R26 ;  /* 0x0000001a00107312 */ /* 0x0040640000101800 */
[----:B0-----:R-:W2:Y:S01]  /*0650*/  LDG.E.U8 R26, desc[UR10][R10.64+0x5] ;  /* 0x0000050a0a1a7981 */ /* 0x001ea2000c1e1100 */
[-C--:B-1----:R-:W-:Y:S02]  /*0660*/  DFMA R20, R20, R16.reuse, R24 ;  /* 0x000000101414722b */ /* 0x082fe40000000018 */
[----:B------:R-:W-:-:S03]  /*0670*/  DFMA R16, R16, R16, R14 ;  /* 0x000000101010722b */ /* 0x000fc6000000000e */
[----:B---3--:R0:W1:Y:S08]  /*0680*/  I2F.F64.U16 R24, R28 ;  /* 0x0000001c00187312 */ /* 0x0080700000101800 */
[----:B----4-:R3:W4:Y:S01]  /*0690*/  I2F.F64.U16 R14, R27 ;  /* 0x0000001b000e7312 */ /* 0x0107220000101800 */
[----:B0-----:R-:W2:Y:S01]  /*06a0*/  LDG.E.U8 R28, desc[UR10][R12.64+0x7] ;  /* 0x0000070a0c1c7981 */ /* 0x001ea2000c1e1100 */
[----:B-1----:R-:W-:-:S03]  /*06b0*/  DFMA R18, R24, R24, R18 ;  /* 0x000000181812722b */ /* 0x002fc60000000012 */
[----:B---3--:R-:W3:Y:S01]  /*06c0*/  LDG.E.U8 R27, desc[UR10][R10.64+0x7] ;  /* 0x0000070a0a1b7981 */ /* 0x008ee2000c1e1100 */
[-C--:B----4-:R-:W-:Y:S02]  /*06d0*/  DFMA R24, R24, R14.reuse, R20 ;  /* 0x0000000e1818722b */ /* 0x090fe40000000014 */
[----:B-----5:R0:W1:Y:S01]  /*06e0*/  I2F.F64.U16 R20, R23 ;  /* 0x0000001700147312 */ /* 0x0200620000101800 */
[----:B------:R-:W-:Y:S01]  /*06f0*/  DFMA R14, R14, R14, R16 ;  /* 0x0000000e0e0e722b */ /* 0x000fe20000000010 */
[----:B0-----:R-:W4:Y:S06]  /*0700*/  LDG.E.U8 R23, desc[UR10][R12.64+0x5] ;  /* 0x0000050a0c177981 */ /* 0x001f2c000c1e1100 */
[----:B------:R-:W0:Y:S01]  /*0710*/  I2F.F64.U16 R16, R29 ;  /* 0x0000001d00107312 */ /* 0x000e220000101800 */
[----:B-1----:R-:W-:-:S02]  /*0720*/  DFMA R18, R20, R20, R18 ;  /* 0x000000141412722b */ /* 0x002fc40000000012 */
[-C--:B0-----:R-:W-:Y:S01]  /*0730*/  DFMA R20, R20, R16.reuse, R24 ;  /* 0x000000101414722b */ /* 0x081fe20000000018 */
[----:B------:R4:W5:Y:S04]  /*0740*/  LDG.E.U8 R24, desc[UR10][R10.64+0x6] ;  /* 0x0000060a0a187981 */ /* 0x000968000c1e1100 */
[----:B------:R-:W3:Y:S01]  /*0750*/  LDG.E.U8 R25, desc[UR10][R12.64+0x6] ;  /* 0x0000060a0c197981 */ /* 0x000ee2000c1e1100 */
[----:B------:R-:W-:Y:S01]  /*0760*/  DFMA R14, R16, R16, R14 ;  /* 0x00000010100e722b */ /* 0x000fe2000000000e */
[----:B------:R-:W-:-:S04]  /*0770*/  UIADD3 UR6, UPT, UPT, UR6, 0x8, URZ ;  /* 0x0000000806067890 */ /* 0x000fc8000fffe0ff */
[----:B------:R-:W-:Y:S01]  /*0780*/  UISETP.NE.AND UP2, UPT, UR6, URZ, UPT ;  /* 0x000000ff0600728c */ /* 0x000fe2000bf45270 */
[----:B------:R-:W-:Y:S02]  /*0790*/  VIADD R4, R4, 0x8 ;  /* 0x0000000804047836 */ /* 0x000fe40000000000 */
[----:B------:R-:W-:Y:S01]  /*07a0*/  VIADD R22, R22, 0x8 ;  /* 0x0000000816167836 */ /* 0x000fe20000000000 */
[----:B------:R-:W-:Y:S01]  /*07b0*/  UIADD3 UR4, UPT, UPT, UR4, 0x8, URZ ;  /* 0x0000000804047890 */ /* 0x000fe2000fffe0ff */
[----:B--2---:R-:W0:Y:S02]  /*07c0*/  I2F.F64.U16 R16, R26 ;  /* 0x0000001a00107312 */ /* 0x004e240000101800 */
[----:B0-----:R-:W-:-:S06]  /*07d0*/  DFMA R18, R16, R16, R18 ;  /* 0x000000101012722b */ /* 0x001fcc0000000012 */
[----:B----4-:R-:W0:Y:S02]  /*07e0*/  I2F.F64.U16 R10, R23 ;  /* 0x00000017000a7312 */ /* 0x010e240000101800 */
[----:B0-----:R-:W-:-:S06]  /*07f0*/  DFMA R20, R16, R10, R20 ;  /* 0x0000000a1014722b */ /* 0x001fcc0000000014 */
[----:B-----5:R-:W0:Y:S01]  /*0800*/  I2F.F64.U16 R16, R24 ;  /* 0x0000001800107312 */ /* 0x020e220000101800 */
[----:B------:R-:W-:-:S07]  /*0810*/  DFMA R14, R10, R10, R14 ;  /* 0x0000000a0a0e722b */ /* 0x000fce000000000e */
[----:B---3--:R-:W1:Y:S08]  /*0820*/  I2F.F64.U16 R24, R25 ;  /* 0x0000001900187312 */ /* 0x008e700000101800 */
[----:B------:R-:W2:Y:S01]  /*0830*/  I2F.F64.U16 R26, R27 ;  /* 0x0000001b001a7312 */ /* 0x000ea20000101800 */
[----:B0-----:R-:W-:-:S07]  /*0840*/  DFMA R18, R16, R16, R18 ;  /* 0x000000101012722b */ /* 0x001fce0000000012 */
[----:B------:R-:W0:Y:S01]  /*0850*/  I2F.F64.U16 R28, R28 ;  /* 0x0000001c001c7312 */ /* 0x000e220000101800 */
[-C--:B-1----:R-:W-:Y:S02]  /*0860*/  DFMA R20, R16, R24.reuse, R20 ;  /* 0x000000181014722b */ /* 0x082fe40000000014 */
[----:B------:R-:W-:Y:S02]  /*0870*/  DFMA R14, R24, R24, R14 ;  /* 0x00000018180e722b */ /* 0x000fe4000000000e */
[----:B--2---:R-:W-:-:S04]  /*0880*/  DFMA R18, R26, R26, R18 ;  /* 0x0000001a1a12722b */ /* 0x004fc80000000012 */
[-C--:B0-----:R-:W-:Y:S02]  /*0890*/  DFMA R26, R26, R28.reuse, R20 ;  /* 0x0000001c1a1a722b */ /* 0x081fe40000000014 */
[----:B------:R-:W-:Y:S01]  /*08a0*/  DFMA R14, R28, R28, R14 ;  /* 0x0000001c1c0e722b */ /* 0x000fe2000000000e */
[----:B------:R-:W-:Y:S10]  /*08b0*/  BRA.U UP2, `(.L_x_603) ;  /* 0xfffffff902f87547 */ /* 0x000ff4000b83ffff */
.L_x_602:
[----:B------:R-:W-:Y:S01]  /*08c0*/  IMAD R7, R7, UR18, R2 ;  /* 0x0000001207077c24 */ /* 0x000fe2000f8e0202 */
[----:B------:R-:W-:Y:S06]  /*08d0*/  BRA.U !UP1, `(.L_x_604) ;  /* 0x0000000109947547 */ /* 0x000fec000b800000 */
        /* <DEDUP_REMOVED lines=22> */
[----:B----4-:R-:W-:Y:S01]  /*0a40*/  I2F.F64.U16 R22, R22 ;  /* 0x0000001600167312 */ /* 0x010fe20000101800 */
[----:B------:R-:W-:-:S07]  /*0a50*/  DFMA R10, R10, R10, R14 ;  /* 0x0000000a0a0a722b */ /* 0x000fce000000000e */
[----:B------:R-:W2:Y:S01]  /*0a60*/  I2F.F64.U16 R12, R28 ;  /* 0x0000001c000c7312 */ /* 0x000ea20000101800 */
[----:B-1----:R-:W-:-:S07]  /*0a70*/  DFMA R10, R16, R16, R10 ;  /* 0x00000010100a722b */ /* 0x002fce000000000a */
[----:B0-----:R-:W0:Y:S01]  /*0a80*/  I2F.F64.U16 R24, R21 ;  /* 0x0000001500187312 */ /* 0x001e220000101800 */
[----:B--2---:R-:W-:-:S07]  /*0a90*/  DFMA R18, R12, R12, R18 ;  /* 0x0000000c0c12722b */ /* 0x004fce0000000012 */
[----:B------:R-:W1:Y:S01]  /*0aa0*/  I2F.F64.U16 R14, R20 ;  /* 0x00000014000e7312 */ /* 0x000e620000101800 */
[----:B------:R-:W-:Y:S02]  /*0ab0*/  DFMA R26, R12, R16, R26 ;  /* 0x000000100c1a722b */ /* 0x000fe4000000001a */
[----:B------:R-:W-:-:S05]  /*0ac0*/  DFMA R18, R22, R22, R18 ;  /* 0x000000161612722b */ /* 0x000fca0000000012 */
[----:B------:R-:W2:Y:S01]  /*0ad0*/  I2F.F64.U16 R12, R4 ;  /* 0x00000004000c7312 */ /* 0x000ea20000101800 */
[-C--:B0-----:R-:W-:Y:S02]  /*0ae0*/  DFMA R26, R22, R24.reuse, R26 ;  /* 0x00000018161a722b */ /* 0x081fe4000000001a */
[----:B------:R-:W-:Y:S02]  /*0af0*/  DFMA R10, R24, R24, R10 ;  /* 0x00000018180a722b */ /* 0x000fe4000000000a */
[----:B-1----:R-:W-:-:S04]  /*0b00*/  DFMA R18, R14, R14, R18 ;  /* 0x0000000e0e12722b */ /* 0x002fc80000000012 */
[-C--:B--2---:R-:W-:Y:S02]  /*0b10*/  DFMA R26, R14, R12.reuse, R26 ;  /* 0x0000000c0e1a722b */ /* 0x084fe4000000001a */
[----:B------:R-:W-:-:S11]  /*0b20*/  DFMA R14, R12, R12, R10 ;  /* 0x0000000c0c0e722b */ /* 0x000fd6000000000a */
.L_x_604:
[----:B------:R-:W-:Y:S05]  /*0b30*/  BRA.U UP0, `(.L_x_605) ;  /* 0x00000001005c7547 */ /* 0x000fea000b800000 */
[----:B------:R-:W0:Y:S01]  /*0b40*/  LDCU.64 UR14, c[0x0][0x398] ;  /* 0x00007300ff0e77ac */ /* 0x000e220008000a00 */
[----:B------:R-:W-:Y:S01]  /*0b50*/  VIADD R10, R7, UR4 ;  /* 0x00000004070a7c36 */ /* 0x000fe20008000000 */
[----:B------:R-:W-:Y:S01]  /*0b60*/  IADD3 R4, PT, PT, R6, UR4, RZ ;  /* 0x0000000406047c10 */ /* 0x000fe2000fffe0ff */
[----:B------:R-:W1:Y:S03]  /*0b70*/  LDCU.64 UR16, c[0x0][0x3a0] ;  /* 0x00007400ff1077ac */ /* 0x000e660008000a00 */
        /* <DEDUP_REMOVED lines=19> */
.L_x_605:
        /* <DEDUP_REMOVED lines=21> */
.L_x_601:
        /* <DEDUP_REMOVED lines=16> */
[----:B------:R-:W-:Y:S05]  /*0f00*/  CALL.REL.NOINC `($__internal_9_$__cuda_sm20_drsqrt_f64_slowpath_v2) ;  /* 0x0000000000387944 */ /* 0x000fea0003c00000 */
[----:B------:R-:W-:Y:S02]  /*0f10*/  IMAD.MOV.U32 R6, RZ, RZ, R4 ;  /* 0x000000ffff067224 */ /* 0x000fe400078e0004 */
[----:B------:R-:W-:-:S07]  /*0f20*/  IMAD.MOV.U32 R7, RZ, RZ, R11 ;  /* 0x000000ffff077224 */ /* 0x000fce00078e000b */
.L_x_608:
[----:B------:R-:W-:Y:S05]  /*0f30*/  BSYNC.RECONVERGENT B1 ;  /* 0x0000000000017941 */ /* 0x000fea0003800200 */
.L_x_607:
[----:B------:R-:W-:-:S14]  /*0f40*/  DSETP.NEU.AND P0, PT, |R6|, +INF , PT ;  /* 0x7ff000000600742a */ /* 0x000fdc0003f0d200 */
[----:B------:R-:W-:-:S11]  /*0f50*/  @P0 DFMA R8, R6, -R26, 1 ;  /* 0x3ff000000608042b */ /* 0x000fd6000000081a */
.L_x_600:
[----:B------:R-:W-:Y:S05]  /*0f60*/  BSYNC.RECONVERGENT B0 ;  /* 0x0000000000007941 */ /* 0x000fea0003800200 */
.L_x_599:
        /* <DEDUP_REMOVED lines=8> */
        .weak           $__internal_9_$__cuda_sm20_drsqrt_f64_slowpath_v2
        .type           $__internal_9_$__cuda_sm20_drsqrt_f64_slowpath_v2,@function
        .size           $__internal_9_$__cuda_sm20_drsqrt_f64_slowpath_v2,(.L_x_1550 - $__internal_9_$__cuda_sm20_drsqrt_f64_slowpath_v2)
$__internal_9_$__cuda_sm20_drsqrt_f64_slowpath_v2:
        /* <DEDUP_REMOVED lines=25> */
.L_x_611:
[----:B------:R-:W-:Y:S01]  /*1180*/  DADD R6, R10, R10 ;  /* 0x000000000a067229 */ /* 0x000fe2000000000a */
[----:B------:R-:W-:Y:S10]  /*1190*/  BRA `(.L_x_612) ;  /* 0x0000000000087947 */ /* 0x000ff40003800000 */
.L_x_610:
[----:B------:R-:W-:Y:S01]  /*11a0*/  LOP3.LUT R7, R6, 0x7ff00000, RZ, 0xfc, !PT ;  /* 0x7ff0000006077812 */ /* 0x000fe200078efcff */
[----:B------:R-:W-:-:S07]  /*11b0*/  IMAD.MOV.U32 R6, RZ, RZ, RZ ;  /* 0x000000ffff067224 */ /* 0x000fce00078e00ff */
.L_x_612:
[----:B------:R-:W-:Y:S05]  /*11c0*/  BSYNC.RECONVERGENT B2 ;  /* 0x0000000000027941 */ /* 0x000fea0003800200 */
.L_x_609:
[----:B------:R-:W-:Y:S02]  /*11d0*/  IMAD.MOV.U32 R4, RZ, RZ, R6 ;  /* 0x000000ffff047224 */ /* 0x000fe400078e0006 */
[----:B------:R-:W-:Y:S02]  /*11e0*/  IMAD.MOV.U32 R11, RZ, RZ, R7 ;  /* 0x000000ffff0b7224 */ /* 0x000fe400078e0007 */
[----:B------:R-:W-:Y:S02]  /*11f0*/  IMAD.MOV.U32 R6, RZ, RZ, R2 ;  /* 0x000000ffff067224 */ /* 0x000fe400078e0002 */
[----:B------:R-:W-:-:S04]  /*1200*/  IMAD.MOV.U32 R7, RZ, RZ, 0x0 ;  /* 0x00000000ff077424 */ /* 0x000fc800078e00ff */
[----:B------:R-:W-:Y:S05]  /*1210*/  RET.REL.NODEC R6 `(_Z32kernel_GenerateDSI_l2r_opencvncciiiiiPKhS0_iPd) ;  /* 0xffffffec06787950 */ /* 0x000fea0003c3ffff */
.L_x_613:
        /* <DEDUP_REMOVED lines=14> */
.L_x_1550:


//--------------------- .text._Z26kernel_GenerateDSI_l2r_ncciiiiiPKhS0_iPd --------------------------
	.section	.text._Z26kernel_GenerateDSI_l2r_ncciiiiiPKhS0_iPd,"ax",@progbits
	.align	128
        .global         _Z26kernel_GenerateDSI_l2r_ncciiiiiPKhS0_iPd
        .type           _Z26kernel_GenerateDSI_l2r_ncciiiiiPKhS0_iPd,@function
        .size           _Z26kernel_GenerateDSI_l2r_ncciiiiiPKhS0_iPd,(.L_x_1552 - _Z26kernel_GenerateDSI_l2r_ncciiiiiPKhS0_iPd)
        .other          _Z26kernel_GenerateDSI_l2r_ncciiiiiPKhS0_iPd,@"STO_CUDA_ENTRY STV_DEFAULT"
_Z26kernel_GenerateDSI_l2r_ncciiiiiPKhS0_iPd:
.text._Z26kernel_GenerateDSI_l2r_ncciiiiiPKhS0_iPd:
        /* <DEDUP_REMOVED lines=26> */
[----:B0-----:R-:W-:Y:S01]  /*01a0*/  IMAD.U32 R22, RZ, RZ, UR5 ;  /* 0x00000005ff167e24 */ /* 0x001fe2000f8e00ff */
[C---:B-1----:R-:W-:Y:S01]  /*01b0*/  ISETP.GE.AND P1, PT, R0.reuse, UR12, PT ;  /* 0x0000000c00007c0c */ /* 0x042fe2000bf26270 */
[C---:B------:R-:W-:Y:S02]  /*01c0*/  VIADD R6, R0.reuse, UR12 ;  /* 0x0000000c00067c36 */ /* 0x040fe40008000000 */
[----:B------:R-:W-:Y:S01]  /*01d0*/  IMAD.IADD R4, R5, 0x1, R22 ;  /* 0x0000000105047824 */ /* 0x000fe200078e0216 */
[----:B--2---:R-:W-:-:S02]  /*01e0*/  IADD3 R2, PT, PT, R0, -UR4, -R3 ;  /* 0x8000000400027c10 */ /* 0x004fc4000fffe803 */
[----:B------:R-:W-:Y:S02]  /*01f0*/  ISETP.LT.OR P1, PT, R5, R22, !P1 ;  /* 0x000000160500720c */ /* 0x000fe40004f21670 */
[----:B------:R-:W-:Y:S02]  /*0200*/  ISETP.GE.AND P0, PT, R2, UR12, PT ;  /* 0x0000000c02007c0c */ /* 0x000fe4000bf06270 */
[----:B------:R-:W-:Y:S01]  /*0210*/  ISETP.GE.OR P1, PT, R4, UR11, P1 ;  /* 0x0000000b04007c0c */ /* 0x000fe20008f26670 */
[----:B------:R-:W-:Y:S01]  /*0220*/  VIADD R4, R2, UR12 ;  /* 0x0000000c02047c36 */ /* 0x000fe20008000000 */
[----:B------:R-:W-:-:S04]  /*0230*/  ISETP.GE.OR P0, PT, R6, UR10, !P0 ;  /* 0x0000000a06007c0c */ /* 0x000fc8000c706670 */
[----:B------:R-:W-:-:S04]  /*0240*/  PLOP3.LUT P0, PT, P1, P0, PT, 0xf8, 0x8f ;  /* 0x00000000008f781c */ /* 0x000fc80000f01f70 */
[----:B------:R-:W-:-:S13]  /*0250*/  ISETP.GE.OR P0, PT, R4, UR10, P0 ;  /* 0x0000000a04007c0c */ /* 0x000fda0008706670 */
[----:B---3--:R-:W-:Y:S05]  /*0260*/  @P0 BRA `(.L_x_615) ;  /* 0x0000001800a80947 */ /* 0x008fea0003800000 */
[----:B------:R-:W-:Y:S01]  /*0270*/  ISETP.LE.AND P0, PT, RZ, UR12, PT ;  /* 0x0000000cff007c0c */ /* 0x000fe2000bf03270 */
[----:B------:R-:W-:Y:S01]  /*0280*/  USHF.L.U32 UR4, UR12, 0x1, URZ ;  /* 0x000000010c047899 */ /* 0x000fe200080006ff */
[----:B------:R-:W-:Y:S01]  /*0290*/  IMAD.MOV R4, RZ, RZ, -R22 ;  /* 0x000000ffff047224 */ /* 0x000fe200078e0a16 */
[----:B------:R-:W-:Y:S02]  /*02a0*/  CS2R R18, SRZ ;  /* 0x0000000000127805 */ /* 0x000fe4000001ff00 */
[----:B------:R-:W-:Y:S01]  /*02b0*/  ISETP.LT.OR P0, PT, R22, RZ, !P0 ;  /* 0x000000ff1600720c */ /* 0x000fe20004701670 */
[----:B------:R-:W-:Y:S01]  /*02c0*/  UIADD3 UR6, UPT, UPT, UR4, 0x1, URZ ;  /* 0x0000000104067890 */ /* 0x000fe2000fffe0ff */
[----:B------:R-:W-:-:S11]  /*02d0*/  CS2R R12, SRZ ;  /* 0x00000000000c7805 */ /* 0x000fd6000001ff00 */
[----:B------:R-:W-:Y:S05]  /*02e0*/  @P0 BRA `(.L_x_616) ;  /* 0x0000000800600947 */ /* 0x000fea0003800000 */
[----:B------:R-:W-:Y:S01]  /*02f0*/  ULOP3.LUT UR4, UR4, 0x6, URZ, 0xc0, !UPT ;  /* 0x0000000604047892 */ /* 0x000fe2000f8ec0ff */
[----:B------:R-:W-:Y:S01]  /*0300*/  IMAD.MOV.U32 R8, RZ, RZ, R4 ;  /* 0x000000ffff087224 */ /* 0x000fe200078e0004 */
[----:B------:R-:W-:Y:S02]  /*0310*/  CS2R R12, SRZ ;  /* 0x00000000000c7805 */ /* 0x000fe4000001ff00 */
[----:B------:R-:W-:Y:S01]  /*0320*/  CS2R R18, SRZ ;  /* 0x0000000000127805 */ /* 0x000fe2000001ff00 */
[----:B------:R-:W-:Y:S02]  /*0330*/  ULOP3.LUT UR7, UR6, 0xfffffff8, URZ, 0xc0, !UPT ;  /* 0xfffffff806077892 */ /* 0x000fe4000f8ec0ff */
[----:B------:R-:W-:Y:S02]  /*0340*/  UIADD3 UR5, UPT, UPT, -UR12, URZ, URZ ;  /* 0x000000ff0c057290 */ /* 0x000fe4000fffe1ff */
[----:B------:R-:W-:-:S11]  /*0350*/  UISETP.GE.U32.AND UP0, UPT, UR4, 0x3, UPT ;  /* 0x000000030400788c */ /* 0x000fd6000bf06070 */
.L_x_621:
[----:B------:R-:W0:Y:S01]  /*0360*/  LDCU UR11, c[0x0][0x38c] ;  /* 0x00007180ff0b77ac */ /* 0x000e220008000800 */
[----:B------:R-:W-:Y:S01]  /*0370*/  IMAD.IADD R7, R5, 0x1, R8 ;  /* 0x0000000105077824 */ /* 0x000fe200078e0208 */
[----:B------:R-:W1:Y:S01]  /*0380*/  LDCU UR10, c[0x0][0x380] ;  /* 0x00007000ff0a77ac */ /* 0x000e620008000800 */
[----:B------:R-:W-:Y:S01]  /*0390*/  UMOV UR4, UR5 ;  /* 0x0000000500047c82 */ /* 0x000fe20008000000 */
[----:B0-----:R-:W-:Y:S02]  /*03a0*/  UISETP.GE.U32.AND UP2, UPT, UR11, 0x4, UPT ;  /* 0x000000040b00788c */ /* 0x001fe4000bf46070 */
[----:B------:R-:W-:Y:S01]  /*03b0*/  ULOP3.LUT UP1, URZ, UR11, 0x1, URZ, 0xc0, !UPT ;  /* 0x000000010bff7892 */ /* 0x000fe2000f82c0ff */
[C---:B-1----:R-:W-:Y:S02]  /*03c0*/  IMAD R9, R7.reuse, UR10, R0 ;  /* 0x0000000a07097c24 */ /* 0x042fe4000f8e0200 */
[----:B------:R-:W-:-:S04]  /*03d0*/  IMAD R7, R7, UR10, R2 ;  /* 0x0000000a07077c24 */ /* 0x000fc8000f8e0202 */
[----:B------:R-:W-:Y:S05]  /*03e0*/  BRA.U !UP2, `(.L_x_617) ;  /* 0x000000010af47547 */ /* 0x000fea000b800000 */
[----:B------:R-:W0:Y:S01]  /*03f0*/  LDCU.64 UR14, c[0x0][0x398] ;  /* 0x00007300ff0e77ac */ /* 0x000e220008000a00 */
[----:B------:R-:W1:Y:S01]  /*0400*/  LDCU.64 UR16, c[0x0][0x3a0] ;  /* 0x00007400ff1077ac */ /* 0x000e620008000a00 */
[----:B------:R-:W-:-:S05]  /*0410*/  UMOV UR4, UR5 ;  /* 0x0000000500047c82 */ /* 0x000fca0008000000 */
.L_x_618:
[----:B------:R-:W-:-:S05]  /*0420*/  VIADD R6, R9, UR4 ;  /* 0x0000000409067c36 */ /* 0x000fca0008000000 */
[----:B0-----:R-:W-:-:S04]  /*0430*/  IADD3 R28, P0, PT, R6, UR14, RZ ;  /* 0x0000000e061c7c10 */ /* 0x001fc8000ff1e0ff */
[----:B------:R-:W-:-:S05]  /*0440*/  LEA.HI.X.SX32 R29, R6, UR15, 0x1, P0 ;  /* 0x0000000f061d7c11 */ /* 0x000fca00080f0eff */
[----:B------:R-:W2:Y:S04]  /*0450*/  LDG.E.U8 R24, desc[UR8][R28.64] ;  /* 0x000000081c187981 */ /* 0x000ea8000c1e1100 */
[----:B------:R-:W3:Y:S04]  /*0460*/  LDG.E.U8 R25, desc[UR8][R28.64+0x1] ;  /* 0x000001081c197981 */ /* 0x000ee8000c1e1100 */
[----:B------:R-:W4:Y:S01]  /*0470*/  LDG.E.U8 R23, desc[UR8][R28.64+0x2] ;  /* 0x000002081c177981 */ /* 0x000f22000c1e1100 */
[----:B------:R-:W-:-:S03]  /*0480*/  VIADD R6, R7, UR4 ;  /* 0x0000000407067c36 */ /* 0x000fc60008000000 */
[----:B------:R-:W5:Y:S02]  /*0490*/  LDG.E.U8 R22, desc[UR8][R28.64+0x3] ;  /* 0x000003081c167981 */ /* 0x000f64000c1e1100 */
[----:B-1----:R-:W-:-:S04]  /*04a0*/  IADD3 R14, P0, PT, R6, UR16, RZ ;  /* 0x00000010060e7c10 */ /* 0x002fc8000ff1e0ff */
[----:B------:R-:W-:-:S05]  /*04b0*/  LEA.HI.X.SX32 R15, R6, UR17, 0x1, P0 ;  /* 0x00000011060f7c11 */ /* 0x000fca00080f0eff */
[----:B------:R-:W5:Y:S04]  /*04c0*/  LDG.E.U8 R26, desc[UR8][R14.64] ;  /* 0x000000080e1a7981 */ /* 0x000f68000c1e1100 */
[----:B------:R-:W5:Y:S04]  /*04d0*/  LDG.E.U8 R6, desc[UR8][R14.64+0x1] ;  /* 0x000001080e067981 */ /* 0x000f68000c1e1100 */
[----:B------:R-:W5:Y:S01]  /*04e0*/  LDG.E.U8 R27, desc[UR8][R14.64+0x2] ;  /* 0x000002080e1b7981 */ /* 0x000f62000c1e1100 */
[----:B--2---:R0:W1:Y:S08]  /*04f0*/  I2F.F64.U16 R16, R24 ;  /* 0x0000001800107312 */ /* 0x0040700000101800 */
[----:B----4-:R2:W-:Y:S01]  /*0500*/  I2F.F64.U16 R20, R23 ;  /* 0x0000001700147312 */ /* 0x0105e20000101800 */
[----:B0-----:R-:W4:Y:S01]  /*0510*/  LDG.E.U8 R24, desc[UR8][R14.64+0x4] ;  /* 0x000004080e187981 */ /* 0x001f22000c1e1100 */
[----:B-1----:R-:W-:-:S03]  /*0520*/  DADD R18, R16, R18 ;  /* 0x0000000010127229 */ /* 0x002fc60000000012 */
[----:B--2---:R-:W2:Y:S03]  /*0530*/  LDG.E.U8 R23, desc[UR8][R28.64+0x6] ;  /* 0x000006081c177981 */ /* 0x004ea6000c1e1100 */
[----:B---3--:R0:W1:Y:S02]  /*0540*/  I2F.F64.U16 R16, R25 ;  /* 0x0000001900107312 */ /* 0x0080640000101800 */
[----:B0-----:R-:W3:Y:S01]  /*0550*/  LDG.E.U8 R25, desc[UR8][R14.64+0x3] ;  /* 0x000003080e197981 */ /* 0x001ee2000c1e1100 */
[----:B-1----:R-:W-:-:S05]  /*0560*/  DADD R16, R18, R16 ;  /* 0x0000000012107229 */ /* 0x002fca0000000010 */
[----:B-----5:R0:W1:Y:S03]  /*0570*/  I2F.F64.U16 R18, R22 ;  /* 0x0000001600127312 */ /* 0x0200660000101800 */
[----:B------:R-:W-:-:S05]  /*0580*/  DADD R20, R16, R20 ;  /* 0x0000000010147229 */ /* 0x000fca0000000014 */
[----:B------:R5:W5:Y:S01]  /*0590*/  I2F.F64.U16 R16, R26 ;  /* 0x0000001a00107312 */ /* 0x000b620000101800 */
[----:B0-----:R-:W2:Y:S02]  /*05a0*/  LDG.E.U8 R22, desc[UR8][R14.64+0x5] ;  /* 0x000005080e167981 */ /* 0x001ea4000c1e1100 */
[----:B-1----:R-:W-:Y:S02]  /*05b0*/  DADD R18, R20, R18 ;  /* 0x0000000014127229 */ /* 0x002fe40000000012 */
[----:B-----5:R-:W5:Y:S04]  /*05c0*/  LDG.E.U8 R26, desc[UR8][R14.64+0x6] ;  /* 0x000006080e1a7981 */ /* 0x020f68000c1e1100 */
[----:B------:R-:W2:Y:S04]  /*05d0*/  LDG.E.U8 R21, desc[UR8][R28.64+0x4] ;  /* 0x000004081c157981 */ /* 0x000ea8000c1e1100 */
[----:B------:R-:W5:Y:S01]  /*05e0*/  LDG.E.U8 R20, desc[UR8][R28.64+0x5] ;  /* 0x000005081c147981 */ /* 0x000f62000c1e1100 */
[----:B------:R-:W-:Y:S01]  /*05f0*/  DADD R12, R16, R12 ;  /* 0x00000000100c7229 */ /* 0x000fe2000000000c */
[----:B------:R0:W1:Y:S02]  /*0600*/  I2F.F64.U16 R16, R6 ;  /* 0x0000000600107312 */ /* 0x0000640000101800 */
[----:B0-----:R-:W5:Y:S04]  /*0610*/  LDG.E.U8 R6, desc[UR8][R28.64+0x7] ;  /* 0x000007081c067981 */ /* 0x001f68000c1e1100 */
[----:B------:R2:W5:Y:S01]  /*0620*/  LDG.E.U8 R28, desc[UR8][R14.64+0x7] ;  /* 0x000007080e1c7981 */ /* 0x000562000c1e1100 */
[----:B-1----:R-:W-:Y:S01]  /*0630*/  DADD R12, R12, R16 ;  /* 0x000000000c0c7229 */ /* 0x002fe20000000010 */
[----:B------:R-:W0:Y:S07]  /*0640*/  I2F.F64.U16 R16, R27 ;  /* 0x0000001b00107312 */ /* 0x000e2e0000101800 */
[----:B0-----:R-:W-:Y:S01]  /*0650*/  DADD R12, R12, R16 ;  /* 0x000000000c0c7229 */ /* 0x001fe20000000010 */
[----:B------:R-:W-:-:S04]  /*0660*/  UIADD3 UR4, UPT, UPT, UR4, 0x8, URZ ;  /* 0x0000000804047890 */ /* 0x000fc8000fffe0ff */
[----:B------:R-:W-:-:S04]  /*0670*/  UIADD3 UR10, UPT, UPT, UR4, UR11, URZ ;  /* 0x0000000b040a7290 */ /* 0x000fc8000fffe0ff */
[----:B------:R-:W-:Y:S01]  /*0680*/  UISETP.NE.AND UP2, UPT, UR10, UR7, UPT ;  /* 0x000000070a00728c */ /* 0x000fe2000bf45270 */
[----:B---3--:R-:W0:Y:S02]  /*0690*/  I2F.F64.U16 R16, R25 ;  /* 0x0000001900107312 */ /* 0x008e240000101800 */
[----:B0-----:R-:W-:-:S06]  /*06a0*/  DADD R12, R12, R16 ;  /* 0x000000000c0c7229 */ /* 0x001fcc0000000010 */
[----:B----4-:R-:W0:Y:S08]  /*06b0*/  I2F.F64.U16 R16, R24 ;  /* 0x0000001800107312 */ /* 0x010e300000101800 */
[----:B--2---:R-:W1:Y:S01]  /*06c0*/  I2F.F64.U16 R14, R21 ;  /* 0x00000015000e7312 */ /* 0x004e620000101800 */
[----:B0-----:R-:W-:-:S07]  /*06d0*/  DADD R12, R12, R16 ;  /* 0x000000000c0c7229 */ /* 0x001fce0000000010 */
[----:B-----5:R-:W0:Y:S08]  /*06e0*/  I2F.F64.U16 R20, R20 ;  /* 0x0000001400147312 */ /* 0x020e300000101800 */
[----:B------:R-:W2:Y:S01]  /*06f0*/  I2F.F64.U16 R16, R22 ;  /* 0x0000001600107312 */ /* 0x000ea20000101800 */
[----:B-1----:R-:W-:-:S07]  /*0700*/  DADD R18, R18, R14 ;  /* 0x0000000012127229 */ /* 0x002fce000000000e */
[----:B------:R-:W1:Y:S01]  /*0710*/  I2F.F64.U16 R14, R23 ;  /* 0x00000017000e7312 */ /* 0x000e620000101800 */
[----:B0-----:R-:W-:-:S07]  /*0720*/  DADD R18, R18, R20 ;  /* 0x0000000012127229 */ /* 0x001fce0000000014 */
[----:B------:R-:W0:Y:S01]  /*0730*/  I2F.F64.U16 R26, R26 ;  /* 0x0000001a001a7312 */ /* 0x000e220000101800 */
[----:B--2---:R-:W-:-:S07]  /*0740*/  DADD R12, R12, R16 ;  /* 0x000000000c0c7229 */ /* 0x004fce0000000010 */
[----:B------:R-:W2:Y:S01]  /*0750*/  I2F.F64.U16 R24, R6 ;  /* 0x0000000600187312 */ /* 0x000ea20000101800 */
[----:B-1----:R-:W-:-:S07]  /*0760*/  DADD R18, R18, R14 ;  /* 0x0000000012127229 */ /* 0x002fce000000000e */
[----:B------:R-:W1:Y:S01]  /*0770*/  I2F.F64.U16 R28, R28 ;  /* 0x0000001c001c7312 */ /* 0x000e620000101800 */
[----:B0-----:R-:W-:Y:S02]  /*0780*/  DADD R12, R12, R26 ;  /* 0x000000000c0c7229 */ /* 0x001fe4000000001a */
[----:B--2---:R-:W-:-:S06]  /*0790*/  DADD R18, R18, R24 ;  /* 0x0000000012127229 */ /* 0x004fcc0000000018 */
[----:B-1----:R-:W-:Y:S01]  /*07a0*/  DADD R12, R12, R28 ;  /* 0x000000000c0c7229 */ /* 0x002fe2000000001c */
[----:B------:R-:W-:Y:S10]  /*07b0*/  BRA.U UP2, `(.L_x_618) ;  /* 0xfffffffd02187547 */ /* 0x000ff4000b83ffff */
.L_x_617:
[----:B------:R-:W-:Y:S05]  /*07c0*/  BRA.U !UP0, `(.L_x_619) ;  /* 0x0000000108847547 */ /* 0x000fea000b800000 */
[----:B------:R-:W0:Y:S01]  /*07d0*/  LDCU.64 UR14, c[0x0][0x3a0] ;  /* 0x00007400ff0e77ac */ /* 0x000e220008000a00 */
[----:B------:R-:W-:Y:S02]  /*07e0*/  VIADD R16, R7, UR4 ;  /* 0x0000000407107c36 */ /* 0x000fe40008000000 */
[----:B------:R-:W-:Y:S01]  /*07f0*/  VIADD R6, R9, UR4 ;  /* 0x0000000409067c36 */ /* 0x000fe20008000000 */
[----:B------:R-:W1:Y:S02]  /*0800*/  LDCU.64 UR10, c[0x0][0x398] ;  /* 0x00007300ff0a77ac */ /* 0x000e640008000a00 */
[----:B0-----:R-:W-:-:S04]  /*0810*/  IADD3 R28, P1, PT, R16, UR14, RZ ;  /* 0x0000000e101c7c10 */ /* 0x001fc8000ff3e0ff */
[----:B------:R-:W-:Y:S02]  /*0820*/  LEA.HI.X.SX32 R29, R16, UR15, 0x1, P1 ;  /* 0x0000000f101d7c11 */ /* 0x000fe400088f0eff */
[----:B-1----:R-:W-:-:S03]  /*0830*/  IADD3 R14, P0, PT, R6, UR10, RZ ;  /* 0x0000000a060e7c10 */ /* 0x002fc6000ff1e0ff */
[----:B------:R-:W2:Y:S01]  /*0840*/  LDG.E.U8 R25, desc[UR8][R28.64] ;  /* 0x000000081c197981 */ /* 0x000ea2000c1e1100 */
[----:B------:R-:W-:-:S03]  /*0850*/  LEA.HI.X.SX32 R15, R6, UR11, 0x1, P0 ;  /* 0x0000000b060f7c11 */ /* 0x000fc600080f0eff */
[----:B------:R-:W3:Y:S04]  /*0860*/  LDG.E.U8 R26, desc[UR8][R28.64+0x1] ;  /* 0x000001081c1a7981 */ /* 0x000ee8000c1e1100 */
[----:B------:R-:W4:Y:S04]  /*0870*/  LDG.E.U8 R22, desc[UR8][R14.64] ;  /* 0x000000080e167981 */ /* 0x000f28000c1e1100 */
[----:B------:R-:W5:Y:S04]  /*0880*/  LDG.E.U8 R21, desc[UR8][R14.64+0x1] ;  /* 0x000001080e157981 */ /* 0x000f68000c1e1100 */
[----:B------:R-:W3:Y:S04]  /*0890*/  LDG.E.U8 R27, desc[UR8][R14.64+0x2] ;  /* 0x000002080e1b7981 */ /* 0x000ee8000c1e1100 */
[----:B------:R-:W3:Y:S04]  /*08a0*/  LDG.E.U8 R24, desc[UR8][R28.64+0x2] ;  /* 0x000002081c187981 */ /* 0x000ee8000c1e1100 */
[----:B------:R5:W3:Y:S04]  /*08b0*/  LDG.E.U8 R20, desc[UR8][R14.64+0x3] ;  /* 0x000003080e147981 */ /* 0x000ae8000c1e1100 */
[----:B------:R-:W3:Y:S01]  /*08c0*/  LDG.E.U8 R6, desc[UR8][R28.64+0x3] ;  /* 0x000003081c067981 */ /* 0x000ee2000c1e1100 */
[----:B------:R-:W-:Y:S01]  /*08d0*/  UIADD3 UR4, UPT, UPT, UR4, 0x4, URZ ;  /* 0x0000000404047890 */ /* 0x000fe2000fffe0ff */
[----:B--2---:R-:W0:Y:S08]  /*08e0*/  I2F.F64.U16 R16, R25 ;  /* 0x0000001900107312 */ /* 0x004e300000101800 */
[----:B----4-:R-:W1:Y:S01]  /*08f0*/  I2F.F64.U16 R22, R22 ;  /* 0x0000001600167312 */ /* 0x010e620000101800 */
[----:B0-----:R-:W-:-:S07]  /*0900*/  DADD R16, R12, R16 ;  /* 0x000000000c107229 */ /* 0x001fce0000000010 */
[----:B-----5:R-:W0:Y:S08]  /*0910*/  I2F.F64.U16 R14, R21 ;  /* 0x00000015000e7312 */ /* 0x020e300000101800 */
[----:B---3--:R-:W2:Y:S01]  /*0920*/  I2F.F64.U16 R12, R26 ;  /* 0x0000001a000c7312 */ /* 0x008ea20000101800 */
        /* <DEDUP_REMOVED lines=10> */
[----:B-1----:R-:W-:-:S11]  /*09d0*/  DADD R12, R16, R12 ;  /* 0x00000000100c7229 */ /* 0x002fd6000000000c */
.L_x_619:
        /* <DEDUP_REMOVED lines=17> */
[----:B0-----:R-:W-:-:S07]  /*0af0*/  DADD R18, R18, R22 ;  /* 0x0000000012127229 */ /* 0x001fce0000000016 */
[----:B-----5:R-:W0:Y:S01]  /*0b00*/  I2F.F64.U16 R20, R20 ;  /* 0x0000001400147312 */ /* 0x020e220000101800 */
[----:B-1----:R-:W-:Y:S02]  /*0b10*/  DADD R12, R12, R16 ;  /* 0x000000000c0c7229 */ /* 0x002fe40000000010 */
[----:B--2---:R-:W-:-:S06]  /*0b20*/  DADD R18, R18, R14 ;  /* 0x0000000012127229 */ /* 0x004fcc000000000e */
[----:B0-----:R-:W-:-:S11]  /*0b30*/  DADD R12, R12, R20 ;  /* 0x000000000c0c7229 */ /* 0x001fd60000000014 */
.L_x_620:
        /* <DEDUP_REMOVED lines=19> */
.L_x_616:
[----:B------:R-:W-:Y:S01]  /*0c70*/  IMAD R6, R22, UR6, RZ ;  /* 0x0000000616067c24 */ /* 0x000fe2000f8e02ff */
[----:B------:R-:W-:Y:S04]  /*0c80*/  BSSY.RECONVERGENT B1, `(.L_x_622) ;  /* 0x0000010000017945 */ /* 0x000fe80003800200 */
[----:B------:R-:W-:-:S06]  /*0c90*/  LEA R6, R6, UR6, 0x1 ;  /* 0x0000000606067c11 */ /* 0x000fcc000f8e08ff */
        /* <DEDUP_REMOVED lines=10> */
[----:B------:R-:W-:-:S05]  /*0d40*/  LOP3.LUT R8, R7, 0x7fffffff, RZ, 0xc0, !PT ;  /* 0x7fffffff07087812 */ /* 0x000fca00078ec0ff */
[----:B------:R-:W-:Y:S01]  /*0d50*/  VIADD R16, R8, 0xfff00000 ;  /* 0xfff0000008107836 */ /* 0x000fe20000000000 */
[----:B------:R-:W-:-:S07]  /*0d60*/  MOV R8, 0xd80 ;  /* 0x00000d8000087802 */ /* 0x000fce0000000f00 */
[----:B------:R-:W-:Y:S05]  /*0d70*/  CALL.REL.NOINC `($__internal_10_$__cuda_sm20_dblrcp_rn_slowpath_v3) ;  /* 0x0000001000087944 */ /* 0x000fea0003c00000 */
.L_x_623:
[----:B------:R-:W-:Y:S05]  /*0d80*/  BSYNC.RECONVERGENT B1 ;  /* 0x0000000000017941 */ /* 0x000fea0003800200 */
.L_x_622:
        /* <DEDUP_REMOVED lines=9> */
[----:B------:R-:W-:Y:S01]  /*0e20*/  VIADD R24, R0, -UR5 ;  /* 0x8000000500187c36 */ /* 0x000fe20008000000 */
[----:B------:R-:W-:Y:S02]  /*0e30*/  CS2R R12, SRZ ;  /* 0x00000000000c7805 */ /* 0x000fe4000001ff00 */
[----:B------:R-:W-:Y:S02]  /*0e40*/  CS2R R22, SRZ ;  /* 0x0000000000167805 */ /* 0x000fe4000001ff00 */
[----:B------:R-:W-:Y:S01]  /*0e50*/  CS2R R20, SRZ ;  /* 0x0000000000147805 */ /* 0x000fe2000001ff00 */
[----:B------:R-:W-:-:S12]  /*0e60*/  UIADD3 UR6, UPT, UPT, -UR5, URZ, URZ ;  /* 0x000000ff05067290 */ /* 0x000fd8000fffe1ff */
.L_x_629:
[----:B------:R-:W0:Y:S01]  /*0e70*/  LDCU UR5, c[0x0][0x38c] ;  /* 0x00007180ff0577ac */ /* 0x000e220008000800 */
[----:B------:R-:W1:Y:S01]  /*0e80*/  LDCU UR4, c[0x0][0x38c] ;  /* 0x00007180ff0477ac */ /* 0x000e620008000800 */
[----:B0-----:R-:W-:Y:S02]  /*0e90*/  UISETP.GE.U32.AND UP2, UPT, UR5, 0x4, UPT ;  /* 0x000000040500788c */ /* 0x001fe4000bf46070 */
[----:B-1----:R-:W-:Y:S02]  /*0ea0*/  USHF.L.U32 UR7, UR4, 0x1, URZ ;  /* 0x0000000104077899 */ /* 0x002fe400080006ff */
[----:B------:R-:W-:Y:S02]  /*0eb0*/  ULOP3.LUT UR4, UR4, 0x1, URZ, 0xc0, !UPT ;  /* 0x0000000104047892 */ /* 0x000fe4000f8ec0ff */
[----:B------:R-:W-:Y:S02]  /*0ec0*/  ULOP3.LUT UR7, UR7, 0x6, URZ, 0xc0, !UPT ;  /* 0x0000000607077892 */ /* 0x000fe4000f8ec0ff */
[----:B------:R-:W-:-:S02]  /*0ed0*/  UISETP.NE.U32.AND UP0, UPT, UR4, 0x1, UPT ;  /* 0x000000010400788c */ /* 0x000fc4000bf05070 */
[----:B------:R-:W-:Y:S01]  /*0ee0*/  UISETP.GE.U32.AND UP1, UPT, UR7, 0x3, UPT ;  /* 0x000000030700788c */ /* 0x000fe2000bf26070 */
[----:B------:R-:W-:Y:S01]  /*0ef0*/  UMOV UR4, UR6 ;  /* 0x0000000600047c82 */ /* 0x000fe20008000000 */
[----:B------:R-:W-:Y:S09]  /*0f00*/  BRA.U !UP2, `(.L_x_625) ;  /* 0x000000050a787547 */ /* 0x000ff2000b800000 */
[----:B------:R-:W0:Y:S01]  /*0f10*/  LDCU UR10, c[0x0][0x3a8] ;  /* 0x00007500ff0a77ac */ /* 0x000e220008000800 */
[----:B------:R-:W-:Y:S01]  /*0f20*/  IMAD.IADD R25, R5, 0x1, R4 ;  /* 0x0000000105197824 */ /* 0x000fe200078e0204 */
[----:B------:R-:W1:Y:S01]  /*0f30*/  LDCU UR7, c[0x0][0x380] ;  /* 0x00007000ff0777ac */ /* 0x000e620008000800 */
[----:B------:R-:W-:Y:S01]  /*0f40*/  USHF.L.U32 UR4, UR5, 0x1, URZ ;  /* 0x0000000105047899 */ /* 0x000fe200080006ff */
[----:B------:R-:W2:Y:S03]  /*0f50*/  LDCU.64 UR14, c[0x0][0x398] ;  /* 0x00007300ff0e77ac */ /* 0x000ea60008000a00 */
[----:B------:R-:W-:Y:S01]  /*0f60*/  ULOP3.LUT UR4, UR4, 0xfffffff8, URZ, 0xc0, !UPT ;  /* 0xfffffff804047892 */ /* 0x000fe2000f8ec0ff */
[----:B------:R-:W3:Y:S01]  /*0f70*/  LDCU.64 UR16, c[0x0][0x3a0] ;  /* 0x00007400ff1077ac */ /* 0x000ee20008000a00 */
[----:B0-----:R-:W-:Y:S02]  /*0f80*/  IADD3 R26, PT, PT, R24, -UR10, -R3 ;  /* 0x8000000a181a7c10 */ /* 0x001fe4000fffe803 */
[----:B------:R-:W-:-:S03]  /*0f90*/  UIADD3 UR5, UPT, UPT, -UR4, URZ, URZ ;  /* 0x000000ff04057290 */ /* 0x000fc6000fffe1ff */
[C---:B-1----:R-:W-:Y:S01]  /*0fa0*/  IMAD R26, R25.reuse, UR7, R26 ;  /* 0x00000007191a7c24 */ /* 0x042fe2000f8e021a */
[----:B------:R-:W-:Y:S01]  /*0fb0*/  UMOV UR4, UR6 ;  /* 0x0000000600047c82 */ /* 0x000fe20008000000 */
[----:B--2---:R-:W-:-:S07]  /*0fc0*/  IMAD R25, R25, UR7, R24 ;  /* 0x0000000719197c24 */ /* 0x004fce000f8e0218 */
.L_x_626:
[C---:B------:R-:W-:Y:S02]  /*0fd0*/  IADD3 R14, P0, PT, R25.reuse, UR14, RZ ;  /* 0x0000000e190e7c10 */ /* 0x040fe4000ff1e0ff */
[C---:B---3--:R-:W-:Y:S02]  /*0fe0*/  IADD3 R16, P1, PT, R26.reuse, UR16, RZ ;  /* 0x000000101a107c10 */ /* 0x048fe4000ff3e0ff */
        /* <DEDUP_REMOVED lines=80> */
.L_x_625:
[----:B------:R-:W-:Y:S05]  /*14f0*/  BRA.U !UP1, `(.L_x_627) ;  /* 0x0000000109c47547 */ /* 0x000fea000b800000 */
[----:B------:R-:W0:Y:S01]  /*1500*/  LDCU UR5, c[0x0][0x380] ;  /* 0x00007000ff0577ac */ /* 0x000e220008000800 */
[----:B------:R-:W-:Y:S01]  /*1510*/  IMAD.IADD R15, R5, 0x1, R4 ;  /* 0x00000001050f7824 */ /* 0x000fe200078e0204 */
[----:B------:R-:W1:Y:S01]  /*1520*/  LDCU.64 UR10, c[0x0][0x398] ;  /* 0x00007300ff0a77ac */ /* 0x000e620008000a00 */
[----:B------:R-:W2:Y:S02]  /*1530*/  LDCU.64 UR14, c[0x0][0x3a0] ;  /* 0x00007400ff0e77ac */ /* 0x000ea40008000a00 */
[C---:B0-----:R-:W-:Y:S02]  /*1540*/  IMAD R14, R15.reuse, UR5, R0 ;  /* 0x000000050f0e7c24 */ /* 0x041fe4000f8e0200 */
[----:B------:R-:W-:Y:S02]  /*1550*/  IMAD R16, R15, UR5, R2 ;  /* 0x000000050f107c24 */ /* 0x000fe4000f8e0202 */
[----:B------:R-:W-:-:S03]  /*1560*/  VIADD R15, R14, UR4 ;  /* 0x000000040e0f7c36 */ /* 0x000fc60008000000 */
[----:B------:R-:W-:Y:S02]  /*1570*/  IADD3 R16, PT, PT, R16, UR4, RZ ;  /* 0x0000000410107c10 */ /* 0x000fe4000fffe0ff */
        /* <DEDUP_REMOVED lines=41> */
.L_x_627:
        /* <DEDUP_REMOVED lines=32> */
.L_x_628:
[----:B------:R-:W0:Y:S01]  /*1a10*/  LDCU UR5, c[0x0][0x380] ;  /* 0x00007000ff0577ac */ /* 0x000e220008000800 */
[----:B------:R-:W-:Y:S01]  /*1a20*/  IMAD.IADD R15, R5, 0x1, R4 ;  /* 0x00000001050f7824 */ /* 0x000fe200078e0204 */
[----:B------:R-:W1:Y:S01]  /*1a30*/  LDCU.64 UR10, c[0x0][0x398] ;  /* 0x00007300ff0a77ac */ /* 0x000e620008000a00 */
[----:B------:R-:W2:Y:S02]  /*1a40*/  LDCU.64 UR14, c[0x0][0x3a0] ;  /* 0x00007400ff0e77ac */ /* 0x000ea40008000a00 */
[C---:B0-----:R-:W-:Y:S02]  /*1a50*/  IMAD R14, R15.reuse, UR5, R0 ;  /* 0x000000050f0e7c24 */ /* 0x041fe4000f8e0200 */
[----:B------:R-:W-:Y:S02]  /*1a60*/  IMAD R15, R15, UR5, R2 ;  /* 0x000000050f0f7c24 */ /* 0x000fe4000f8e0202 */
[----:B------:R-:W-:Y:S02]  /*1a70*/  VIADD R14, R14, UR4 ;  /* 0x000000040e0e7c36 */ /* 0x000fe40008000000 */
[----:B------:R-:W-:Y:S01]  /*1a80*/  VIADD R15, R15, UR4 ;  /* 0x000000040f0f7c36 */ /* 0x000fe20008000000 */
[----:B------:R-:W0:Y:S02]  /*1a90*/  LDCU UR4, c[0x0][0x390] ;  /* 0x00007200ff0477ac */ /* 0x000e240008000800 */
[----:B-1----:R-:W-:-:S02]  /*1aa0*/  IADD3 R18, P0, PT, R14, UR10, RZ ;  /* 0x0000000a0e127c10 */ /* 0x002fc4000ff1e0ff */
        /* <DEDUP_REMOVED lines=16> */
.L_x_624:
        /* <DEDUP_REMOVED lines=16> */
[----:B------:R-:W-:Y:S05]  /*1cb0*/  CALL.REL.NOINC `($__internal_11_$__cuda_sm20_drsqrt_f64_slowpath_v2) ;  /* 0x0000000000d47944 */ /* 0x000fea0003c00000 */
[----:B------:R-:W-:Y:S02]  /*1cc0*/  IMAD.MOV.U32 R6, RZ, RZ, R4 ;  /* 0x000000ffff067224 */ /* 0x000fe400078e0004 */
[----:B------:R-:W-:-:S07]  /*1cd0*/  IMAD.MOV.U32 R7, RZ, RZ, R9 ;  /* 0x000000ffff077224 */ /* 0x000fce00078e0009 */
.L_x_631:
[----:B------:R-:W-:Y:S05]  /*1ce0*/  BSYNC.RECONVERGENT B1 ;  /* 0x0000000000017941 */ /* 0x000fea0003800200 */
.L_x_630:
[----:B------:R-:W-:-:S14]  /*1cf0*/  DSETP.NEU.AND P0, PT, |R6|, +INF , PT ;  /* 0x7ff000000600742a */ /* 0x000fdc0003f0d200 */
[----:B------:R-:W-:-:S11]  /*1d00*/  @P0 DFMA R10, R6, -R20, 1 ;  /* 0x3ff00000060a042b */ /* 0x000fd60000000814 */
.L_x_615:
[----:B------:R-:W-:Y:S05]  /*1d10*/  BSYNC.RECONVERGENT B0 ;  /* 0x0000000000007941 */ /* 0x000fea0003800200 */
.L_x_614:
        /* <DEDUP_REMOVED lines=8> */
        .weak           $__internal_10_$__cuda_sm20_dblrcp_rn_slowpath_v3
        .type           $__internal_10_$__cuda_sm20_dblrcp_rn_slowpath_v3,@function
        .size           $__internal_10_$__cuda_sm20_dblrcp_rn_slowpath_v3,($__internal_11_$__cuda_sm20_drsqrt_f64_slowpath_v2 - $__internal_10_$__cuda_sm20_dblrcp_rn_slowpath_v3)
$__internal_10_$__cuda_sm20_dblrcp_rn_slowpath_v3:
        /* <DEDUP_REMOVED lines=24> */
.L_x_635:
        /* <DEDUP_REMOVED lines=10> */
.L_x_633:
[----:B------:R-:W-:Y:S01]  /*1fc0*/  LOP3.LUT R15, R7, 0x80000, RZ, 0xfc, !PT ;  /* 0x00080000070f7812 */ /* 0x000fe200078efcff */
[----:B------:R-:W-:-:S07]  /*1fd0*/  IMAD.MOV.U32 R14, RZ, RZ, R6 ;  /* 0x000000ffff0e7224 */ /* 0x000fce00078e0006 */
.L_x_634:
[----:B------:R-:W-:Y:S05]  /*1fe0*/  BSYNC.RECONVERGENT B2 ;  /* 0x0000000000027941 */ /* 0x000fea0003800200 */
.L_x_632:
[----:B------:R-:W-:-:S04]  /*1ff0*/  IMAD.MOV.U32 R9, RZ, RZ, 0x0 ;  /* 0x00000000ff097424 */ /* 0x000fc800078e00ff */
[----:B------:R-:W-:Y:S05]  /*2000*/  RET.REL.NODEC R8 `(_Z26kernel_GenerateDSI_l2r_ncciiiiiPKhS0_iPd) ;  /* 0xffffffdc08fc7950 */ /* 0x000fea0003c3ffff */
        .weak           $__internal_11_$__cuda_sm20_drsqrt_f64_slowpath_v2
        .type           $__internal_11_$__cuda_sm20_drsqrt_f64_slowpath_v2,@function
        .size           $__internal_11_$__cuda_sm20_drsqrt_f64_slowpath_v2,(.L_x_1552 - $__internal_11_$__cuda_sm20_drsqrt_f64_slowpath_v2)
$__internal_11_$__cuda_sm20_drsqrt_f64_slowpath_v2:
[----:B------:R-:W-:Y:S01]  /*2010*/  DSETP.NEU.AND P0, PT, R8, RZ, PT ;  /* 0x000000ff0800722a */ /* 0x000fe20003f0d000 */
[----:B------:R-:W-:Y:S01]  /*2020*/  BSSY.RECONVERGENT B2, `(.L_x_636) ;  /* 0x000001c000027945 */ /* 0x000fe20003800200 */
[----:B------:R-:W-:-:S12]  /*2030*/  LOP3.LUT R6, R9, 0x80000000, RZ, 0xc0, !PT ;  /* 0x8000000009067812 */ /* 0x000fd800078ec0ff */
[----:B------:R-:W-:Y:S05]  /*2040*/  @!P0 BRA `(.L_x_637) ;  /* 0x00000000005c8947 */ /* 0x000fea0003800000 */
[----:B------:R-:W-:-:S14]  /*2050*/  DSETP.GTU.AND P0, PT, |R8|, +INF , PT ;  /* 0x7ff000000800742a */ /* 0x000fdc0003f0c200 */
[----:B------:R-:W-:Y:S05]  /*2060*/  @P0 BRA `(.L_x_638) ;  /* 0x00000000004c0947 */ /* 0x000fea0003800000 */
[----:B------:R-:W-:-:S13]  /*2070*/  ISETP.NE.AND P0, PT, R6, RZ, PT ;  /* 0x000000ff0600720c */ /* 0x000fda0003f05270 */
[----:B------:R-:W-:Y:S01]  /*2080*/  @P0 MOV R6, 0x0 ;  /* 0x0000000000060802 */ /* 0x000fe20000000f00 */
        /* <DEDUP_REMOVED lines=17> */
.L_x_638:
[----:B------:R-:W-:Y:S01]  /*21a0*/  DADD R6, R8, R8 ;  /* 0x0000000008067229 */ /* 0x000fe20000000008 */
[----:B------:R-:W-:Y:S10]  /*21b0*/  BRA `(.L_x_639) ;  /* 0x0000000000087947 */ /* 0x000ff40003800000 */
.L_x_637:
[----:B------:R-:W-:Y:S01]  /*21c0*/  LOP3.LUT R7, R6, 0x7ff00000, RZ, 0xfc, !PT ;  /* 0x7ff0000006077812 */ /* 0x000fe200078efcff */
[----:B------:R-:W-:-:S07]  /*21d0*/  IMAD.MOV.U32 R6, RZ, RZ, RZ ;  /* 0x000000ffff067224 */ /* 0x000fce00078e00ff */
.L_x_639:
[----:B------:R-:W-:Y:S05]  /*21e0*/  BSYNC.RECONVERGENT B2 ;  /* 0x0000000000027941 */ /* 0x000fea0003800200 */
.L_x_636:
[----:B------:R-:W-:Y:S02]  /*21f0*/  IMAD.MOV.U32 R4, RZ, RZ, R6 ;  /* 0x000000ffff047224 */ /* 0x000fe400078e0006 */
[----:B------:R-:W-:Y:S02]  /*2200*/  IMAD.MOV.U32 R9, RZ, RZ, R7 ;  /* 0x000000ffff097224 */ /* 0x000fe400078e0007 */
[----:B------:R-:W-:Y:S02]  /*2210*/  IMAD.MOV.U32 R6, RZ, RZ, R2 ;  /* 0x000000ffff067224 */ /* 0x000fe400078e0002 */
[----:B------:R-:W-:-:S04]  /*2220*/  IMAD.MOV.U32 R7, RZ, RZ, 0x0 ;  /* 0x00000000ff077424 */ /* 0x000fc800078e00ff */
[----:B------:R-:W-:Y:S05]  /*2230*/  RET.REL.NODEC R6 `(_Z26kernel_GenerateDSI_l2r_ncciiiiiPKhS0_iPd) ;  /* 0xffffffdc06707950 */ /* 0x000fea0003c3ffff */
.L_x_640:
        /* <DEDUP_REMOVED lines=12> */
.L_x_1552:


//--------------------- .text._Z25kernel_GenerateDSI_l2r_BTiiiPKhS0_iPd --------------------------
	.section	.text._Z25kernel_GenerateDSI_l2r_BTiiiPKhS0_iPd,"ax",@progbits
	.align	128
        .global         _Z25kernel_GenerateDSI_l2r_BTiiiPKhS0_iPd
        .type           _Z25kernel_GenerateDSI_l2r_BTiiiPKhS0_iPd,@function
        .size           _Z25kernel_GenerateDSI_l2r_BTiiiPKhS0_iPd,(.L_x_1591 - _Z25kernel_GenerateDSI_l2r_BTiiiPKhS0_iPd)
        .other          _Z25kernel_GenerateDSI_l2r_BTiiiPKhS0_iPd,@"STO_CUDA_ENTRY STV_DEFAULT"
_Z25kernel_GenerateDSI_l2r_BTiiiPKhS0_iPd:
.text._Z25kernel_GenerateDSI_l2r_BTiiiPKhS0_iPd:
        /* <DEDUP_REMOVED lines=63> */
.L_x_650:
[----:B0-----:R-:W-:-:S06]  /*03f0*/  LEA R6, R10, R9, 0x3 ;  /* 0x000000090a067211 */ /* 0x001fcc00078e18ff */
[----:B------:R-:W5:Y:S01]  /*0400*/  LDL.64 R6, [R6] ;  /* 0x0000000006067983 */ /* 0x000f620000100a00 */
[----:B------:R-:W-:Y:S01]  /*0410*/  BSSY.RECONVERGENT B2, `(.L_x_644) ;  /* 0x000001b000027945 */ /* 0x000fe20003800200 */
[----:B------:R-:W-:Y:S01]  /*0420*/  IMAD.MOV.U32 R16, RZ, RZ, R11 ;  /* 0x000000ffff107224 */ /* 0x000fe200078e000b */
[----:B------:R-:W-:Y:S01]  /*0430*/  MOV R11, RZ ;  /* 0x000000ff000b7202 */ /* 0x000fe20000000f00 */
[----:B------:R-:W-:-:S07]  /*0440*/  IMAD.MOV.U32 R12, RZ, RZ, R10 ;  /* 0x000000ffff0c7224 */ /* 0x000fce00078e000a */
.L_x_647:
        /* <DEDUP_REMOVED lines=18> */
.L_x_646:
[----:B------:R-:W-:Y:S05]  /*0570*/  BSYNC.RECONVERGENT B3 ;  /* 0x0000000000037941 */ /* 0x000fea0003800200 */
.L_x_645:
[----:B-1----:R-:W-:Y:S01]  /*0580*/  IMAD.MOV.U32 R6, RZ, RZ, R4 ;  /* 0x000000ffff067224 */ /* 0x002fe200078e0004 */
[----:B------:R-:W-:Y:S01]  /*0590*/  MOV R12, R23 ;  /* 0x00000017000c7202 */ /* 0x000fe20000000f00 */
[----:B------:R-:W-:Y:S01]  /*05a0*/  IMAD.MOV.U32 R7, RZ, RZ, R5 ;  /* 0x000000ffff077224 */ /* 0x000fe200078e0005 */
[----:B------:R-:W-:Y:S06]  /*05b0*/  @!P1 BRA `(.L_x_647) ;  /* 0xfffffffc00a49947 */ /* 0x000fec000383ffff */
[----:B------:R-:W-:Y:S05]  /*05c0*/  BSYNC.RECONVERGENT B2 ;  /* 0x0000000000027941 */ /* 0x000fea0003800200 */
.L_x_644:
        /* <DEDUP_REMOVED lines=15> */
.L_x_649:
[----:B------:R-:W-:Y:S05]  /*06c0*/  BSYNC.RECONVERGENT B2 ;  /* 0x0000000000027941 */ /* 0x000fea0003800200 */
.L_x_648:
[----:B------:R-:W-:-:S13]  /*06d0*/  ISETP.GE.AND P0, PT, R10, R11, PT ;  /* 0x0000000b0a00720c */ /* 0x000fda0003f06270 */
[----:B------:R-:W-:Y:S05]  /*06e0*/  @!P0 BRA `(.L_x_650) ;  /* 0xfffffffc00408947 */ /* 0x000fea000383ffff */
[----:B------:R-:W-:Y:S05]  /*06f0*/  BSYNC.RECONVERGENT B1 ;  /* 0x0000000000017941 */ /* 0x000fea0003800200 */
.L_x_643:
        /* <DEDUP_REMOVED lines=31> */
.L_x_658:
[----:B0-----:R-:W-:-:S06]  /*08f0*/  IMAD R12, R23, 0x8, R8 ;  /* 0x00000008170c7824 */ /* 0x001fcc00078e0208 */
[----:B-----5:R-:W5:Y:S01]  /*0900*/  LDL.64 R12, [R12] ;  /* 0x000000000c0c7983 */ /* 0x020f620000100a00 */
[----:B------:R-:W-:Y:S01]  /*0910*/  BSSY.RECONVERGENT B2, `(.L_x_652) ;  /* 0x000001b000027945 */ /* 0x000fe20003800200 */
[----:B------:R-:W-:Y:S01]  /*0920*/  MOV R22, R20 ;  /* 0x0000001400167202 */ /* 0x000fe20000000f00 */
[----:B------:R-:W-:Y:S01]  /*0930*/  IMAD.MOV.U32 R15, RZ, RZ, R23 ;  /* 0x000000ffff0f7224 */ /* 0x000fe200078e0017 */
[----:B------:R-:W-:-:S07]  /*0940*/  MOV R20, RZ ;  /* 0x000000ff00147202 */ /* 0x000fce0000000f00 */
.L_x_655:
        /* <DEDUP_REMOVED lines=18> */
.L_x_654:
[----:B------:R-:W-:Y:S05]  /*0a70*/  BSYNC.RECONVERGENT B3 ;  /* 0x0000000000037941 */ /* 0x000fea0003800200 */
.L_x_653:
[----:B-1----:R-:W-:Y:S01]  /*0a80*/  IMAD.MOV.U32 R12, RZ, RZ, R10 ;  /* 0x000000ffff0c7224 */ /* 0x002fe200078e000a */
[----:B------:R-:W-:Y:S01]  /*0a90*/  MOV R13, R11 ;  /* 0x0000000b000d7202 */ /* 0x000fe20000000f00 */
[----:B------:R-:W-:Y:S01]  /*0aa0*/  IMAD.MOV.U32 R15, RZ, RZ, R24 ;  /* 0x000000ffff0f7224 */ /* 0x000fe200078e0018 */
[----:B------:R-:W-:Y:S06]  /*0ab0*/  @!P1 BRA `(.L_x_655) ;  /* 0xfffffffc00a49947 */ /* 0x000fec000383ffff */
[----:B------:R-:W-:Y:S05]  /*0ac0*/  BSYNC.RECONVERGENT B2 ;  /* 0x0000000000027941 */ /* 0x000fea0003800200 */
.L_x_652:
        /* <DEDUP_REMOVED lines=15> */
.L_x_657:
[----:B------:R-:W-:Y:S05]  /*0bc0*/  BSYNC.RECONVERGENT B2 ;  /* 0x0000000000027941 */ /* 0x000fea0003800200 */
.L_x_656:
[----:B------:R-:W-:-:S13]  /*0bd0*/  ISETP.GE.AND P0, PT, R23, R20, PT ;  /* 0x000000141700720c */ /* 0x000fda0003f06270 */
[----:B------:R-:W-:Y:S05]  /*0be0*/  @!P0 BRA `(.L_x_658) ;  /* 0xfffffffc00408947 */ /* 0x000fea000383ffff */
[----:B------:R-:W-:Y:S05]  /*0bf0*/  BSYNC.RECONVERGENT B1 ;  /* 0x0000000000017941 */ /* 0x000fea0003800200 */
.L_x_651:
        /* <DEDUP_REMOVED lines=15> */
.L_x_666:
[----:B0-----:R-:W-:-:S06]  /*0cf0*/  IMAD R14, R6, 0x8, R9 ;  /* 0x00000008060e7824 */ /* 0x001fcc00078e0209 */
[----:B-----5:R-:W5:Y:S01]  /*0d00*/  LDL.64 R14, [R14] ;  /* 0x000000000e0e7983 */ /* 0x020f620000100a00 */
[----:B------:R-:W-:Y:S01]  /*0d10*/  BSSY.RECONVERGENT B2, `(.L_x_660) ;  /* 0x000001b000027945 */ /* 0x000fe20003800200 */
[----:B------:R-:W-:Y:S01]  /*0d20*/  MOV R22, R7 ;  /* 0x0000000700167202 */ /* 0x000fe20000000f00 */
[----:B------:R-:W-:Y:S01]  /*0d30*/  IMAD.MOV.U32 R16, RZ, RZ, R6 ;  /* 0x000000ffff107224 */ /* 0x000fe200078e0006 */
[----:B------:R-:W-:-:S07]  /*0d40*/  MOV R7, RZ ;  /* 0x000000ff00077202 */ /* 0x000fce0000000f00 */
.L_x_663:
        /* <DEDUP_REMOVED lines=18> */
.L_x_662:
[----:B------:R-:W-:Y:S05]  /*0e70*/  BSYNC.RECONVERGENT B3 ;  /* 0x0000000000037941 */ /* 0x000fea0003800200 */
.L_x_661:
[----:B-1----:R-:W-:Y:S01]  /*0e80*/  IMAD.MOV.U32 R14, RZ, RZ, R4 ;  /* 0x000000ffff0e7224 */ /* 0x002fe200078e0004 */
[----:B------:R-:W-:Y:S01]  /*0e90*/  MOV R15, R5 ;  /* 0x00000005000f7202 */ /* 0x000fe20000000f00 */
[----:B------:R-:W-:Y:S01]  /*0ea0*/  IMAD.MOV.U32 R16, RZ, RZ, R27 ;  /* 0x000000ffff107224 */ /* 0x000fe200078e001b */
[----:B------:R-:W-:Y:S06]  /*0eb0*/  @!P1 BRA `(.L_x_663) ;  /* 0xfffffffc00a49947 */ /* 0x000fec000383ffff */
[----:B------:R-:W-:Y:S05]  /*0ec0*/  BSYNC.RECONVERGENT B2 ;  /* 0x0000000000027941 */ /* 0x000fea0003800200 */
.L_x_660:
        /* <DEDUP_REMOVED lines=15> */
.L_x_665:
[----:B------:R-:W-:Y:S05]  /*0fc0*/  BSYNC.RECONVERGENT B2 ;  /* 0x0000000000027941 */ /* 0x000fea0003800200 */
.L_x_664:
[----:B------:R-:W-:-:S13]  /*0fd0*/  ISETP.GE.AND P0, PT, R6, R7, PT ;  /* 0x000000070600720c */ /* 0x000fda0003f06270 */
[----:B------:R-:W-:Y:S05]  /*0fe0*/  @!P0 BRA `(.L_x_666) ;  /* 0xfffffffc00408947 */ /* 0x000fea000383ffff */
[----:B------:R-:W-:Y:S05]  /*0ff0*/  BSYNC.RECONVERGENT B1 ;  /* 0x0000000000017941 */ /* 0x000fea0003800200 */
.L_x_659:
        /* <DEDUP_REMOVED lines=14> */
.L_x_672:
        /* <DEDUP_REMOVED lines=9> */
.L_x_669:
        /* <DEDUP_REMOVED lines=21> */
.L_x_668:
        /* <DEDUP_REMOVED lines=15> */
.L_x_671:
[----:B------:R-:W-:Y:S05]  /*13b0*/  BSYNC.RECONVERGENT B2 ;  /* 0x0000000000027941 */ /* 0x000fea0003800200 */
.L_x_670:
[----:B------:R-:W-:-:S13]  /*13c0*/  ISETP.GE.AND P0, PT, R3, R2, PT ;  /* 0x000000020300720c */ /* 0x000fda0003f06270 */
[----:B------:R-:W-:Y:S05]  /*13d0*/  @!P0 BRA `(.L_x_672) ;  /* 0xfffffffc00408947 */ /* 0x000fea000383ffff */
[----:B------:R-:W-:Y:S05]  /*13e0*/  BSYNC.RECONVERGENT B1 ;  /* 0x0000000000017941 */ /* 0x000fea0003800200 */
.L_x_667:
[----:B------:R-:W2:Y:S02]  /*13f0*/  LDL.64 R2, [R1+0x38] ;  /* 0x0000380001027983 */ /* 0x000ea40000100a00 */
[----:B--2---:R-:W-:-:S06]  /*1400*/  DSETP.GTU.AND P0, PT, R2, R6, PT ;  /* 0x000000060200722a */ /* 0x004fcc0003f0c000 */
[----:B------:R-:W-:Y:S02]  /*1410*/  FSEL R2, R2, R6, !P0 ;  /* 0x0000000602027208 */ /* 0x000fe40004000000 */
[----:B------:R-:W-:-:S07]  /*1420*/  FSEL R3, R3, R7, !P0 ;  /* 0x0000000703037208 */ /* 0x000fce0004000000 */
.L_x_642:
[----:B------:R-:W-:Y:S05]  /*1430*/  BSYNC.RECONVERGENT B0 ;  /* 0x0000000000007941 */ /* 0x000fea0003800200 */
.L_x_641:
        /* <DEDUP_REMOVED lines=8> */
.L_x_673:
        /* <DEDUP_REMOVED lines=12> */
.L_x_1591:


//--------------------- .text._Z22kernel_GenerateDSI_newiiiiPKhS0_iiPdii --------------------------
	.section	.text._Z22kernel_GenerateDSI_newiiiiPKhS0_iiPdii,"ax",@progbits
	.align	128
        .global         _Z22kernel_GenerateDSI_newiiiiPKhS0_iiPdii
        .type           _Z22kernel_GenerateDSI_newiiiiPKhS0_iiPdii,@function
        .size           _Z22kernel_GenerateDSI_newiiiiPKhS0_iiPdii,(.L_x_1554 - _Z22kernel_GenerateDSI_newiiiiPKhS0_iiPdii)
        .other          _Z22kernel_GenerateDSI_newiiiiPKhS0_iiPdii,@"STO_CUDA_ENTRY STV_DEFAULT"
_Z22kernel_GenerateDSI_newiiiiPKhS0_iiPdii:
.text._Z22kernel_GenerateDSI_newiiiiPKhS0_iiPdii:
[----:B------:R-:W0:Y:S01]  /*0000*/  LDC R1, c[0x0][0x37c] ;  /* 0x0000df00ff017b82 */ /* 0x000e220000000800 */
[----:B------:R-:W1:Y:S07]  /*0010*/  S2R R3, SR_CTAID.Y ;  /* 0x0000000000037919 */ /* 0x000e6e0000002600 */
[----:B------:R-:W2:Y:S01]  /*0020*/  LDC.64 R8, c[0x0][0x380] ;  /* 0x0000e000ff087b82 */ /* 0x000ea20000000a00 */
[----:B------:R-:W1:Y:S01]  /*0030*/  LDCU UR4, c[0x0][0x364] ;  /* 0x00006c80ff0477ac */ /* 0x000e620008000800 */
[----:B0-----:R-:W-:Y:S01]  /*0040*/  VIADD R1, R1, 0xffffffc0 ;  /* 0xffffffc001017836 */ /* 0x001fe20000000000 */
[----:B------:R-:W1:Y:S01]  /*0050*/  S2R R0, SR_TID.Y ;  /* 0x0000000000007919 */ /* 0x000e620000002200 */
[----:B------:R-:W0:Y:S01]  /*0060*/  LDCU UR5, c[0x0][0x360] ;  /* 0x00006c00ff0577ac */ /* 0x000e220008000800 */
[----:B------:R-:W0:Y:S01]  /*0070*/  S2R R5, SR_CTAID.X ;  /* 0x0000000000057919 */ /* 0x000e220000002500 */
[----:B------:R-:W0:Y:S01]  /*0080*/  S2R R2, SR_TID.X ;  /* 0x0000000000027919 */ /* 0x000e220000002100 */
[----:B-1----:R-:W-:-:S05]  /*0090*/  IMAD R3, R3, UR4, R0 ;  /* 0x0000000403037c24 */ /* 0x002fca000f8e0200 */
[----:B--2---:R-:W-:Y:S01]  /*00a0*/  ISETP.GE.AND P0, PT, R3, R9, PT ;  /* 0x000000090300720c */ /* 0x004fe20003f06270 */
[----:B0-----:R-:W-:Y:S01]  /*00b0*/  IMAD R5, R5, UR5, R2 ;  /* 0x0000000505057c24 */ /* 0x001fe2000f8e0202 */
[----:B------:R-:W0:Y:S04]  /*00c0*/  LDCU UR5, c[0x0][0x3a0] ;  /* 0x00007400ff0577ac */ /* 0x000e280008000800 */
[----:B------:R-:W-:-:S13]  /*00d0*/  ISETP.GE.OR P0, PT, R5, R8, P0 ;  /* 0x000000080500720c */ /* 0x000fda0000706670 */
[----:B0-----:R-:W-:Y:S05]  /*00e0*/  @P0 EXIT ;  /* 0x000000000000094d */ /* 0x001fea0003800000 */
[----:B------:R-:W0:Y:S01]  /*00f0*/  LDCU UR4, c[0x0][0x3b0] ;  /* 0x00007600ff0477ac */ /* 0x000e220008000800 */
[----:B------:R-:W1:Y:S01]  /*0100*/  LDC.64 R16, c[0x0][0x3a0] ;  /* 0x0000e800ff107b82 */ /* 0x000e620000000a00 */
[----:B------:R-:W-:Y:S01]  /*0110*/  IMAD R13, R3, R8, R5 ;  /* 0x00000008030d7224 */ /* 0x000fe200078e0205 */
[----:B------:R-:W2:Y:S01]  /*0120*/  LDCU.64 UR8, c[0x0][0x358] ;  /* 0x00006b00ff0877ac */ /* 0x000ea20008000a00 */
[----:B0-----:R-:W-:Y:S01]  /*0130*/  UISETP.NE.AND UP0, UPT, UR4, 0x2, UPT ;  /* 0x000000020400788c */ /* 0x001fe2000bf05270 */
[----:B-1----:R-:W-:-:S04]  /*0140*/  IMAD.IADD R6, R17, 0x1, -R16 ;  /* 0x0000000111067824 */ /* 0x002fc800078e0a10 */
[C---:B------:R-:W-:Y:S02]  /*0150*/  VIADD R0, R6.reuse, 0x1 ;  /* 0x0000000106007836 */ /* 0x040fe40000000000 */
[----:B------:R-:W-:Y:S02]  /*0160*/  IMAD R11, R6, R13, R13 ;  /* 0x0000000d060b7224 */ /* 0x000fe400078e020d */
[----:B--2---:R-:W-:Y:S05]  /*0170*/  BRA.U !UP0, `(.L_x_674) ;  /* 0x000000d5081c7547 */ /* 0x004fea000b800000 */
[----:B------:R-:W-:-:S09]  /*0180*/  UISETP.NE.AND UP0, UPT, UR4, 0x1, UPT ;  /* 0x000000010400788c */ /* 0x000fd2000bf05270 */
[----:B------:R-:W-:Y:S05]  /*0190*/  BRA.U !UP0, `(.L_x_675) ;  /* 0x0000008d081c7547 */ /* 0x000fea000b800000 */
[----:B------:R-:W-:-:S09]  /*01a0*/  UISETP.NE.AND UP0, UPT, UR4, URZ, UPT ;  /* 0x000000ff0400728c */ /* 0x000fd2000bf05270 */
[----:B------:R-:W-:Y:S05]  /*01b0*/  BRA.U UP0, `(.L_x_676) ;  /* 0x0000004900107547 */ /* 0x000fea000b800000 */
[----:B------:R-:W0:Y:S02]  /*01c0*/  LDC R2, c[0x0][0x3b4] ;  /* 0x0000ed00ff027b82 */ /* 0x000e240000000800 */
[----:B0-----:R-:W-:-:S13]  /*01d0*/  ISETP.NE.AND P0, PT, R2, RZ, PT ;  /* 0x000000ff0200720c */ /* 0x001fda0003f05270 */
[----:B------:R-:W-:Y:S05]  /*01e0*/  @!P0 BRA `(.L_x_677) ;  /* 0x00000034003c8947 */ /* 0x000fea0003800000 */
[----:B------:R-:W-:-:S13]  /*01f0*/  ISETP.NE.AND P0, PT, R2, 0x1, PT ;  /* 0x000000010200780c */ /* 0x000fda0003f05270 */
[----:B------:R-:W-:Y:S05]  /*0200*/  @!P0 BRA `(.L_x_678) ;  /* 0x00000018009c8947 */ /* 0x000fea0003800000 */
[----:B------:R-:W-:-:S13]  /*0210*/  ISETP.NE.AND P0, PT, R2, 0x2, PT ;  /* 0x000000020200780c */ /* 0x000fda0003f05270 */
[----:B------:R-:W-:Y:S05]  /*0220*/  @P0 EXIT ;  /* 0x000000000000094d */ /* 0x000fea0003800000 */
[----:B------:R-:W-:-:S13]  /*0230*/  ISETP.GT.AND P0, PT, R16, R17, PT ;  /* 0x000000111000720c */ /* 0x000fda0003f04270 */
[----:B------:R-:W-:Y:S05]  /*0240*/  @P0 EXIT ;  /* 0x000000000000094d */ /* 0x000fea0003800000 */
[----:B------:R-:W0:Y:S01]  /*0250*/  LDCU.64 UR6, c[0x0][0x388] ;  /* 0x00007100ff0677ac */ /* 0x000e220008000a00 */
[----:B------:R-:W-:Y:S01]  /*0260*/  IMAD.IADD R4, R11, 0x1, -R16 ;  /* 0x000000010b047824 */ /* 0x000fe200078e0a10 */
[----:B0-----:R-:W-:Y:S01]  /*0270*/  ISETP.GE.AND P0, PT, R5, UR6, PT ;  /* 0x0000000605007c0c */ /* 0x001fe2000bf06270 */
[----:B------:R-:W-:Y:S02]  /*0280*/  UISETP.GT.AND UP0, UPT, UR7, -0x1, UPT ;  /* 0xffffffff0700788c */ /* 0x000fe4000bf04270 */
[C---:B------:R-:W-:Y:S01]  /*0290*/  VIADD R2, R3.reuse, UR7 ;  /* 0x0000000703027c36 */ /* 0x040fe20008000000 */
[----:B------:R-:W-:Y:S01]  /*02a0*/  ISETP.LT.OR P0, PT, R3, UR7, !P0 ;  /* 0x0000000703007c0c */ /* 0x000fe2000c701670 */
[----:B------:R-:W-:-:S03]  /*02b0*/  VIADD R7, R5, UR6 ;  /* 0x0000000605077c36 */ /* 0x000fc60008000000 */
[----:B------:R-:W-:-:S04]  /*02c0*/  ISETP.GE.OR P0, PT, R2, R9, P0 ;  /* 0x000000090200720c */ /* 0x000fc80000706670 */
[----:B------:R-:W-:Y:S01]  /*02d0*/  ISETP.GE.OR P0, PT, R7, R8, P0 ;  /* 0x000000080700720c */ /* 0x000fe20000706670 */
[----:B------:R-:W-:-:S12]  /*02e0*/  BRA.U UP0, `(.L_x_679) ;  /* 0x0000000500947547 */ /* 0x000fd8000b800000 */
[----:B------:R-:W-:-:S13]  /*02f0*/  LOP3.LUT P1, R7, R0, 0x3, RZ, 0xc0, !PT ;  /* 0x0000000300077812 */ /* 0x000fda000782c0ff */
[----:B------:R-:W-:Y:S05]  /*0300*/  @!P1 BRA `(.L_x_680) ;  /* 0x0000000000649947 */ /* 0x000fea0003800000 */
[----:B------:R-:W0:Y:S01]  /*0310*/  LDC.64 R2, c[0x0][0x3a8] ;  /* 0x0000ea00ff027b82 */ /* 0x000e220000000a00 */
[----:B------:R-:W1:Y:S01]  /*0320*/  LDCU UR7, c[0x0][0x380] ;  /* 0x00007000ff0777ac */ /* 0x000e620008000800 */
[----:B------:R-:W2:Y:S01]  /*0330*/  LDCU UR6, c[0x0][0x388] ;  /* 0x00007100ff0677ac */ /* 0x000ea20008000800 */
[----:B------:R-:W-:-:S05]  /*0340*/  UMOV UR4, URZ ;  /* 0x000000ff00047c82 */ /* 0x000fca0008000000 */
.L_x_683:
[----:B------:R-:W-:Y:S01]  /*0350*/  IADD3 R0, PT, PT, R5, -UR5, RZ ;  /* 0x8000000505007c10 */ /* 0x000fe2000fffe0ff */
[----:B------:R-:W-:Y:S01]  /*0360*/  UIADD3 UR4, UPT, UPT, UR4, 0x1, URZ ;  /* 0x0000000104047890 */ /* 0x000fe2000fffe0ff */
[----:B------:R-:W-:Y:S01]  /*0370*/  BSSY.RECONVERGENT B1, `(.L_x_681) ;  /* 0x000000d000017945 */ /* 0x000fe20003800200 */
[----:B---3--:R-:W-:Y:S01]  /*0380*/  IMAD.MOV.U32 R10, RZ, RZ, 0x0 ;  /* 0x00000000ff0a7424 */ /* 0x008fe200078e00ff */
[C---:B--2---:R-:W-:Y:S01]  /*0390*/  ISETP.LT.OR P1, PT, R0.reuse, UR6, P0 ;  /* 0x0000000600007c0c */ /* 0x044fe20008721670 */
[----:B------:R-:W-:Y:S02]  /*03a0*/  VIADD R0, R0, UR6 ;  /* 0x0000000600007c36 */ /* 0x000fe40008000000 */
[----:B------:R-:W-:Y:S01]  /*03b0*/  ISETP.NE.AND P2, PT, R7, UR4, PT ;  /* 0x0000000407007c0c */ /* 0x000fe2000bf45270 */
[----:B------:R-:W-:Y:S02]  /*03c0*/  IMAD.MOV.U32 R11, RZ, RZ, -0x40100000 ;  /* 0xbff00000ff0b7424 */ /* 0x000fe400078e00ff */
[----:B-1----:R-:W-:-:S13]  /*03d0*/  ISETP.GE.OR P1, PT, R0, UR7, P1 ;  /* 0x0000000700007c0c */ /* 0x002fda0008f26670 */
[----:B------:R-:W-:Y:S05]  /*03e0*/  @P1 BRA `(.L_x_682) ;  /* 0x0000000000141947 */ /* 0x000fea0003800000 */
[----:B------:R-:W-:Y:S02]  /*03f0*/  CS2R R20, SRZ ;  /* 0x0000000000147805 */ /* 0x000fe4000001ff00 */
[----:B------:R-:W-:-:S07]  /*0400*/  MOV R0, 0x420 ;  /* 0x0000042000007802 */ /* 0x000fce0000000f00 */
[----:B0-----:R-:W-:Y:S05]  /*0410*/  CALL.REL.NOINC `($__internal_13_$__cuda_sm20_drsqrt_f64_slowpath_v2) ;  /* 0x0000011c009c7944 */ /* 0x001fea0003c00000 */
[----:B------:R-:W-:-:S14]  /*0420*/  DSETP.NEU.AND P1, PT, |R14|, +INF , PT ;  /* 0x7ff000000e00742a */ /* 0x000fdc0003f2d200 */
[----:B------:R-:W-:-:S11]  /*0430*/  @P1 DFMA R10, -RZ, R14, 1 ;  /* 0x3ff00000ff0a142b */ /* 0x000fd6000000010e */
.L_x_682:
[----:B------:R-:W-:Y:S05]  /*0440*/  BSYNC.RECONVERGENT B1 ;  /* 0x0000000000017941 */ /* 0x000fea0003800200 */
.L_x_681:
[----:B------:R-:W-:Y:S01]  /*0450*/  VIADD R9, R4, UR5 ;  /* 0x0000000504097c36 */ /* 0x000fe20008000000 */
[----:B------:R-:W-:-:S03]  /*0460*/  UIADD3 UR5, UPT, UPT, UR5, 0x1, URZ ;  /* 0x0000000105057890 */ /* 0x000fc6000fffe0ff */
[----:B0-----:R-:W-:-:S05]  /*0470*/  IMAD.WIDE R8, R9, 0x8, R2 ;  /* 0x0000000809087825 */ /* 0x001fca00078e0202 */
[----:B------:R3:W-:Y:S01]  /*0480*/  STG.E.64 desc[UR8][R8.64], R10 ;  /* 0x0000000a08007986 */ /* 0x0007e2000c101b08 */
[----:B------:R-:W-:Y:S05]  /*0490*/  @P2 BRA `(.L_x_683) ;  /* 0xfffffffc00ac2947 */ /* 0x000fea000383ffff */
.L_x_680:
[----:B---3--:R-:W0:Y:S01]  /*04a0*/  LDC R10, c[0x0][0x3a4] ;  /* 0x0000e900ff0a7b82 */ /* 0x008e220000000800 */
[----:B------:R-:W-:Y:S01]  /*04b0*/  ISETP.GE.U32.AND P1, PT, R6, 0x3, PT ;  /* 0x000000030600780c */ /* 0x000fe20003f26070 */
[----:B------:R-:W1:Y:S01]  /*04c0*/  LDCU UR11, c[0x0][0x380] ;  /* 0x00007000ff0b77ac */ /* 0x000e620008000800 */
[----:B------:R-:W2:Y:S05]  /*04d0*/  LDCU UR10, c[0x0][0x388] ;  /* 0x00007100ff0a77ac */ /* 0x000eaa0008000800 */
[----:B------:R-:W3:Y:S06]  /*04e0*/  LDC.64 R2, c[0x0][0x3a8] ;  /* 0x0000ea00ff027b82 */ /* 0x000eec0000000a00 */
[----:B-12---:R-:W-:Y:S05]  /*04f0*/  @!P1 EXIT ;  /* 0x000000000000994d */ /* 0x006fea0003800000 */
.L_x_692:
[----:B------:R-:W-:Y:S01]  /*0500*/  VIADD R12, R5, -UR5 ;  /* 0x80000005050c7c36 */ /* 0x000fe20008000000 */
[----:B------:R-:W-:Y:S01]  /*0510*/  BSSY.RECONVERGENT B1, `(.L_x_684) ;  /* 0x000000c000017945 */ /* 0x000fe20003800200 */
[----:B------:R-:W-:Y:S01]  /*0520*/  MOV R22, 0x0 ;  /* 0x0000000000167802 */ /* 0x000fe20000000f00 */
[----:B------:R-:W-:Y:S02]  /*0530*/  IMAD.MOV.U32 R23, RZ, RZ, -0x40100000 ;  /* 0xbff00000ff177424 */ /* 0x000fe400078e00ff */
[C---:B------:R-:W-:Y:S01]  /*0540*/  VIADD R11, R12.reuse, UR10 ;  /* 0x0000000a0c0b7c36 */ /* 0x040fe20008000000 */
[----:B------:R-:W-:-:S04]  /*0550*/  ISETP.LT.OR P1, PT, R12, UR10, P0 ;  /* 0x0000000a0c007c0c */ /* 0x000fc80008721670 */
[----:B------:R-:W-:-:S13]  /*0560*/  ISETP.GE.OR P1, PT, R11, UR11, P1 ;  /* 0x0000000b0b007c0c */ /* 0x000fda0008f26670 */
[----:B0-----:R-:W-:Y:S05]  /*0570*/  @P1 BRA `(.L_x_685) ;  /* 0x0000000000141947 */ /* 0x001fea0003800000 */
[----:B------:R-:W-:Y:S02]  /*0580*/  CS2R R20, SRZ ;  /* 0x0000000000147805 */ /* 0x000fe4000001ff00 */
[----:B------:R-:W-:-:S07]  /*0590*/  MOV R0, 0x5b0 ;  /* 0x000005b000007802 */ /* 0x000fce0000000f00 */
[----:B0--3--:R-:W-:Y:S05]  /*05a0*/  CALL.REL.NOINC `($__internal_13_$__cuda_sm20_drsqrt_f64_slowpath_v2) ;  /* 0x0000011c00387944 */ /* 0x009fea0003c00000 */
[----:B------:R-:W-:-:S14]  /*05b0*/  DSETP.NEU.AND P1, PT, |R14|, +INF , PT ;  /* 0x7ff000000e00742a */ /* 0x000fdc0003f2d200 */
[----:B------:R-:W-:-:S11]  /*05c0*/  @P1 DFMA R22, -RZ, R14, 1 ;  /* 0x3ff00000ff16142b */ /* 0x000fd6000000010e */
.L_x_685:
[----:B------:R-:W-:Y:S05]  /*05d0*/  BSYNC.RECONVERGENT B1 ;  /* 0x0000000000017941 */ /* 0x000fea0003800200 */
.L_x_684:
[----:B------:R-:W-:Y:S02]  /*05e0*/  ULOP3.LUT UR4, URZ, UR5, URZ, 0x33, !UPT ;  /* 0x00000005ff047292 */ /* 0x000fe4000f8e33ff */
[----:B------:R-:W-:Y:S01]  /*05f0*/  VIADD R7, R4, UR5 ;  /* 0x0000000504077c36 */ /* 0x000fe20008000000 */
[----:B------:R-:W-:Y:S01]  /*0600*/  BSSY.RECONVERGENT B1, `(.L_x_686) ;  /* 0x000000f000017945 */ /* 0x000fe20003800200 */
[----:B------:R-:W-:Y:S02]  /*0610*/  VIADD R8, R11, 0xffffffff ;  /* 0xffffffff0b087836 */ /* 0x000fe40000000000 */
[----:B---3--:R-:W-:-:S04]  /*0620*/  IMAD.WIDE R6, R7, 0x8, R2 ;  /* 0x0000000807067825 */ /* 0x008fc800078e0202 */
[----:B------:R-:W-:Y:S01]  /*0630*/  VIADD R0, R5, UR4 ;  /* 0x0000000405007c36 */ /* 0x000fe20008000000 */
[----:B------:R1:W-:Y:S01]  /*0640*/  STG.E.64 desc[UR8][R6.64], R22 ;  /* 0x0000001606007986 */ /* 0x0003e2000c101b08 */
[----:B------:R-:W-:Y:S02]  /*0650*/  IMAD.MOV.U32 R18, RZ, RZ, 0x0 ;  /* 0x00000000ff127424 */ /* 0x000fe400078e00ff */
[----:B------:R-:W-:Y:S01]  /*0660*/  IMAD.MOV.U32 R19, RZ, RZ, -0x40100000 ;  /* 0xbff00000ff137424 */ /* 0x000fe200078e00ff */
[----:B------:R-:W-:-:S04]  /*0670*/  ISETP.LT.OR P1, PT, R0, UR10, P0 ;  /* 0x0000000a00007c0c */ /* 0x000fc80008721670 */
[----:B------:R-:W-:-:S13]  /*0680*/  ISETP.GE.OR P1, PT, R8, UR11, P1 ;  /* 0x0000000b08007c0c */ /* 0x000fda0008f26670 */
[----:B-1----:R-:W-:Y:S05]  /*0690*/  @P1 BRA `(.L_x_687) ;  /* 0x0000000000141947 */ /* 0x002fea0003800000 */
[----:B------:R-:W-:Y:S02]  /*06a0*/  CS2R R20, SRZ ;  /* 0x0000000000147805 */ /* 0x000fe4000001ff00 */
[----:B------:R-:W-:-:S07]  /*06b0*/  MOV R0, 0x6d0 ;  /* 0x000006d000007802 */ /* 0x000fce0000000f00 */
[----:B0-----:R-:W-:Y:S05]  /*06c0*/  CALL.REL.NOINC `($__internal_13_$__cuda_sm20_drsqrt_f64_slowpath_v2) ;  /* 0x0000011800f07944 */ /* 0x001fea0003c00000 */
[----:B------:R-:W-:-:S14]  /*06d0*/  DSETP.NEU.AND P1, PT, |R14|, +INF , PT ;  /* 0x7ff000000e00742a */ /* 0x000fdc0003f2d200 */
[----:B------:R-:W-:-:S11]  /*06e0*/  @P1 DFMA R18, -RZ, R14, 1 ;  /* 0x3ff00000ff12142b */ /* 0x000fd6000000010e */
.L_x_687:
[----:B------:R-:W-:Y:S05]  /*06f0*/  BSYNC.RECONVERGENT B1 ;  /* 0x0000000000017941 */ /* 0x000fea0003800200 */
.L_x_686:
[----:B------:R-:W-:Y:S01]  /*0700*/  IADD3 R12, PT, PT, R12, -0x2, RZ ;  /* 0xfffffffe0c0c7810 */ /* 0x000fe20007ffe0ff */
[----:B------:R1:W-:Y:S01]  /*0710*/  STG.E.64 desc[UR8][R6.64+0x8], R18 ;  /* 0x0000081206007986 */ /* 0x0003e2000c101b08 */
[----:B------:R-:W-:Y:S01]  /*0720*/  VIADD R0, R11, 0xfffffffe ;  /* 0xfffffffe0b007836 */ /* 0x000fe20000000000 */
[----:B------:R-:W-:Y:S01]  /*0730*/  BSSY.RECONVERGENT B1, `(.L_x_688) ;  /* 0x000000b000017945 */ /* 0x000fe20003800200 */
[----:B------:R-:W-:Y:S01]  /*0740*/  ISETP.LT.OR P1, PT, R12, UR10, P0 ;  /* 0x0000000a0c007c0c */ /* 0x000fe20008721670 */
[----:B------:R-:W-:Y:S02]  /*0750*/  IMAD.MOV.U32 R12, RZ, RZ, 0x0 ;  /* 0x00000000ff0c7424 */ /* 0x000fe400078e00ff */
[----:B------:R-:W-:Y:S01]  /*0760*/  IMAD.MOV.U32 R13, RZ, RZ, -0x40100000 ;  /* 0xbff00000ff0d7424 */ /* 0x000fe200078e00ff */
[----:B------:R-:W-:-:S13]  /*0770*/  ISETP.GE.OR P1, PT, R0, UR11, P1 ;  /* 0x0000000b00007c0c */ /* 0x000fda0008f26670 */
[----:B-1----:R-:W-:Y:S05]  /*0780*/  @P1 BRA `(.L_x_689) ;  /* 0x0000000000141947 */ /* 0x002fea0003800000 */
[----:B------:R-:W-:Y:S02]  /*0790*/  CS2R R20, SRZ ;  /* 0x0000000000147805 */ /* 0x000fe4000001ff00 */
[----:B------:R-:W-:-:S07]  /*07a0*/  MOV R0, 0x7c0 ;  /* 0x000007c000007802 */ /* 0x000fce0000000f00 */
[----:B0-----:R-:W-:Y:S05]  /*07b0*/  CALL.REL.NOINC `($__internal_13_$__cuda_sm20_drsqrt_f64_slowpath_v2) ;  /* 0x0000011800b47944 */ /* 0x001fea0003c00000 */
[----:B------:R-:W-:-:S14]  /*07c0*/  DSETP.NEU.AND P1, PT, |R14|, +INF , PT ;  /* 0x7ff000000e00742a */ /* 0x000fdc0003f2d200 */
[----:B------:R-:W-:-:S11]  /*07d0*/  @P1 DFMA R12, -RZ, R14, 1 ;  /* 0x3ff00000ff0c142b */ /* 0x000fd6000000010e */
.L_x_689:
[----:B------:R-:W-:Y:S05]  /*07e0*/  BSYNC.RECONVERGENT B1 ;  /* 0x0000000000017941 */ /* 0x000fea0003800200 */
.L_x_688:
[----:B------:R-:W-:Y:S01]  /*07f0*/  UIADD3 UR4, UPT, UPT, UR5, 0x3, URZ ;  /* 0x0000000305047890 */ /* 0x000fe2000fffe0ff */
[----:B------:R1:W-:Y:S01]  /*0800*/  STG.E.64 desc[UR8][R6.64+0x10], R12 ;  /* 0x0000100c06007986 */ /* 0x0003e2000c101b08 */
[----:B------:R-:W-:Y:S01]  /*0810*/  VIADD R11, R11, 0xfffffffd ;  /* 0xfffffffd0b0b7836 */ /* 0x000fe20000000000 */
[----:B------:R-:W-:Y:S01]  /*0820*/  BSSY.RECONVERGENT B1, `(.L_x_690) ;  /* 0x000000c000017945 */ /* 0x000fe20003800200 */
[----:B------:R-:W-:Y:S01]  /*0830*/  IMAD.MOV.U32 R18, RZ, RZ, 0x0 ;  /* 0x00000000ff127424 */ /* 0x000fe200078e00ff */
[----:B------:R-:W-:Y:S01]  /*0840*/  MOV R19, 0xbff00000 ;  /* 0xbff0000000137802 */ /* 0x000fe20000000f00 */
[----:B------:R-:W-:-:S05]  /*0850*/  VIADD R0, R5, -UR4 ;  /* 0x8000000405007c36 */ /* 0x000fca0008000000 */
        /* <DEDUP_REMOVED lines=8> */
.L_x_691:
[----:B------:R-:W-:Y:S05]  /*08e0*/  BSYNC.RECONVERGENT B1 ;  /* 0x0000000000017941 */ /* 0x000fea0003800200 */
.L_x_690:
[----:B0-----:R-:W-:Y:S01]  /*08f0*/  ISETP.NE.AND P1, PT, R10, UR4, PT ;  /* 0x000000040a007c0c */ /* 0x001fe2000bf25270 */
[----:B------:R0:W-:-:S12]  /*0900*/  STG.E.64 desc[UR8][R6.64+0x18], R18 ;  /* 0x0000181206007986 */ /* 0x0001d8000c101b08 */
[----:B------:R-:W-:Y:S05]  /*0910*/  @!P1 EXIT ;  /* 0x000000000000994d */ /* 0x000fea0003800000 */
[----:B------:R-:W-:Y:S01]  /*0920*/  UIADD3 UR5, UPT, UPT, UR5, 0x4, URZ ;  /* 0x0000000405057890 */ /* 0x000fe2000fffe0ff */
[----:B------:R-:W-:Y:S11]  /*0930*/  BRA `(.L_x_692) ;  /* 0xfffffff800f07947 */ /* 0x000ff6000383ffff */
.L_x_679:
[----:B------:R-:W-:-:S09]  /*0940*/  UISETP.GT.AND UP0, UPT, UR6, -0x1, UPT ;  /* 0xffffffff0600788c */ /* 0x000fd2000bf04270 */
[----:B------:R-:W-:Y:S05]  /*0950*/  BRA.U UP0, `(.L_x_693) ;  /* 0x0000000500947547 */ /* 0x000fea000b800000 */
[----:B------:R-:W-:-:S13]  /*0960*/  LOP3.LUT P1, R7, R0, 0x3, RZ, 0xc0, !PT ;  /* 0x0000000300077812 */ /* 0x000fda000782c0ff */
[----:B------:R-:W-:Y:S05]  /*0970*/  @!P1 BRA `(.L_x_694) ;  /* 0x0000000000649947 */ /* 0x000fea0003800000 */
[----:B------:R-:W0:Y:S01]  /*0980*/  LDC.64 R2, c[0x0][0x3a8] ;  /* 0x0000ea00ff027b82 */ /* 0x000e220000000a00 */
[----:B------:R-:W1:Y:S01]  /*0990*/  LDCU UR7, c[0x0][0x380] ;  /* 0x00007000ff0777ac */ /* 0x000e620008000800 */
[----:B------:R-:W2:Y:S01]  /*09a0*/  LDCU UR6, c[0x0][0x388] ;  /* 0x00007100ff0677ac */ /* 0x000ea20008000800 */
[----:B------:R-:W-:-:S05]  /*09b0*/  UMOV UR4, URZ ;  /* 0x000000ff00047c82 */ /* 0x000fca0008000000 */
.L_x_697:
[----:B------:R-:W-:Y:S01]  /*09c0*/  VIADD R0, R5, -UR5 ;  /* 0x8000000505007c36 */ /* 0x000fe20008000000 */
[----:B------:R-:W-:Y:S01]  /*09d0*/  UIADD3 UR4, UPT, UPT, UR4, 0x1, URZ ;  /* 0x0000000104047890 */ /* 0x000fe2000fffe0ff */
[----:B------:R-:W-:Y:S01]  /*09e0*/  BSSY.RECONVERGENT B1, `(.L_x_695) ;  /* 0x000000d000017945 */ /* 0x000fe20003800200 */
[----:B---3--:R-:W-:Y:S02]  /*09f0*/  IMAD.MOV.U32 R10, RZ, RZ, 0x0 ;  /* 0x00000000ff0a7424 */ /* 0x008fe400078e00ff */
[C---:B--2---:R-:W-:Y:S01]  /*0a00*/  ISETP.LT.OR P1, PT, R0.reuse, UR6, P0 ;  /* 0x0000000600007c0c */ /* 0x044fe20008721670 */
[----:B------:R-:W-:Y:S01]  /*0a10*/  VIADD R0, R0, UR6 ;  /* 0x0000000600007c36 */ /* 0x000fe20008000000 */
[----:B------:R-:W-:Y:S01]  /*0a20*/  ISETP.NE.AND P2, PT, R7, UR4, PT ;  /* 0x0000000407007c0c */ /* 0x000fe2000bf45270 */
[----:B------:R-:W-:-:S03]  /*0a30*/  IMAD.MOV.U32 R11, RZ, RZ, -0x40100000 ;  /* 0xbff00000ff0b7424 */ /* 0x000fc600078e00ff */
[----:B-1----:R-:W-:-:S13]  /*0a40*/  ISETP.GE.OR P1, PT, R0, UR7, P1 ;  /* 0x0000000700007c0c */ /* 0x002fda0008f26670 */
[----:B------:R-:W-:Y:S05]  /*0a50*/  @P1 BRA `(.L_x_696) ;  /* 0x0000000000141947 */ /* 0x000fea0003800000 */
[----:B------:R-:W-:Y:S02]  /*0a60*/  CS2R R20, SRZ ;  /* 0x0000000000147805 */ /* 0x000fe4000001ff00 */
[----:B------:R-:W-:-:S07]  /*0a70*/  MOV R0, 0xa90 ;  /* 0x00000a9000007802 */ /* 0x000fce0000000f00 */
[----:B0-----:R-:W-:Y:S05]  /*0a80*/  CALL.REL.NOINC `($__internal_13_$__cuda_sm20_drsqrt_f64_slowpath_v2) ;  /* 0x0000011800007944 */ /* 0x001fea0003c00000 */
[----:B------:R-:W-:-:S14]  /*0a90*/  DSETP.NEU.AND P1, PT, |R14|, +INF , PT ;  /* 0x7ff000000e00742a */ /* 0x000fdc0003f2d200 */
[----:B------:R-:W-:-:S11]  /*0aa0*/  @P1 DFMA R10, -RZ, R14, 1 ;  /* 0x3ff00000ff0a142b */ /* 0x000fd6000000010e */
.L_x_696:
[----:B------:R-:W-:Y:S05]  /*0ab0*/  BSYNC.RECONVERGENT B1 ;  /* 0x0000000000017941 */ /* 0x000fea0003800200 */
.L_x_695:
[----:B------:R-:W-:Y:S01]  /*0ac0*/  VIADD R9, R4, UR5 ;  /* 0x0000000504097c36 */ /* 0x000fe20008000000 */
[----:B------:R-:W-:-:S03]  /*0ad0*/  UIADD3 UR5, UPT, UPT, UR5, 0x1, URZ ;  /* 0x0000000105057890 */ /* 0x000fc6000fffe0ff */
[----:B0-----:R-:W-:-:S05]  /*0ae0*/  IMAD.WIDE R8, R9, 0x8, R2 ;  /* 0x0000000809087825 */ /* 0x001fca00078e0202 */
[----:B------:R3:W-:Y:S01]  /*0af0*/  STG.E.64 desc[UR8][R8.64], R10 ;  /* 0x0000000a08007986 */ /* 0x0007e2000c101b08 */
[----:B------:R-:W-:Y:S05]  /*0b00*/  @P2 BRA `(.L_x_697) ;  /* 0xfffffffc00ac2947 */ /* 0x000fea000383ffff */
.L_x_694:
[----:B---3--:R-:W0:Y:S01]  /*0b10*/  LDC R10, c[0x0][0x3a4] ;  /* 0x0000e900ff0a7b82 */ /* 0x008e220000000800 */
[----:B------:R-:W-:Y:S01]  /*0b20*/  ISETP.GE.U32.AND P1, PT, R6, 0x3, PT ;  /* 0x000000030600780c */ /* 0x000fe20003f26070 */
[----:B------:R-:W1:Y:S01]  /*0b30*/  LDCU UR11, c[0x0][0x380] ;  /* 0x00007000ff0b77ac */ /* 0x000e620008000800 */
[----:B------:R-:W2:Y:S05]  /*0b40*/  LDCU UR10, c[0x0][0x388] ;  /* 0x00007100ff0a77ac */ /* 0x000eaa0008000800 */
[----:B------:R-:W3:Y:S06]  /*0b50*/  LDC.64 R2, c[0x0][0x3a8] ;  /* 0x0000ea00ff027b82 */ /* 0x000eec0000000a00 */
[----:B-12---:R-:W-:Y:S05]  /*0b60*/  @!P1 EXIT ;  /* 0x000000000000994d */ /* 0x006fea0003800000 */
.L_x_706:
[----:B------:R-:W-:Y:S01]  /*0b70*/  VIADD R12, R5, -UR5 ;  /* 0x80000005050c7c36 */ /* 0x000fe20008000000 */
[----:B------:R-:W-:Y:S01]  /*0b80*/  BSSY.RECONVERGENT B1, `(.L_x_698) ;  /* 0x000000c000017945 */ /* 0x000fe20003800200 */
[----:B------:R-:W-:Y:S02]  /*0b90*/  IMAD.MOV.U32 R22, RZ, RZ, 0x0 ;  /* 0x00000000ff167424 */ /* 0x000fe400078e00ff */
[----:B------:R-:W-:Y:S01]  /*0ba0*/  IMAD.MOV.U32 R23, RZ, RZ, -0x40100000 ;  /* 0xbff00000ff177424 */ /* 0x000fe200078e00ff */
[C---:B------:R-:W-:Y:S02]  /*0bb0*/  ISETP.LT.OR P1, PT, R12.reuse, UR10, P0 ;  /* 0x0000000a0c007c0c */ /* 0x040fe40008721670 */
[----:B------:R-:W-:-:S04]  /*0bc0*/  IADD3 R11, PT, PT, R12, UR10, RZ ;  /* 0x0000000a0c0b7c10 */ /* 0x000fc8000fffe0ff */
[----:B------:R-:W-:-:S13]  /*0bd0*/  ISETP.GE.OR P1, PT, R11, UR11, P1 ;  /* 0x0000000b0b007c0c */ /* 0x000fda0008f26670 */
[----:B0-----:R-:W-:Y:S05]  /*0be0*/  @P1 BRA `(.L_x_699) ;  /* 0x0000000000141947 */ /* 0x001fea0003800000 */
[----:B------:R-:W-:Y:S02]  /*0bf0*/  CS2R R20, SRZ ;  /* 0x0000000000147805 */ /* 0x000fe4000001ff00 */
[----:B------:R-:W-:-:S07]  /*0c00*/  MOV R0, 0xc20 ;  /* 0x00000c2000007802 */ /* 0x000fce0000000f00 */
[----:B0--3--:R-:W-:Y:S05]  /*0c10*/  CALL.REL.NOINC `($__internal_13_$__cuda_sm20_drsqrt_f64_slowpath_v2) ;  /* 0x00000114009c7944 */ /* 0x009fea0003c00000 */
[----:B------:R-:W-:-:S14]  /*0c20*/  DSETP.NEU.AND P1, PT, |R14|, +INF , PT ;  /* 0x7ff000000e00742a */ /* 0x000fdc0003f2d200 */
[----:B------:R-:W-:-:S11]  /*0c30*/  @P1 DFMA R22, -RZ, R14, 1 ;  /* 0x3ff00000ff16142b */ /* 0x000fd6000000010e */
.L_x_699:
[----:B------:R-:W-:Y:S05]  /*0c40*/  BSYNC.RECONVERGENT B1 ;  /* 0x0000000000017941 */ /* 0x000fea0003800200 */
.L_x_698:
[----:B------:R-:W-:Y:S02]  /*0c50*/  ULOP3.LUT UR4, URZ, UR5, URZ, 0x33, !UPT ;  /* 0x00000005ff047292 */ /* 0x000fe4000f8e33ff */
[----:B------:R-:W-:Y:S01]  /*0c60*/  VIADD R7, R4, UR5 ;  /* 0x0000000504077c36 */ /* 0x000fe20008000000 */
[----:B------:R-:W-:Y:S01]  /*0c70*/  BSSY.RECONVERGENT B1, `(.L_x_700) ;  /* 0x000000f000017945 */ /* 0x000fe20003800200 */
[----:B------:R-:W-:Y:S01]  /*0c80*/  VIADD R8, R11, 0xffffffff ;  /* 0xffffffff0b087836 */ /* 0x000fe20000000000 */
[----:B------:R-:W-:Y:S01]  /*0c90*/  MOV R19, 0xbff00000 ;  /* 0xbff0000000137802 */ /* 0x000fe20000000f00 */
[----:B---3--:R-:W-:-:S04]  /*0ca0*/  IMAD.WIDE R6, R7, 0x8, R2 ;  /* 0x0000000807067825 */ /* 0x008fc800078e0202 */
[----:B------:R-:W-:Y:S01]  /*0cb0*/  VIADD R0, R5, UR4 ;  /* 0x0000000405007c36 */ /* 0x000fe20008000000 */
[----:B------:R1:W-:Y:S01]  /*0cc0*/  STG.E.64 desc[UR8][R6.64], R22 ;  /* 0x0000001606007986 */ /* 0x0003e2000c101b08 */
[----:B------:R-:W-:-:S03]  /*0cd0*/  IMAD.MOV.U32 R18, RZ, RZ, 0x0 ;  /* 0x00000000ff127424 */ /* 0x000fc600078e00ff */
        /* <DEDUP_REMOVED lines=8> */
.L_x_701:
[----:B------:R-:W-:Y:S05]  /*0d60*/  BSYNC.RECONVERGENT B1 ;  /* 0x0000000000017941 */ /* 0x000fea0003800200 */
.L_x_700:
[----:B------:R-:W-:Y:S01]  /*0d70*/  VIADD R12, R12, 0xfffffffe ;  /* 0xfffffffe0c0c7836 */ /* 0x000fe20000000000 */
[----:B------:R1:W-:Y:S01]  /*0d80*/  STG.E.64 desc[UR8][R6.64+0x8], R18 ;  /* 0x0000081206007986 */ /* 0x0003e2000c101b08 */
[----:B------:R-:W-:Y:S01]  /*0d90*/  VIADD R0, R11, 0xfffffffe ;  /* 0xfffffffe0b007836 */ /* 0x000fe20000000000 */
[----:B------:R-:W-:Y:S01]  /*0da0*/  BSSY.RECONVERGENT B1, `(.L_x_702) ;  /* 0x000000b000017945 */ /* 0x000fe20003800200 */
[----:B------:R-:W-:Y:S01]  /*0db0*/  IMAD.MOV.U32 R13, RZ, RZ, -0x40100000 ;  /* 0xbff00000ff0d7424 */ /* 0x000fe200078e00ff */
[----:B------:R-:W-:Y:S01]  /*0dc0*/  ISETP.LT.OR P1, PT, R12, UR10, P0 ;  /* 0x0000000a0c007c0c */ /* 0x000fe20008721670 */
[----:B------:R-:W-:-:S03]  /*0dd0*/  IMAD.MOV.U32 R12, RZ, RZ, 0x0 ;  /* 0x00000000ff0c7424 */ /* 0x000fc600078e00ff */
[----:B------:R-:W-:-:S13]  /*0de0*/  ISETP.GE.OR P1, PT, R0, UR11, P1 ;  /* 0x0000000b00007c0c */ /* 0x000fda0008f26670 */
[----:B-1----:R-:W-:Y:S05]  /*0df0*/  @P1 BRA `(.L_x_703) ;  /* 0x0000000000141947 */ /* 0x002fea0003800000 */
[----:B------:R-:W-:Y:S02]  /*0e00*/  CS2R R20, SRZ ;  /* 0x0000000000147805 */ /* 0x000fe4000001ff00 */
[----:B------:R-:W-:-:S07]  /*0e10*/  MOV R0, 0xe30 ;  /* 0x00000e3000007802 */ /* 0x000fce0000000f00 */
[----:B0-----:R-:W-:Y:S05]  /*0e20*/  CALL.REL.NOINC `($__internal_13_$__cuda_sm20_drsqrt_f64_slowpath_v2) ;  /* 0x0000011400187944 */ /* 0x001fea0003c00000 */
[----:B------:R-:W-:-:S14]  /*0e30*/  DSETP.NEU.AND P1, PT, |R14|, +INF , PT ;  /* 0x7ff000000e00742a */ /* 0x000fdc0003f2d200 */
[----:B------:R-:W-:-:S11]  /*0e40*/  @P1 DFMA R12, -RZ, R14, 1 ;  /* 0x3ff00000ff0c142b */ /* 0x000fd6000000010e */
.L_x_703:
[----:B------:R-:W-:Y:S05]  /*0e50*/  BSYNC.RECONVERGENT B1 ;  /* 0x0000000000017941 */ /* 0x000fea0003800200 */
.L_x_702:
[----:B------:R-:W-:Y:S01]  /*0e60*/  UIADD3 UR4, UPT, UPT, UR5, 0x3, URZ ;  /* 0x0000000305047890 */ /* 0x000fe2000fffe0ff */
[----:B------:R1:W-:Y:S01]  /*0e70*/  STG.E.64 desc[UR8][R6.64+0x10], R12 ;  /* 0x0000100c06007986 */ /* 0x0003e2000c101b08 */
[----:B------:R-:W-:Y:S01]  /*0e80*/  VIADD R11, R11, 0xfffffffd ;  /* 0xfffffffd0b0b7836 */ /* 0x000fe20000000000 */
[----:B------:R-:W-:Y:S01]  /*0e90*/  BSSY.RECONVERGENT B1, `(.L_x_704) ;  /* 0x000000c000017945 */ /* 0x000fe20003800200 */
[----:B------:R-:W-:Y:S01]  /*0ea0*/  MOV R18, 0x0 ;  /* 0x0000000000127802 */ /* 0x000fe20000000f00 */
[----:B------:R-:W-:Y:S02]  /*0eb0*/  IMAD.MOV.U32 R19, RZ, RZ, -0x40100000 ;  /* 0xbff00000ff137424 */ /* 0x000fe400078e00ff */
        /* <DEDUP_REMOVED lines=9> */
.L_x_705:
[----:B------:R-:W-:Y:S05]  /*0f50*/  BSYNC.RECONVERGENT B1 ;  /* 0x0000000000017941 */ /* 0x000fea0003800200 */
.L_x_704:
[----:B0-----:R-:W-:Y:S01]  /*0f60*/  ISETP.NE.AND P1, PT, R10, UR4, PT ;  /* 0x000000040a007c0c */ /* 0x001fe2000bf25270 */
[----:B------:R0:W-:-:S12]  /*0f70*/  STG.E.64 desc[UR8][R6.64+0x18], R18 ;  /* 0x0000181206007986 */ /* 0x0001d8000c101b08 */
[----:B------:R-:W-:Y:S05]  /*0f80*/  @!P1 EXIT ;  /* 0x000000000000994d */ /* 0x000fea0003800000 */
[----:B------:R-:W-:Y:S01]  /*0f90*/  UIADD3 UR5, UPT, UPT, UR5, 0x4, URZ ;  /* 0x0000000405057890 */ /* 0x000fe2000fffe0ff */
[----:B------:R-:W-:Y:S11]  /*0fa0*/  BRA `(.L_x_706) ;  /* 0xfffffff800f07947 */ /* 0x000ff6000383ffff */
.L_x_693:
[----:B------:R-:W-:Y:S02]  /*0fb0*/  ULEA UR11, UR6, 0x1, 0x1 ;  /* 0x00000001060b7891 */ /* 0x000fe4000f8e08ff */
[----:B------:R-:W-:Y:S02]  /*0fc0*/  UIADD3 UR7, UPT, UPT, -UR7, URZ, URZ ;  /* 0x000000ff07077290 */ /* 0x000fe4000fffe1ff */
[----:B------:R-:W-:Y:S02]  /*0fd0*/  UIADD3 UR10, UPT, UPT, -UR6, URZ, URZ ;  /* 0x000000ff060a7290 */ /* 0x000fe4000fffe1ff */
[----:B------:R-:W-:Y:S02]  /*0fe0*/  ULOP3.LUT UR12, UR11, 0x3, URZ, 0xc0, !UPT ;  /* 0x000000030b0c7892 */ /* 0x000fe4000f8ec0ff */
[----:B------:R-:W-:-:S12]  /*0ff0*/  ULOP3.LUT UR13, UR11, 0xfffffff8, URZ, 0xc0, !UPT ;  /* 0xfffffff80b0d7892 */ /* 0x000fd8000f8ec0ff */
.L_x_716:
[----:B0-----:R-:W0:Y:S01]  /*1000*/  LDCU UR4, c[0x0][0x388] ;  /* 0x00007100ff0477ac */ /* 0x001e220008000800 */
[----:B------:R-:W-:Y:S01]  /*1010*/  VIADD R0, R5, -UR5 ;  /* 0x8000000505007c36 */ /* 0x000fe20008000000 */
[----:B------:R-:W-:Y:S01]  /*1020*/  BSSY.RECONVERGENT B1, `(.L_x_707) ;  /* 0x00000bc000017945 */ /* 0x000fe20003800200 */
[----:B------:R-:W-:Y:S01]  /*1030*/  IMAD.MOV.U32 R10, RZ, RZ, 0x0 ;  /* 0x00000000ff0a7424 */ /* 0x000fe200078e00ff */
[----:B------:R-:W1:Y:S01]  /*1040*/  LDCU UR6, c[0x0][0x380] ;  /* 0x00007000ff0677ac */ /* 0x000e620008000800 */
[----:B------:R-:W-:Y:S02]  /*1050*/  IMAD.MOV.U32 R11, RZ, RZ, -0x40100000 ;  /* 0xbff00000ff0b7424 */ /* 0x000fe400078e00ff */
[C---:B0-----:R-:W-:Y:S01]  /*1060*/  VIADD R2, R0.reuse, UR4 ;  /* 0x0000000400027c36 */ /* 0x041fe20008000000 */
[----:B------:R-:W-:-:S04]  /*1070*/  ISETP.LT.OR P1, PT, R0, UR4, P0 ;  /* 0x0000000400007c0c */ /* 0x000fc80008721670 */
[----:B-1----:R-:W-:-:S13]  /*1080*/  ISETP.GE.OR P1, PT, R2, UR6, P1 ;  /* 0x0000000602007c0c */ /* 0x002fda0008f26670 */
[----:B------:R-:W-:Y:S05]  /*1090*/  @P1 BRA `(.L_x_708) ;  /* 0x0000000800d01947 */ /* 0x000fea0003800000 */
[----:B------:R-:W-:Y:S02]  /*10a0*/  CS2R R20, SRZ ;  /* 0x0000000000147805 */ /* 0x000fe4000001ff00 */
[----:B------:R-:W-:Y:S02]  /*10b0*/  CS2R R16, SRZ ;  /* 0x0000000000107805 */ /* 0x000fe4000001ff00 */
[----:B------:R-:W-:Y:S01]  /*10c0*/  CS2R R6, SRZ ;  /* 0x0000000000067805 */ /* 0x000fe2000001ff00 */
[----:B------:R-:W-:Y:S01]  /*10d0*/  UISETP.NE.AND UP0, UPT, UR12, 0x1, UPT ;  /* 0x000000010c00788c */ /* 0x000fe2000bf05270 */
[----:B------:R-:W-:-:S10]  /*10e0*/  UMOV UR4, UR7 ;  /* 0x0000000700047c82 */ /* 0x000fd40008000000 */
.L_x_713:
[----:B------:R-:W0:Y:S01]  /*10f0*/  LDCU UR15, c[0x0][0x388] ;  /* 0x00007100ff0f77ac */ /* 0x000e220008000800 */
[----:B------:R-:W-:Y:S01]  /*1100*/  VIADD R2, R3, UR4 ;  /* 0x0000000403027c36 */ /* 0x000fe20008000000 */
[----:B------:R-:W1:Y:S01]  /*1110*/  LDCU UR14, c[0x0][0x380] ;  /* 0x00007000ff0e77ac */ /* 0x000e620008000800 */
[----:B------:R-:W-:Y:S01]  /*1120*/  ULOP3.LUT UP1, URZ, UR11, 0x4, URZ, 0xc0, !UPT ;  /* 0x000000040bff7892 */ /* 0x000fe2000f82c0ff */
[----:B------:R-:W-:Y:S01]  /*1130*/  UMOV UR6, UR10 ;  /* 0x0000000a00067c82 */ /* 0x000fe20008000000 */
[----:B0-----:R-:W-:Y:S01]  /*1140*/  UISETP.GE.U32.AND UP2, UPT, UR15, 0x4, UPT ;  /* 0x000000040f00788c */ /* 0x001fe2000bf46070 */
[C---:B-1----:R-:W-:Y:S02]  /*1150*/  IMAD R12, R2.reuse, UR14, R5 ;  /* 0x0000000e020c7c24 */ /* 0x042fe4000f8e0205 */
[----:B------:R-:W-:-:S06]  /*1160*/  IMAD R2, R2, UR14, R0 ;  /* 0x0000000e02027c24 */ /* 0x000fcc000f8e0200 */
[----:B------:R-:W-:Y:S05]  /*1170*/  BRA.U !UP2, `(.L_x_709) ;  /* 0x000000050a107547 */ /* 0x000fea000b800000 */
[----:B------:R-:W0:Y:S01]  /*1180*/  LDCU.128 UR16, c[0x0][0x390] ;  /* 0x00007200ff1077ac */ /* 0x000e220008000c00 */
[----:B------:R-:W-:-:S05]  /*1190*/  UMOV UR6, UR10 ;  /* 0x0000000a00067c82 */ /* 0x000fca0008000000 */
.L_x_710:
[----:B------:R-:W-:Y:S01]  /*11a0*/  IADD3 R8, PT, PT, R12, UR6, RZ ;  /* 0x000000060c087c10 */ /* 0x000fe2000fffe0ff */
[----:B------:R-:W-:-:S03]  /*11b0*/  VIADD R9, R2, UR6 ;  /* 0x0000000602097c36 */ /* 0x000fc60008000000 */
[C---:B0-----:R-:W-:Y:S02]  /*11c0*/  IADD3 R18, P1, PT, R8.reuse, UR16, RZ ;  /* 0x0000001008127c10 */ /* 0x041fe4000ff3e0ff */
[C---:B------:R-:W-:Y:S02]  /*11d0*/  IADD3 R36, P2, PT, R9.reuse, UR18, RZ ;  /* 0x0000001209247c10 */ /* 0x040fe4000ff5e0ff */
[----:B------:R-:W-:Y:S02]  /*11e0*/  LEA.HI.X.SX32 R19, R8, UR17, 0x1, P1 ;  /* 0x0000001108137c11 */ /* 0x000fe400088f0eff */
[----:B------:R-:W-:-:S03]  /*11f0*/  LEA.HI.X.SX32 R37, R9, UR19, 0x1, P2 ;  /* 0x0000001309257c11 */ /* 0x000fc600090f0eff */
[----:B------:R-:W2:Y:S04]  /*1200*/  LDG.E.U8 R35, desc[UR8][R18.64] ;  /* 0x0000000812237981 */ /* 0x000ea8000c1e1100 */
[----:B------:R-:W3:Y:S04]  /*1210*/  LDG.E.U8 R38, desc[UR8][R36.64] ;  /* 0x0000000824267981 */ /* 0x000ee8000c1e1100 */
[----:B------:R-:W4:Y:S04]  /*1220*/  LDG.E.U8 R24, desc[UR8][R18.64+0x1] ;  /* 0x0000010812187981 */ /* 0x000f28000c1e1100 */
[----:B------:R-:W5:Y:S04]  /*1230*/  LDG.E.U8 R22, desc[UR8][R36.64+0x1] ;  /* 0x0000010824167981 */ /* 0x000f68000c1e1100 */
        /* <DEDUP_REMOVED lines=10> */
[----:B------:R3:W5:Y:S04]  /*12e0*/  LDG.E.U8 R9, desc[UR8][R18.64+0x7] ;  /* 0x0000070812097981 */ /* 0x000768000c1e1100 */
[----:B------:R0:W5:Y:S01]  /*12f0*/  LDG.E.U8 R8, desc[UR8][R36.64+0x7] ;  /* 0x0000070824087981 */ /* 0x000162000c1e1100 */
[----:B------:R-:W-:-:S04]  /*1300*/  UIADD3 UR6, UPT, UPT, UR6, 0x8, URZ ;  /* 0x0000000806067890 */ /* 0x000fc8000fffe0ff */
[----:B------:R-:W-:-:S04]  /*1310*/  UIADD3 UR14, UPT, UPT, UR6, UR15, URZ ;  /* 0x0000000f060e7290 */ /* 0x000fc8000fffe0ff */
[----:B------:R-:W-:Y:S01]  /*1320*/  UISETP.NE.AND UP2, UPT, UR14, UR13, UPT ;  /* 0x0000000d0e00728c */ /* 0x000fe2000bf45270 */
[----:B--2---:R-:W1:Y:S08]  /*1330*/  I2F.F64.U16 R26, R35 ;  /* 0x00000023001a7312 */ /* 0x004e700000101800 */
[----:B---3--:R-:W2:Y:S01]  /*1340*/  I2F.F64.U16 R18, R38 ;  /* 0x0000002600127312 */ /* 0x008ea20000101800 */
[----:B-1----:R-:W-:-:S07]  /*1350*/  DFMA R16, R26, R26, R16 ;  /* 0x0000001a1a10722b */ /* 0x002fce0000000010 */
[----:B----4-:R-:W1:Y:S01]  /*1360*/  I2F.F64.U16 R24, R24 ;  /* 0x0000001800187312 */ /* 0x010e620000101800 */
[----:B--2---:R-:W-:-:S07]  /*1370*/  DFMA R26, R26, R18, R6 ;  /* 0x000000121a1a722b */ /* 0x004fce0000000006 */
[----:B-----5:R-:W2:Y:S01]  /*1380*/  I2F.F64.U16 R22, R22 ;  /* 0x0000001600167312 */ /* 0x020ea20000101800 */
[----:B------:R-:W-:Y:S02]  /*1390*/  DFMA R6, R18, R18, R20 ;  /* 0x000000121206722b */ /* 0x000fe40000000014 */
[----:B-1----:R-:W-:-:S05]  /*13a0*/  DFMA R16, R24, R24, R16 ;  /* 0x000000181810722b */ /* 0x002fca0000000010 */
[----:B------:R-:W1:Y:S01]  /*13b0*/  I2F.F64.U16 R20, R34 ;  /* 0x0000002200147312 */ /* 0x000e620000101800 */
[----:B--2---:R-:W-:-:S07]  /*13c0*/  DFMA R26, R24, R22, R26 ;  /* 0x00000016181a722b */ /* 0x004fce000000001a */
[----:B------:R-:W2:Y:S01]  /*13d0*/  I2F.F64.U16 R18, R33 ;  /* 0x0000002100127312 */ /* 0x000ea20000101800 */
[----:B------:R-:W-:Y:S02]  /*13e0*/  DFMA R6, R22, R22, R6 ;  /* 0x000000161606722b */ /* 0x000fe40000000006 */
[----:B-1----:R-:W-:-:S05]  /*13f0*/  DFMA R16, R20, R20, R16 ;  /* 0x000000141410722b */ /* 0x002fca0000000010 */
[----:B0-----:R-:W0:Y:S01]  /*1400*/  I2F.F64.U16 R36, R28 ;  /* 0x0000001c00247312 */ /* 0x001e220000101800 */
[----:B--2---:R-:W-:-:S07]  /*1410*/  DFMA R26, R20, R18, R26 ;  /* 0x00000012141a722b */ /* 0x004fce000000001a */
[----:B------:R-:W1:Y:S01]  /*1420*/  I2F.F64.U16 R38, R32 ;  /* 0x0000002000267312 */ /* 0x000e620000101800 */
[----:B------:R-:W-:Y:S02]  /*1430*/  DFMA R6, R18, R18, R6 ;  /* 0x000000121206722b */ /* 0x000fe40000000006 */
[----:B0-----:R-:W-:-:S05]  /*1440*/  DFMA R16, R36, R36, R16 ;  /* 0x000000242410722b */ /* 0x001fca0000000010 */
[----:B------:R-:W0:Y:S01]  /*1450*/  I2F.F64.U16 R40, R29 ;  /* 0x0000001d00287312 */ /* 0x000e220000101800 */
[----:B-1----:R-:W-:-:S07]  /*1460*/  DFMA R26, R36, R38, R26 ;  /* 0x00000026241a722b */ /* 0x002fce000000001a */
        /* <DEDUP_REMOVED lines=17> */
[C---:B0-----:R-:W-:Y:S02]  /*1580*/  DFMA R16, R6.reuse, R6, R16 ;  /* 0x000000060610722b */ /* 0x041fe40000000010 */
[----:B-1----:R-:W-:-:S04]  /*1590*/  DFMA R6, R6, R20, R26 ;  /* 0x000000140606722b */ /* 0x002fc8000000001a */
[----:B------:R-:W-:Y:S01]  /*15a0*/  DFMA R20, R20, R20, R24 ;  /* 0x000000141414722b */ /* 0x000fe20000000018 */
[----:B------:R-:W-:Y:S10]  /*15b0*/  BRA.U UP2, `(.L_x_710) ;  /* 0xfffffff902f87547 */ /* 0x000ff4000b83ffff */
.L_x_709:
[----:B------:R-:W-:Y:S05]  /*15c0*/  BRA.U !UP1, `(.L_x_711) ;  /* 0x0000000109907547 */ /* 0x000fea000b800000 */
[----:B------:R-:W0:Y:S01]  /*15d0*/  LDCU.128 UR16, c[0x0][0x390] ;  /* 0x00007200ff1077ac */ /* 0x000e220008000c00 */
[----:B------:R-:W-:Y:S02]  /*15e0*/  VIADD R8, R12, UR6 ;  /* 0x000000060c087c36 */ /* 0x000fe40008000000 */
        /* <DEDUP_REMOVED lines=12> */
[----:B------:R-:W5:Y:S01]  /*16b0*/  LDG.E.U8 R13, desc[UR8][R30.64+0x3] ;  /* 0x000003081e0d7981 */ /* 0x000f62000c1e1100 */
[----:B------:R-:W-:Y:S01]  /*16c0*/  UIADD3 UR6, UPT, UPT, UR6, 0x4, URZ ;  /* 0x0000000406067890 */ /* 0x000fe2000fffe0ff */
[----:B--2---:R-:W0:Y:S08]  /*16d0*/  I2F.F64.U16 R26, R29 ;  /* 0x0000001d001a7312 */ /* 0x004e300000101800 */
[----:B---3--:R-:W1:Y:S01]  /*16e0*/  I2F.F64.U16 R8, R34 ;  /* 0x0000002200087312 */ /* 0x008e620000101800 */
[----:B0-----:R-:W-:-:S07]  /*16f0*/  DFMA R16, R26, R26, R16 ;  /* 0x0000001a1a10722b */ /* 0x001fce0000000010 */
[----:B----4-:R-:W0:Y:S01]  /*1700*/  I2F.F64.U16 R14, R14 ;  /* 0x0000000e000e7312 */ /* 0x010e220000101800 */
[----:B-1----:R-:W-:-:S07]  /*1710*/  DFMA R26, R26, R8, R6 ;  /* 0x000000081a1a722b */ /* 0x002fce0000000006 */
[----:B-----5:R-:W1:Y:S01]  /*1720*/  I2F.F64.U16 R18, R18 ;  /* 0x0000001200127312 */ /* 0x020e620000101800 */
        /* <DEDUP_REMOVED lines=13> */
[----:B------:R-:W-:-:S11]  /*1800*/  DFMA R20, R20, R20, R8 ;  /* 0x000000141414722b */ /* 0x000fd60000000008 */
.L_x_711:
        /* <DEDUP_REMOVED lines=23> */
.L_x_712:
[----:B------:R-:W0:Y:S01]  /*1980*/  LDCU.128 UR16, c[0x0][0x390] ;  /* 0x00007200ff1077ac */ /* 0x000e220008000c00 */
[----:B------:R-:W-:Y:S01]  /*1990*/  VIADD R12, R12, UR6 ;  /* 0x000000060c0c7c36 */ /* 0x000fe20008000000 */
[----:B------:R-:W-:Y:S01]  /*19a0*/  IADD3 R2, PT, PT, R2, UR6, RZ ;  /* 0x0000000602027c10 */ /* 0x000fe2000fffe0ff */
[----:B------:R-:W1:Y:S03]  /*19b0*/  LDCU UR14, c[0x0][0x38c] ;  /* 0x00007180ff0e77ac */ /* 0x000e660008000800 */
[----:B0-----:R-:W-:Y:S02]  /*19c0*/  IADD3 R8, P1, PT, R12, UR16, RZ ;  /* 0x000000100c087c10 */ /* 0x001fe4000ff3e0ff */
[----:B------:R-:W-:Y:S02]  /*19d0*/  IADD3 R14, P2, PT, R2, UR18, RZ ;  /* 0x00000012020e7c10 */ /* 0x000fe4000ff5e0ff */
[----:B------:R-:W-:-:S02]  /*19e0*/  LEA.HI.X.SX32 R9, R12, UR17, 0x1, P1 ;  /* 0x000000110c097c11 */ /* 0x000fc400088f0eff */
[----:B------:R-:W-:-:S03]  /*19f0*/  LEA.HI.X.SX32 R15, R2, UR19, 0x1, P2 ;  /* 0x00000013020f7c11 */ /* 0x000fc600090f0eff */
[----:B------:R-:W2:Y:S04]  /*1a00*/  LDG.E.U8 R8, desc[UR8][R8.64] ;  /* 0x0000000808087981 */ /* 0x000ea8000c1e1100 */
[----:B------:R-:W3:Y:S01]  /*1a10*/  LDG.E.U8 R14, desc[UR8][R14.64] ;  /* 0x000000080e0e7981 */ /* 0x000ee2000c1e1100 */
[----:B-1----:R-:W-:Y:S02]  /*1a20*/  UISETP.NE.AND UP1, UPT, UR4, UR14, UPT ;  /* 0x0000000e0400728c */ /* 0x002fe4000bf25270 */
[----:B------:R-:W-:-:S07]  /*1a30*/  UIADD3 UR6, UPT, UPT, UR4, 0x1, URZ ;  /* 0x0000000104067890 */ /* 0x000fce000fffe0ff */
[----:B------:R-:W-:Y:S01]  /*1a40*/  UMOV UR4, UR6 ;  /* 0x0000000600047c82 */ /* 0x000fe20008000000 */
[----:B--2---:R-:W0:Y:S08]  /*1a50*/  I2F.F64.U16 R12, R8 ;  /* 0x00000008000c7312 */ /* 0x004e300000101800 */
[----:B---3--:R-:W1:Y:S01]  /*1a60*/  I2F.F64.U16 R18, R14 ;  /* 0x0000000e00127312 */ /* 0x008e620000101800 */
[----:B0-----:R-:W-:-:S02]  /*1a70*/  DFMA R16, R12, R12, R16 ;  /* 0x0000000c0c10722b */ /* 0x001fc40000000010 */
[-C--:B-1----:R-:W-:Y:S02]  /*1a80*/  DFMA R6, R12, R18.reuse, R6 ;  /* 0x000000120c06722b */ /* 0x082fe40000000006 */
[----:B------:R-:W-:Y:S01]  /*1a90*/  DFMA R20, R18, R18, R20 ;  /* 0x000000121214722b */ /* 0x000fe20000000014 */
[----:B------:R-:W-:Y:S10]  /*1aa0*/  BRA.U UP1, `(.L_x_713) ;  /* 0xfffffff501907547 */ /* 0x000ff4000b83ffff */
[----:B------:R-:W-:Y:S01]  /*1ab0*/  DMUL R20, R20, R16 ;  /* 0x0000001014147228 */ /* 0x000fe20000000000 */
[----:B------:R-:W-:Y:S01]  /*1ac0*/  IMAD.MOV.U32 R8, RZ, RZ, RZ ;  /* 0x000000ffff087224 */ /* 0x000fe200078e00ff */
[----:B------:R-:W-:Y:S01]  /*1ad0*/  BSSY.RECONVERGENT B2, `(.L_x_714) ;  /* 0x000000e000027945 */ /* 0x000fe20003800200 */
[----:B------:R-:W-:Y:S02]  /*1ae0*/  IMAD.MOV.U32 R14, RZ, RZ, 0x0 ;  /* 0x00000000ff0e7424 */ /* 0x000fe400078e00ff */
[----:B------:R-:W-:Y:S01]  /*1af0*/  IMAD.MOV.U32 R15, RZ, RZ, 0x3fd80000 ;  /* 0x3fd80000ff0f7424 */ /* 0x000fe200078e00ff */
[----:B------:R-:W0:Y:S04]  /*1b00*/  MUFU.RSQ64H R9, R21 ;  /* 0x0000001500097308 */ /* 0x000e280000001c00 */
[----:B------:R-:W-:-:S05]  /*1b10*/  VIADD R0, R21, 0xfff00000 ;  /* 0xfff0000015007836 */ /* 0x000fca0000000000 */
[----:B------:R-:W-:Y:S01]  /*1b20*/  ISETP.GE.U32.AND P1, PT, R0, 0x7fe00000, PT ;  /* 0x7fe000000000780c */ /* 0x000fe20003f26070 */
[----:B0-----:R-:W-:-:S08]  /*1b30*/  DMUL R12, R8, R8 ;  /* 0x00000008080c7228 */ /* 0x001fd00000000000 */
[----:B------:R-:W-:-:S08]  /*1b40*/  DFMA R12, R20, -R12, 1 ;  /* 0x3ff00000140c742b */ /* 0x000fd0000000080c */
[----:B------:R-:W-:Y:S02]  /*1b50*/  DFMA R14, R12, R14, 0.5 ;  /* 0x3fe000000c0e742b */ /* 0x000fe4000000000e */
[----:B------:R-:W-:-:S08]  /*1b60*/  DMUL R12, R8, R12 ;  /* 0x0000000c080c7228 */ /* 0x000fd00000000000 */
[----:B------:R-:W-:Y:S01]  /*1b70*/  DFMA R14, R14, R12, R8 ;  /* 0x0000000c0e0e722b */ /* 0x000fe20000000008 */
[----:B------:R-:W-:Y:S10]  /*1b80*/  @!P1 BRA `(.L_x_715) ;  /* 0x0000000000089947 */ /* 0x000ff40003800000 */
[----:B------:R-:W-:-:S07]  /*1b90*/  MOV R0, 0x1bb0 ;  /* 0x00001bb000007802 */ /* 0x000fce0000000f00 */
[----:B------:R-:W-:Y:S05]  /*1ba0*/  CALL.REL.NOINC `($__internal_13_$__cuda_sm20_drsqrt_f64_slowpath_v2) ;  /* 0x0000010400b87944 */ /* 0x000fea0003c00000 */
.L_x_715:
[----:B------:R-:W-:Y:S05]  /*1bb0*/  BSYNC.RECONVERGENT B2 ;  /* 0x0000000000027941 */ /* 0x000fea0003800200 */
.L_x_714:
[----:B------:R-:W-:-:S14]  /*1bc0*/  DSETP.NEU.AND P1, PT, |R14|, +INF , PT ;  /* 0x7ff000000e00742a */ /* 0x000fdc0003f2d200 */
[----:B------:R-:W-:-:S11]  /*1bd0*/  @P1 DFMA R10, -R6, R14, 1 ;  /* 0x3ff00000060a142b */ /* 0x000fd6000000010e */
.L_x_708:
[----:B------:R-:W-:Y:S05]  /*1be0*/  BSYNC.RECONVERGENT B1 ;  /* 0x0000000000017941 */ /* 0x000fea0003800200 */
.L_x_707:
[----:B------:R-:W0:Y:S01]  /*1bf0*/  LDC R0, c[0x0][0x3a4] ;  /* 0x0000e900ff007b82 */ /* 0x000e220000000800 */
[----:B------:R-:W-:-:S07]  /*1c00*/  VIADD R9, R4, UR5 ;  /* 0x0000000504097c36 */ /* 0x000fce0008000000 */
[----:B------:R-:W1:Y:S01]  /*1c10*/  LDC.64 R6, c[0x0][0x3a8] ;  /* 0x0000ea00ff067b82 */ /* 0x000e620000000a00 */
[----:B0-----:R-:W-:Y:S01]  /*1c20*/  ISETP.NE.AND P1, PT, R0, UR5, PT ;  /* 0x0000000500007c0c */ /* 0x001fe2000bf25270 */
[----:B-1----:R-:W-:-:S05]  /*1c30*/  IMAD.WIDE R6, R9, 0x8, R6 ;  /* 0x0000000809067825 */ /* 0x002fca00078e0206 */
[----:B------:R0:W-:Y:S07]  /*1c40*/  STG.E.64 desc[UR8][R6.64], R10 ;  /* 0x0000000a06007986 */ /* 0x0001ee000c101b08 */
[----:B------:R-:W-:Y:S05]  /*1c50*/  @!P1 EXIT ;  /* 0x000000000000994d */ /* 0x000fea0003800000 */
[----:B------:R-:W-:Y:S01]  /*1c60*/  UIADD3 UR5, UPT, UPT, UR5, 0x1, URZ ;  /* 0x0000000105057890 */ /* 0x000fe2000fffe0ff */
[----:B------:R-:W-:Y:S11]  /*1c70*/  BRA `(.L_x_716) ;  /* 0xfffffff000e07947 */ /* 0x000ff6000383ffff */
.L_x_678:
[----:B------:R-:W-:-:S13]  /*1c80*/  ISETP.GT.AND P0, PT, R16, R17, PT ;  /* 0x000000111000720c */ /* 0x000fda0003f04270 */
[----:B------:R-:W-:Y:S05]  /*1c90*/  @P0 EXIT ;  /* 0x000000000000094d */ /* 0x000fea0003800000 */
[----:B------:R-:W0:Y:S02]  /*1ca0*/  LDCU.64 UR12, c[0x0][0x388] ;  /* 0x00007100ff0c77ac */ /* 0x000e240008000a00 */
[----:B0-----:R-:W-:Y:S01]  /*1cb0*/  USHF.L.U32 UR4, UR13, 0x1, URZ ;  /* 0x000000010d047899 */ /* 0x001fe200080006ff */
[----:B------:R-:W-:Y:S01]  /*1cc0*/  ISETP.GE.AND P0, PT, R5, UR12, PT ;  /* 0x0000000c05007c0c */ /* 0x000fe2000bf06270 */
[----:B------:R-:W-:Y:S01]  /*1cd0*/  USHF.L.U32 UR11, UR12, 0x1, URZ ;  /* 0x000000010c0b7899 */ /* 0x000fe200080006ff */
[C---:B------:R-:W-:Y:S02]  /*1ce0*/  IADD3 R0, PT, PT, R3.reuse, UR13, RZ ;  /* 0x0000000d03007c10 */ /* 0x040fe4000fffe0ff */
[----:B------:R-:W-:Y:S01]  /*1cf0*/  ISETP.LT.OR P0, PT, R3, UR13, !P0 ;  /* 0x0000000d03007c0c */ /* 0x000fe2000c701670 */
[----:B------:R-:W-:-:S03]  /*1d00*/  UIMAD UR6, UR4, UR11, UR11 ;  /* 0x0000000b040672a4 */ /* 0x000fc6000f8e020b */
[----:B------:R-:W-:Y:S01]  /*1d10*/  ISETP.GE.OR P0, PT, R0, R9, P0 ;  /* 0x000000090000720c */ /* 0x000fe20000706670 */
[----:B------:R-:W-:-:S09]  /*1d20*/  UIADD3 UR6, UPT, UPT, UR4, 0x1, UR6 ;  /* 0x0000000104067890 */ /* 0x000fd2000fffe006 */
[----:B------:R-:W0:Y:S08]  /*1d30*/  I2F.F64 R6, UR6 ;  /* 0x0000000600067d12 */ /* 0x000e300008201c00 */
[----:B0-----:R-:W0:Y:S01]  /*1d40*/  MUFU.RCP64H R13, R7 ;  /* 0x00000007000d7308 */ /* 0x001e220000001800 */
[----:B------:R-:W-:-:S05]  /*1d50*/  VIADD R12, R7, 0x300402 ;  /* 0x00300402070c7836 */ /* 0x000fca0000000000 */
[----:B------:R-:W-:Y:S01]  /*1d60*/  FSETP.GEU.AND P1, PT, |R12|, 5.8789094863358348022e-39, PT ;  /* 0x004004020c00780b */ /* 0x000fe20003f2e200 */
[----:B0-----:R-:W-:-:S08]  /*1d70*/  DFMA R14, -R6, R12, 1 ;  /* 0x3ff00000060e742b */ /* 0x001fd0000000010c */
[----:B------:R-:W-:-:S08]  /*1d80*/  DFMA R14, R14, R14, R14 ;  /* 0x0000000e0e0e722b */ /* 0x000fd0000000000e */
[----:B------:R-:W-:Y:S01]  /*1d90*/  DFMA R14, R12, R14, R12 ;  /* 0x0000000e0c0e722b */ /* 0x000fe2000000000c */
[----:B------:R-:W-:-:S05]  /*1da0*/  VIADD R13, R5, UR12 ;  /* 0x0000000c050d7c36 */ /* 0x000fca0008000000 */
[----:B------:R-:W-:Y:S02]  /*1db0*/  ISETP.GE.OR P0, PT, R13, R8, P0 ;  /* 0x000000080d00720c */ /* 0x000fe40000706670 */
[----:B------:R-:W-:-:S08]  /*1dc0*/  DFMA R16, -R6, R14, 1 ;  /* 0x3ff000000610742b */ /* 0x000fd0000000010e */
[----:B------:R-:W-:Y:S01]  /*1dd0*/  DFMA R12, R14, R16, R14 ;  /* 0x000000100e0c722b */ /* 0x000fe2000000000e */
[----:B------:R-:W-:Y:S10]  /*1de0*/  @P1 BRA `(.L_x_717) ;  /* 0x0000000000141947 */ /* 0x000ff40003800000 */
[----:B------:R-:W-:-:S05]  /*1df0*/  LOP3.LUT R0, R7, 0x7fffffff, RZ, 0xc0, !PT ;  /* 0x7fffffff07007812 */ /* 0x000fca00078ec0ff */
[----:B------:R-:W-:Y:S01]  /*1e00*/  VIADD R14, R0, 0xfff00000 ;  /* 0xfff00000000e7836 */ /* 0x000fe20000000000 */
[----:B------:R-:W-:-:S07]  /*1e10*/  MOV R0, 0x1e30 ;  /* 0x00001e3000007802 */ /* 0x000fce0000000f00 */
[----:B------:R-:W-:Y:S05]  /*1e20*/  CALL.REL.NOINC `($__internal_12_$__cuda_sm20_dblrcp_rn_slowpath_v3) ;  /* 0x0000010000787944 */ /* 0x000fea0003c00000 */
[----:B------:R-:W-:-:S07]  /*1e30*/  IMAD.MOV.U32 R13, RZ, RZ, R19 ;  /* 0x000000ffff0d7224 */ /* 0x000fce00078e0013 */
.L_x_717:
[----:B------:R-:W0:Y:S01]  /*1e40*/  LDCU UR4, c[0x0][0x3a0] ;  /* 0x00007400ff0477ac */ /* 0x000e220008000800 */
[----:B------:R-:W1:Y:S01]  /*1e50*/  LDCU.64 UR6, c[0x0][0x388] ;  /* 0x00007100ff0677ac */ /* 0x000e620008000a00 */
[----:B------:R-:W-:Y:S02]  /*1e60*/  ULOP3.LUT UR12, UR11, 0x6, URZ, 0xc0, !UPT ;  /* 0x000000060b0c7892 */ /* 0x000fe4000f8ec0ff */
[----:B------:R-:W-:Y:S02]  /*1e70*/  ULOP3.LUT UR13, UR11, 0x2, URZ, 0xc0, !UPT ;  /* 0x000000020b0d7892 */ /* 0x000fe4000f8ec0ff */
[----:B------:R-:W-:Y:S01]  /*1e80*/  ULOP3.LUT UR15, UR11, 0xfffffff8, URZ, 0xc0, !UPT ;  /* 0xfffffff80b0f7892 */ /* 0x000fe2000f8ec0ff */
[----:B0-----:R-:W-:Y:S01]  /*1e90*/  VIADD R2, R11, -UR4 ;  /* 0x800000040b027c36 */ /* 0x001fe20008000000 */
[----:B-1----:R-:W-:Y:S02]  /*1ea0*/  ULOP3.LUT UR14, UR7, UR6, URZ, 0xfc, !UPT ;  /* 0x00000006070e7292 */ /* 0x002fe4000f8efcff */
[----:B------:R-:W-:-:S02]  /*1eb0*/  UIADD3 UR7, UPT, UPT, -UR7, URZ, URZ ;  /* 0x000000ff07077290 */ /* 0x000fc4000fffe1ff */
[----:B------:R-:W-:-:S12]  /*1ec0*/  UIADD3 UR10, UPT, UPT, -UR6, URZ, URZ ;  /* 0x000000ff060a7290 */ /* 0x000fd8000fffe1ff */
.L_x_734:
[----:B0-----:R-:W0:Y:S01]  /*1ed0*/  LDCU UR4, c[0x0][0x388] ;  /* 0x00007100ff0477ac */ /* 0x001e220008000800 */
[----:B------:R-:W-:Y:S01]  /*1ee0*/  VIADD R0, R5, -UR5 ;  /* 0x8000000505007c36 */ /* 0x000fe20008000000 */
[----:B------:R-:W-:Y:S01]  /*1ef0*/  BSSY.RECONVERGENT B1, `(.L_x_718) ;  /* 0x0000175000017945 */ /* 0x000fe20003800200 */
[----:B------:R-:W-:Y:S01]  /*1f00*/  MOV R10, 0x0 ;  /* 0x00000000000a7802 */ /* 0x000fe20000000f00 */
[----:B------:R-:W1:Y:S01]  /*1f10*/  LDCU UR6, c[0x0][0x380] ;  /* 0x00007000ff0677ac */ /* 0x000e620008000800 */
[----:B------:R-:W-:Y:S02]  /*1f20*/  IMAD.MOV.U32 R11, RZ, RZ, -0x40100000 ;  /* 0xbff00000ff0b7424 */ /* 0x000fe400078e00ff */
[C---:B0-----:R-:W-:Y:S01]  /*1f30*/  VIADD R4, R0.reuse, UR4 ;  /* 0x0000000400047c36 */ /* 0x041fe20008000000 */
[----:B------:R-:W-:-:S04]  /*1f40*/  ISETP.LT.OR P1, PT, R0, UR4, P0 ;  /* 0x0000000400007c0c */ /* 0x000fc80008721670 */
[----:B-1----:R-:W-:-:S13]  /*1f50*/  ISETP.GE.OR P1, PT, R4, UR6, P1 ;  /* 0x0000000604007c0c */ /* 0x002fda0008f26670 */
[----:B------:R-:W-:Y:S05]  /*1f60*/  @P1 BRA `(.L_x_719) ;  /* 0x0000001400b41947 */ /* 0x000fea0003800000 */
[----:B------:R-:W-:Y:S01]  /*1f70*/  UISETP.GE.AND UP0, UPT, UR14, URZ, UPT ;  /* 0x000000ff0e00728c */ /* 0x000fe2000bf06270 */
[----:B------:R-:W-:Y:S02]  /*1f80*/  CS2R R18, SRZ ;  /* 0x0000000000127805 */ /* 0x000fe4000001ff00 */
[----:B------:R-:W-:-:S06]  /*1f90*/  CS2R R16, SRZ ;  /* 0x0000000000107805 */ /* 0x000fcc000001ff00 */
[----:B------:R-:W-:Y:S05]  /*1fa0*/  BRA.U !UP0, `(.L_x_720) ;  /* 0x0000000908447547 */ /* 0x000fea000b800000 */
[----:B------:R-:W-:Y:S02]  /*1fb0*/  CS2R R16, SRZ ;  /* 0x0000000000107805 */ /* 0x000fe4000001ff00 */
[----:B------:R-:W-:Y:S01]  /*1fc0*/  CS2R R18, SRZ ;  /* 0x0000000000127805 */ /* 0x000fe2000001ff00 */
[----:B------:R-:W-:-:S06]  /*1fd0*/  UMOV UR4, UR7 ;  /* 0x0000000700047c82 */ /* 0x000fcc0008000000 */
.L_x_725:
[----:B------:R-:W0:Y:S01]  /*1fe0*/  LDCU UR16, c[0x0][0x380] ;  /* 0x00007000ff1077ac */ /* 0x000e220008000800 */
[----:B------:R-:W-:Y:S01]  /*1ff0*/  VIADD R6, R3, UR4 ;  /* 0x0000000403067c36 */ /* 0x000fe20008000000 */
[----:B------:R-:W-:Y:S02]  /*2000*/  UISETP.GE.U32.AND UP2, UPT, UR11, 0x7, UPT ;  /* 0x000000070b00788c */ /* 0x000fe4000bf46070 */
[----:B------:R-:W-:Y:S02]  /*2010*/  UISETP.GE.U32.AND UP0, UPT, UR12, 0x3, UPT ;  /* 0x000000030c00788c */ /* 0x000fe4000bf06070 */
[----:B------:R-:W-:Y:S01]  /*2020*/  UISETP.NE.AND UP1, UPT, UR13, URZ, UPT ;  /* 0x000000ff0d00728c */ /* 0x000fe2000bf25270 */
[----:B------:R-:W-:Y:S01]  /*2030*/  UMOV UR6, UR10 ;  /* 0x0000000a00067c82 */ /* 0x000fe20008000000 */
[C---:B0-----:R-:W-:Y:S02]  /*2040*/  IMAD R7, R6.reuse, UR16, R5 ;  /* 0x0000001006077c24 */ /* 0x041fe4000f8e0205 */
[----:B------:R-:W-:Y:S01]  /*2050*/  IMAD R6, R6, UR16, R0 ;  /* 0x0000001006067c24 */ /* 0x000fe2000f8e0200 */
[----:B------:R-:W-:Y:S06]  /*2060*/  BRA.U !UP2, `(.L_x_721) ;  /* 0x000000010af47547 */ /* 0x000fec000b800000 */
[----:B------:R-:W0:Y:S01]  /*2070*/  LDCU UR17, c[0x0][0x388] ;  /* 0x00007100ff1177ac */ /* 0x000e220008000800 */
[----:B------:R-:W1:Y:S01]  /*2080*/  LDCU.128 UR20, c[0x0][0x390] ;  /* 0x00007200ff1477ac */ /* 0x000e620008000c00 */
[----:B------:R-:W-:-:S05]  /*2090*/  UMOV UR6, UR10 ;  /* 0x0000000a00067c82 */ /* 0x000fca0008000000 */
.L_x_722:
[----:B------:R-:W-:-:S05]  /*20a0*/  VIADD R4, R7, UR6 ;  /* 0x0000000607047c36 */ /* 0x000fca0008000000 */
[----:B-1----:R-:W-:-:S04]  /*20b0*/  IADD3 R34, P1, PT, R4, UR20, RZ ;  /* 0x0000001404227c10 */ /* 0x002fc8000ff3e0ff */
[----:B------:R-:W-:Y:S01]  /*20c0*/  LEA.HI.X.SX32 R35, R4, UR21, 0x1, P1 ;  /* 0x0000001504237c11 */ /* 0x000fe200088f0eff */
[----:B------:R-:W-:-:S04]  /*20d0*/  VIADD R4, R6, UR6 ;  /* 0x0000000606047c36 */ /* 0x000fc80008000000 */
[----:B------:R-:W2:Y:S01]  /*20e0*/  LDG.E.U8 R39, desc[UR8][R34.64] ;  /* 0x0000000822277981 */ /* 0x000ea2000c1e1100 */
[----:B------:R-:W-:-:S03]  /*20f0*/  IADD3 R36, P1, PT, R4, UR22, RZ ;  /* 0x0000001604247c10 */ /* 0x000fc6000ff3e0ff */
[----:B------:R-:W3:Y:S01]  /*2100*/  LDG.E.U8 R41, desc[UR8][R34.64+0x1] ;  /* 0x0000010822297981 */ /* 0x000ee2000c1e1100 */
[----:B------:R-:W-:-:S03]  /*2110*/  LEA.HI.X.SX32 R37, R4, UR23, 0x1, P1 ;  /* 0x0000001704257c11 */ /* 0x000fc600088f0eff */
[----:B------:R-:W4:Y:S04]  /*2120*/  LDG.E.U8 R38, desc[UR8][R34.64+0x2] ;  /* 0x0000020822267981 */ /* 0x000f28000c1e1100 */
[----:B------:R-:W5:Y:S04]  /*2130*/  LDG.E.U8 R40, desc[UR8][R36.64] ;  /* 0x0000000824287981 */ /* 0x000f68000c1e1100 */
[----:B------:R-:W4:Y:S04]  /*2140*/  LDG.E.U8 R31, desc[UR8][R36.64+0x1] ;  /* 0x00000108241f7981 */ /* 0x000f28000c1e1100 */
        /* <DEDUP_REMOVED lines=9> */
[----:B------:R1:W4:Y:S04]  /*21e0*/  LDG.E.U8 R4, desc[UR8][R34.64+0x7] ;  /* 0x0000070822047981 */ /* 0x000328000c1e1100 */
[----:B------:R1:W4:Y:S01]  /*21f0*/  LDG.E.U8 R8, desc[UR8][R36.64+0x7] ;  /* 0x0000070824087981 */ /* 0x000322000c1e1100 */
[----:B------:R-:W-:-:S04]  /*2200*/  UIADD3 UR6, UPT, UPT, UR6, 0x8, URZ ;  /* 0x0000000806067890 */ /* 0x000fc8000fffe0ff */
[----:B0-----:R-:W-:-:S04]  /*2210*/  UIADD3 UR16, UPT, UPT, UR6, UR17, URZ ;  /* 0x0000001106107290 */ /* 0x001fc8000fffe0ff */
[----:B------:R-:W-:Y:S01]  /*2220*/  UISETP.NE.AND UP2, UPT, UR16, UR15, UPT ;  /* 0x0000000f1000728c */ /* 0x000fe2000bf45270 */
[----:B--2---:R-:W0:Y:S02]  /*2230*/  I2F.F64.U16 R24, R39 ;  /* 0x0000002700187312 */ /* 0x004e240000101800 */
[----:B0-----:R-:W-:-:S06]  /*2240*/  DADD R24, R24, R18 ;  /* 0x0000000018187229 */ /* 0x001fcc0000000012 */
[----:B-----5:R-:W0:Y:S08]  /*2250*/  I2F.F64.U16 R18, R40 ;  /* 0x0000002800127312 */ /* 0x020e300000101800 */
[----:B---3--:R-:W2:Y:S01]  /*2260*/  I2F.F64.U16 R22, R41 ;  /* 0x0000002900167312 */ /* 0x008ea20000101800 */
[----:B0-----:R-:W-:-:S07]  /*2270*/  DADD R18, R18, R16 ;  /* 0x0000000012127229 */ /* 0x001fce0000000010 */
[----:B----4-:R-:W0:Y:S08]  /*2280*/  I2F.F64.U16 R16, R31 ;  /* 0x0000001f00107312 */ /* 0x010e300000101800 */
[----:B------:R-:W3:Y:S01]  /*2290*/  I2F.F64.U16 R20, R38 ;  /* 0x0000002600147312 */ /* 0x000ee20000101800 */
[----:B--2---:R-:W-:-:S07]  /*22a0*/  DADD R22, R24, R22 ;  /* 0x0000000018167229 */ /* 0x004fce0000000016 */
[----:B------:R-:W2:Y:S01]  /*22b0*/  I2F.F64.U16 R38, R27 ;  /* 0x0000001b00267312 */ /* 0x000ea20000101800 */
[----:B0-----:R-:W-:-:S07]  /*22c0*/  DADD R16, R18, R16 ;  /* 0x0000000012107229 */ /* 0x001fce0000000010 */
[----:B------:R-:W0:Y:S01]  /*22d0*/  I2F.F64.U16 R32, R32 ;  /* 0x0000002000207312 */ /* 0x000e220000101800 */
[----:B---3--:R-:W-:-:S07]  /*22e0*/  DADD R20, R22, R20 ;  /* 0x0000000016147229 */ /* 0x008fce0000000014 */
[----:B------:R-:W3:Y:S01]  /*22f0*/  I2F.F64.U16 R18, R30 ;  /* 0x0000001e00127312 */ /* 0x000ee20000101800 */
[----:B--2---:R-:W-:-:S07]  /*2300*/  DADD R16, R16, R38 ;  /* 0x0000000010107229 */ /* 0x004fce0000000026 */
[----:B------:R-:W2:Y:S01]  /*2310*/  I2F.F64.U16 R24, R15 ;  /* 0x0000000f00187312 */ /* 0x000ea20000101800 */
[----:B0-----:R-:W-:-:S07]  /*2320*/  DADD R20, R20, R32 ;  /* 0x0000000014147229 */ /* 0x001fce0000000020 */
[----:B------:R-:W0:Y:S01]  /*2330*/  I2F.F64.U16 R38, R28 ;  /* 0x0000001c00267312 */ /* 0x000e220000101800 */
[----:B---3--:R-:W-:-:S07]  /*2340*/  DADD R16, R16, R18 ;  /* 0x0000000010107229 */ /* 0x008fce0000000012 */
[----:B-1----:R-:W1:Y:S01]  /*2350*/  I2F.F64.U16 R34, R9 ;  /* 0x0000000900227312 */ /* 0x002e620000101800 */
[----:B--2---:R-:W-:-:S07]  /*2360*/  DADD R20, R20, R24 ;  /* 0x0000000014147229 */ /* 0x004fce0000000018 */
[----:B------:R-:W2:Y:S01]  /*2370*/  I2F.F64.U16 R18, R26 ;  /* 0x0000001a00127312 */ /* 0x000ea20000101800 */
[----:B0-----:R-:W-:-:S07]  /*2380*/  DADD R16, R16, R38 ;  /* 0x0000000010107229 */ /* 0x001fce0000000026 */
[----:B------:R-:W0:Y:S01]  /*2390*/  I2F.F64.U16 R22, R29 ;  /* 0x0000001d00167312 */ /* 0x000e220000101800 */
[----:B-1----:R-:W-:-:S07]  /*23a0*/  DADD R20, R20, R34 ;  /* 0x0000000014147229 */ /* 0x002fce0000000022 */
[----:B------:R-:W1:Y:S01]  /*23b0*/  I2F.F64.U16 R14, R14 ;  /* 0x0000000e000e7312 */ /* 0x000e620000101800 */
[----:B--2---:R-:W-:-:S07]  /*23c0*/  DADD R16, R16, R18 ;  /* 0x0000000010107229 */ /* 0x004fce0000000012 */
[----:B------:R-:W2:Y:S01]  /*23d0*/  I2F.F64.U16 R36, R4 ;  /* 0x0000000400247312 */ /* 0x000ea20000101800 */
[----:B0-----:R-:W-:-:S07]  /*23e0*/  DADD R20, R20, R22 ;  /* 0x0000000014147229 */ /* 0x001fce0000000016 */
[----:B------:R-:W0:Y:S01]  /*23f0*/  I2F.F64.U16 R8, R8 ;  /* 0x0000000800087312 */ /* 0x000e220000101800 */
[----:B-1----:R-:W-:Y:S02]  /*2400*/  DADD R16, R16, R14 ;  /* 0x0000000010107229 */ /* 0x002fe4000000000e */
[----:B--2---:R-:W-:-:S06]  /*2410*/  DADD R18, R20, R36 ;  /* 0x0000000014127229 */ /* 0x004fcc0000000024 */
[----:B0-----:R-:W-:Y:S01]  /*2420*/  DADD R16, R16, R8 ;  /* 0x0000000010107229 */ /* 0x001fe20000000008 */
[----:B------:R-:W-:Y:S10]  /*2430*/  BRA.U UP2, `(.L_x_722) ;  /* 0xfffffffd02187547 */ /* 0x000ff4000b83ffff */
.L_x_721:
[----:B------:R-:W-:Y:S05]  /*2440*/  BRA.U !UP0, `(.L_x_723) ;  /* 0x0000000108807547 */ /* 0x000fea000b800000 */
[----:B------:R-:W0:Y:S01]  /*2450*/  LDCU.128 UR16, c[0x0][0x390] ;  /* 0x00007200ff1077ac */ /* 0x000e220008000c00 */
[----:B------:R-:W-:Y:S02]  /*2460*/  VIADD R8, R6, UR6 ;  /* 0x0000000606087c36 */ /* 0x000fe40008000000 */
[----:B------:R-:W-:-:S03]  /*2470*/  VIADD R4, R7, UR6 ;  /* 0x0000000607047c36 */ /* 0x000fc60008000000 */
[----:B0-----:R-:W-:Y:S02]  /*2480*/  IADD3 R30, P2, PT, R8, UR18, RZ ;  /* 0x00000012081e7c10 */ /* 0x001fe4000ff5e0ff */
[----:B------:R-:W-:Y:S02]  /*2490*/  IADD3 R32, P1, PT, R4, UR16, RZ ;  /* 0x0000001004207c10 */ /* 0x000fe4000ff3e0ff */
        /* <DEDUP_REMOVED lines=12> */
[----:B---3--:R-:W1:Y:S08]  /*2560*/  I2F.F64.U16 R26, R26 ;  /* 0x0000001a001a7312 */ /* 0x008e700000101800 */
[----:B----4-:R-:W2:Y:S01]  /*2570*/  I2F.F64.U16 R8, R34 ;  /* 0x0000002200087312 */ /* 0x010ea20000101800 */
[----:B0-----:R-:W-:-:S07]  /*2580*/  DADD R24, R16, R24 ;  /* 0x0000000010187229 */ /* 0x001fce0000000018 */
[----:B-----5:R-:W0:Y:S01]  /*2590*/  I2F.F64.U16 R22, R35 ;  /* 0x0000002300167312 */ /* 0x020e220000101800 */
[----:B-1----:R-:W-:-:S07]  /*25a0*/  DADD R18, R18, R26 ;  /* 0x0000000012127229 */ /* 0x002fce000000001a */
[----:B------:R-:W1:Y:S01]  /*25b0*/  I2F.F64.U16 R14, R14 ;  /* 0x0000000e000e7312 */ /* 0x000e620000101800 */
[----:B--2---:R-:W-:-:S07]  /*25c0*/  DADD R8, R18, R8 ;  /* 0x0000000012087229 */ /* 0x004fce0000000008 */
[----:B------:R-:W2:Y:S01]  /*25d0*/  I2F.F64.U16 R16, R28 ;  /* 0x0000001c00107312 */ /* 0x000ea20000101800 */
[----:B0-----:R-:W-:-:S07]  /*25e0*/  DADD R22, R24, R22 ;  /* 0x0000000018167229 */ /* 0x001fce0000000016 */
[----:B------:R-:W0:Y:S01]  /*25f0*/  I2F.F64.U16 R20, R20 ;  /* 0x0000001400147312 */ /* 0x000e220000101800 */
[----:B-1----:R-:W-:-:S07]  /*2600*/  DADD R8, R8, R14 ;  /* 0x0000000008087229 */ /* 0x002fce000000000e */
[----:B------:R-:W1:Y:S01]  /*2610*/  I2F.F64.U16 R24, R4 ;  /* 0x0000000400187312 */ /* 0x000e620000101800 */
[----:B--2---:R-:W-:Y:S02]  /*2620*/  DADD R16, R22, R16 ;  /* 0x0000000016107229 */ /* 0x004fe40000000010 */
[----:B0-----:R-:W-:-:S06]  /*2630*/  DADD R18, R8, R20 ;  /* 0x0000000008127229 */ /* 0x001fcc0000000014 */
[----:B-1----:R-:W-:-:S11]  /*2640*/  DADD R16, R16, R24 ;  /* 0x0000000010107229 */ /* 0x002fd60000000018 */
.L_x_723:
[----:B------:R-:W-:Y:S05]  /*2650*/  BRA.U !UP1, `(.L_x_724) ;  /* 0x0000000109507547 */ /* 0x000fea000b800000 */
[----:B------:R-:W0:Y:S01]  /*2660*/  LDCU.128 UR16, c[0x0][0x390] ;  /* 0x00007200ff1077ac */ /* 0x000e220008000c00 */
[----:B------:R-:W-:Y:S01]  /*2670*/  VIADD R14, R6, UR6 ;  /* 0x00000006060e7c36 */ /* 0x000fe20008000000 */
[----:B------:R-:W-:-:S04]  /*2680*/  IADD3 R4, PT, PT, R7, UR6, RZ ;  /* 0x0000000607047c10 */ /* 0x000fc8000fffe0ff */
[----:B0-----:R-:W-:Y:S02]  /*2690*/  IADD3 R8, P1, PT, R4, UR16, RZ ;  /* 0x0000001004087c10 */ /* 0x001fe4000ff3e0ff */
[----:B------:R-:W-:Y:S02]  /*26a0*/  IADD3 R20, P2, PT, R14, UR18, RZ ;  /* 0x000000120e147c10 */ /* 0x000fe4000ff5e0ff */
        /* <DEDUP_REMOVED lines=15> */
.L_x_724:
[----:B------:R-:W0:Y:S01]  /*27a0*/  LDCU.128 UR16, c[0x0][0x390] ;  /* 0x00007200ff1077ac */ /* 0x000e220008000c00 */
[----:B------:R-:W-:Y:S02]  /*27b0*/  VIADD R7, R7, UR6 ;  /* 0x0000000607077c36 */ /* 0x000fe40008000000 */
[----:B------:R-:W-:-:S03]  /*27c0*/  VIADD R4, R6, UR6 ;  /* 0x0000000606047c36 */ /* 0x000fc60008000000 */
[C---:B0-----:R-:W-:Y:S01]  /*27d0*/  IADD3 R6, P1, PT, R7.reuse, UR16, RZ ;  /* 0x0000001007067c10 */ /* 0x041fe2000ff3e0ff */
[----:B------:R-:W0:Y:S01]  /*27e0*/  LDCU UR16, c[0x0][0x38c] ;  /* 0x00007180ff1077ac */ /* 0x000e220008000800 */
[C---:B------:R-:W-:Y:S02]  /*27f0*/  IADD3 R14, P2, PT, R4.reuse, UR18, RZ ;  /* 0x00000012040e7c10 */ /* 0x040fe4000ff5e0ff */
[----:B------:R-:W-:Y:S02]  /*2800*/  LEA.HI.X.SX32 R7, R7, UR17, 0x1, P1 ;  /* 0x0000001107077c11 */ /* 0x000fe400088f0eff */
[----:B------:R-:W-:-:S03]  /*2810*/  LEA.HI.X.SX32 R15, R4, UR19, 0x1, P2 ;  /* 0x00000013040f7c11 */ /* 0x000fc600090f0eff */
[----:B------:R-:W2:Y:S04]  /*2820*/  LDG.E.U8 R6, desc[UR8][R6.64] ;  /* 0x0000000806067981 */ /* 0x000ea8000c1e1100 */
[----:B------:R-:W3:Y:S01]  /*2830*/  LDG.E.U8 R14, desc[UR8][R14.64] ;  /* 0x000000080e0e7981 */ /* 0x000ee2000c1e1100 */
[----:B------:R-:W-:Y:S02]  /*2840*/  UIADD3 UR6, UPT, UPT, UR4, 0x1, URZ ;  /* 0x0000000104067890 */ /* 0x000fe4000fffe0ff */
[----:B0-----:R-:W-:-:S05]  /*2850*/  UISETP.NE.AND UP0, UPT, UR4, UR16, UPT ;  /* 0x000000100400728c */ /* 0x001fca000bf05270 */
[----:B------:R-:W-:Y:S01]  /*2860*/  UMOV UR4, UR6 ;  /* 0x0000000600047c82 */ /* 0x000fe20008000000 */
[----:B--2---:R-:W0:Y:S08]  /*2870*/  I2F.F64.U16 R8, R6 ;  /* 0x0000000600087312 */ /* 0x004e300000101800 */
[----:B---3--:R-:W1:Y:S01]  /*2880*/  I2F.F64.U16 R20, R14 ;  /* 0x0000000e00147312 */ /* 0x008e620000101800 */
[----:B0-----:R-:W-:-:S02]  /*2890*/  DADD R18, R8, R18 ;  /* 0x0000000008127229 */ /* 0x001fc40000000012 */
[----:B-1----:R-:W-:Y:S01]  /*28a0*/  DADD R16, R20, R16 ;  /* 0x0000000014107229 */ /* 0x002fe20000000010 */
[----:B------:R-:W-:Y:S10]  /*28b0*/  BRA.U UP0, `(.L_x_725) ;  /* 0xfffffff500c87547 */ /* 0x000ff4000b83ffff */
.L_x_720:
[----:B------:R-:W-:Y:S01]  /*28c0*/  UISETP.GE.AND UP0, UPT, UR14, URZ, UPT ;  /* 0x000000ff0e00728c */ /* 0x000fe2000bf06270 */
[----:B------:R-:W-:Y:S02]  /*28d0*/  CS2R R6, SRZ ;  /* 0x0000000000067805 */ /* 0x000fe4000001ff00 */
[----:B------:R-:W-:-:S06]  /*28e0*/  CS2R R20, SRZ ;  /* 0x0000000000147805 */ /* 0x000fcc000001ff00 */
[----:B------:R-:W-:Y:S05]  /*28f0*/  BRA.U !UP0, `(.L_x_726) ;  /* 0x0000000d08087547 */ /* 0x000fea000b800000 */
[-C--:B------:R-:W-:Y:S01]  /*2900*/  DMUL R18, R18, R12.reuse ;  /* 0x0000000c12127228 */ /* 0x080fe20000000000 */
[----:B------:R-:W-:Y:S01]  /*2910*/  CS2R R24, SRZ ;  /* 0x0000000000187805 */ /* 0x000fe2000001ff00 */
[----:B------:R-:W-:Y:S01]  /*2920*/  DMUL R16, R16, R12 ;  /* 0x0000000c10107228 */ /* 0x000fe20000000000 */
[----:B------:R-:W-:Y:S02]  /*2930*/  CS2R R26, SRZ ;  /* 0x00000000001a7805 */ /* 0x000fe4000001ff00 */
[----:B------:R-:W-:Y:S01]  /*2940*/  CS2R R6, SRZ ;  /* 0x0000000000067805 */ /* 0x000fe2000001ff00 */
[----:B------:R-:W-:-:S07]  /*2950*/  UMOV UR4, UR7 ;  /* 0x0000000700047c82 */ /* 0x000fce0008000000 */
.L_x_731:
        /* <DEDUP_REMOVED lines=12> */
.L_x_728:
[----:B------:R-:W-:Y:S02]  /*2a20*/  VIADD R9, R8, UR6 ;  /* 0x0000000608097c36 */ /* 0x000fe40008000000 */
[----:B------:R-:W-:-:S03]  /*2a30*/  VIADD R15, R4, UR6 ;  /* 0x00000006040f7c36 */ /* 0x000fc60008000000 */
[----:B-1----:R-:W-:Y:S02]  /*2a40*/  IADD3 R20, P1, PT, R9, UR20, RZ ;  /* 0x0000001409147c10 */ /* 0x002fe4000ff3e0ff */
        /* <DEDUP_REMOVED lines=11> */
[----:B--2---:R-:W1:Y:S08]  /*2b00*/  I2F.F64.U16 R22, R28 ;  /* 0x0000001c00167312 */ /* 0x004e700000101800 */
[----:B---3--:R-:W2:Y:S01]  /*2b10*/  I2F.F64.U16 R30, R29 ;  /* 0x0000001d001e7312 */ /* 0x008ea20000101800 */
[----:B-1----:R-:W-:-:S07]  /*2b20*/  DADD R22, -R18, R22 ;  /* 0x0000000012167229 */ /* 0x002fce0000000116 */
[----:B----4-:R1:W3:Y:S01]  /*2b30*/  I2F.F64.U16 R36, R9 ;  /* 0x0000000900247312 */ /* 0x0102e20000101800 */
[----:B--2---:R-:W-:Y:S01]  /*2b40*/  DADD R30, -R16, R30 ;  /* 0x00000000101e7229 */ /* 0x004fe2000000011e */
[----:B-1----:R-:W2:Y:S01]  /*2b50*/  LDG.E.U8 R9, desc[UR8][R14.64+0x4] ;  /* 0x000004080e097981 */ /* 0x002ea2000c1e1100 */
[----:B------:R-:W-:-:S06]  /*2b60*/  DFMA R26, R22, R22, R26 ;  /* 0x00000016161a722b */ /* 0x000fcc000000001a */
[-C--:B------:R-:W-:Y:S01]  /*2b70*/  DFMA R6, R22, R30.reuse, R6 ;  /* 0x0000001e1606722b */ /* 0x080fe20000000006 */
[----:B-----5:R1:W4:Y:S01]  /*2b80*/  I2F.F64.U16 R22, R34 ;  /* 0x0000002200167312 */ /* 0x0203220000101800 */
[----:B---3--:R-:W-:Y:S02]  /*2b90*/  DADD R36, -R18, R36 ;  /* 0x0000000012247229 */ /* 0x008fe40000000124 */
[----:B------:R-:W-:-:S05]  /*2ba0*/  DFMA R30, R30, R30, R24 ;  /* 0x0000001e1e1e722b */ /* 0x000fca0000000018 */
[----:B------:R3:W5:Y:S01]  /*2bb0*/  I2F.F64.U16 R28, R33 ;  /* 0x00000021001c7312 */ /* 0x0007620000101800 */
[----:B-1----:R-:W2:Y:S01]  /*2bc0*/  LDG.E.U8 R34, desc[UR8][R20.64+0x7] ;  /* 0x0000070814227981 */ /* 0x002ea2000c1e1100 */
[----:B----4-:R-:W-:Y:S02]  /*2bd0*/  DADD R22, -R16, R22 ;  /* 0x0000000010167229 */ /* 0x010fe40000000116 */
[----:B------:R-:W-:-:S04]  /*2be0*/  DFMA R26, R36, R36, R26 ;  /* 0x00000024241a722b */ /* 0x000fc8000000001a */
[----:B------:R-:W1:Y:S01]  /*2bf0*/  I2F.F64.U16 R24, R38 ;  /* 0x0000002600187312 */ /* 0x000e620000101800 */
[----:B---3--:R-:W3:Y:S01]  /*2c00*/  LDG.E.U8 R33, desc[UR8][R14.64+0x6] ;  /* 0x000006080e217981 */ /* 0x008ee2000c1e1100 */
[----:B------:R-:W-:-:S03]  /*2c10*/  DFMA R36, R36, R22, R6 ;  /* 0x000000162424722b */ /* 0x000fc60000000006 */
[----:B------:R-:W4:Y:S01]  /*2c20*/  LDG.E.U8 R7, desc[UR8][R20.64+0x4] ;  /* 0x0000040814077981 */ /* 0x000f22000c1e1100 */
[----:B------:R-:W-:-:S03]  /*2c30*/  DFMA R22, R22, R22, R30 ;  /* 0x000000161616722b */ /* 0x000fc6000000001e */
[----:B------:R-:W3:Y:S04]  /*2c40*/  LDG.E.U8 R30, desc[UR8][R20.64+0x5] ;  /* 0x00000508141e7981 */ /* 0x000ee8000c1e1100 */
[----:B------:R-:W3:Y:S01]  /*2c50*/  LDG.E.U8 R31, desc[UR8][R14.64+0x5] ;  /* 0x000005080e1f7981 */ /* 0x000ee2000c1e1100 */
[----:B-----5:R-:W-:Y:S02]  /*2c60*/  DADD R28, -R18, R28 ;  /* 0x00000000121c7229 */ /* 0x020fe4000000011c */
[----:B-1----:R-:W-:Y:S01]  /*2c70*/  DADD R24, -R16, R24 ;  /* 0x0000000010187229 */ /* 0x002fe20000000118 */
[----:B------:R2:W5:Y:S05]  /*2c80*/  LDG.E.U8 R6, desc[UR8][R20.64+0x6] ;  /* 0x0000060814067981 */ /* 0x00056a000c1e1100 */
[----:B------:R-:W-:-:S02]  /*2c90*/  DFMA R26, R28, R28, R26 ;  /* 0x0000001c1c1a722b */ /* 0x000fc4000000001a */
[-C--:B------:R-:W-:Y:S01]  /*2ca0*/  DFMA R28, R28, R24.reuse, R36 ;  /* 0x000000181c1c722b */ /* 0x080fe20000000024 */
[----:B------:R3:W5:Y:S01]  /*2cb0*/  LDG.E.U8 R36, desc[UR8][R14.64+0x7] ;  /* 0x000007080e247981 */ /* 0x000762000c1e1100 */
[----:B------:R-:W-:Y:S01]  /*2cc0*/  DFMA R22, R24, R24, R22 ;  /* 0x000000181816722b */ /* 0x000fe20000000016 */
[----:B------:R-:W1:Y:S08]  /*2cd0*/  I2F.F64.U16 R38, R32 ;  /* 0x0000002000267312 */ /* 0x000e700000101800 */
[----:B------:R-:W0:Y:S01]  /*2ce0*/  I2F.F64.U16 R24, R35 ;  /* 0x0000002300187312 */ /* 0x000e220000101800 */
[----:B-1----:R-:W-:-:S02]  /*2cf0*/  DADD R38, -R16, R38 ;  /* 0x0000000010267229 */ /* 0x002fc40000000126 */
[----:B0-----:R-:W-:-:S08]  /*2d00*/  DADD R24, -R18, R24 ;  /* 0x0000000012187229 */ /* 0x001fd00000000118 */
[C---:B------:R-:W-:Y:S02]  /*2d10*/  DFMA R26, R24.reuse, R24, R26 ;  /* 0x00000018181a722b */ /* 0x040fe4000000001a */
[-C--:B------:R-:W-:Y:S02]  /*2d20*/  DFMA R28, R24, R38.reuse, R28 ;  /* 0x00000026181c722b */ /* 0x080fe4000000001c */
[----:B------:R-:W-:Y:S01]  /*2d30*/  DFMA R22, R38, R38, R22 ;  /* 0x000000262616722b */ /* 0x000fe20000000016 */
[----:B------:R-:W-:-:S04]  /*2d40*/  UIADD3 UR6, UPT, UPT, UR6, 0x8, URZ ;  /* 0x0000000806067890 */ /* 0x000fc8000fffe0ff */
[----:B------:R-:W-:-:S04]  /*2d50*/  UIADD3 UR16, UPT, UPT, UR6, UR17, URZ ;  /* 0x0000001106107290 */ /* 0x000fc8000fffe0ff */
[----:B------:R-:W-:Y:S01]  /*2d60*/  UISETP.NE.AND UP2, UPT, UR16, UR15, UPT ;  /* 0x0000000f1000728c */ /* 0x000fe2000bf45270 */
[----:B--2---:R-:W0:Y:S02]  /*2d70*/  I2F.F64.U16 R20, R9 ;  /* 0x0000000900147312 */ /* 0x004e240000101800 */
[----:B0-----:R-:W-:-:S06]  /*2d80*/  DADD R20, -R16, R20 ;  /* 0x0000000010147229 */ /* 0x001fcc0000000114 */
[----:B----4-:R-:W0:Y:S08]  /*2d90*/  I2F.F64.U16 R24, R7 ;  /* 0x0000000700187312 */ /* 0x010e300000101800 */
[----:B---3--:R-:W1:Y:S01]  /*2da0*/  I2F.F64.U16 R14, R30 ;  /* 0x0000001e000e7312 */ /* 0x008e620000101800 */
[----:B0-----:R-:W-:-:S07]  /*2db0*/  DADD R24, -R18, R24 ;  /* 0x0000000012187229 */ /* 0x001fce0000000118 */
[----:B------:R-:W0:Y:S01]  /*2dc0*/  I2F.F64.U16 R38, R31 ;  /* 0x0000001f00267312 */ /* 0x000e220000101800 */
[----:B------:R-:W-:-:S07]  /*2dd0*/  DFMA R26, R24, R24, R26 ;  /* 0x00000018181a722b */ /* 0x000fce000000001a */
[----:B------:R-:W-:Y:S01]  /*2de0*/  I2F.F64.U16 R32, R33 ;  /* 0x0000002100207312 */ /* 0x000fe20000101800 */
[----:B------:R-:W-:-:S07]  /*2df0*/  DFMA R28, R24, R20, R28 ;  /* 0x00000014181c722b */ /* 0x000fce000000001c */
[----:B-----5:R-:W2:Y:S01]  /*2e00*/  I2F.F64.U16 R24, R6 ;  /* 0x0000000600187312 */ /* 0x020ea20000101800 */
[----:B-1----:R-:W-:Y:S02]  /*2e10*/  DADD R14, -R18, R14 ;  /* 0x00000000120e7229 */ /* 0x002fe4000000010e */
[----:B0-----:R-:W-:Y:S02]  /*2e20*/  DADD R38, -R16, R38 ;  /* 0x0000000010267229 */ /* 0x001fe40000000126 */
[----:B------:R-:W-:-:S03]  /*2e30*/  DFMA R22, R20, R20, R22 ;  /* 0x000000141416722b */ /* 0x000fc60000000016 */
[----:B------:R-:W0:Y:S01]  /*2e40*/  I2F.F64.U16 R34, R34 ;  /* 0x0000002200227312 */ /* 0x000e220000101800 */
[C---:B------:R-:W-:Y:S02]  /*2e50*/  DFMA R26, R14.reuse, R14, R26 ;  /* 0x0000000e0e1a722b */ /* 0x040fe4000000001a */
[----:B------:R-:W-:-:S05]  /*2e60*/  DFMA R28, R14, R38, R28 ;  /* 0x000000260e1c722b */ /* 0x000fca000000001c */
[----:B------:R-:W1:Y:S01]  /*2e70*/  I2F.F64.U16 R36, R36 ;  /* 0x0000002400247312 */ /* 0x000e620000101800 */
[----:B--2---:R-:W-:Y:S02]  /*2e80*/  DADD R24, -R18, R24 ;  /* 0x0000000012187229 */ /* 0x004fe40000000118 */
[----:B------:R-:W-:Y:S02]  /*2e90*/  DADD R14, -R16, R32 ;  /* 0x00000000100e7229 */ /* 0x000fe40000000120 */
[----:B------:R-:W-:Y:S02]  /*2ea0*/  DFMA R22, R38, R38, R22 ;  /* 0x000000262616722b */ /* 0x000fe40000000016 */
[----:B0-----:R-:W-:Y:S02]  /*2eb0*/  DADD R34, -R18, R34 ;  /* 0x0000000012227229 */ /* 0x001fe40000000122 */
[C---:B------:R-:W-:Y:S02]  /*2ec0*/  DFMA R26, R24.reuse, R24, R26 ;  /* 0x00000018181a722b */ /* 0x040fe4000000001a */
[----:B------:R-:W-:-:S02]  /*2ed0*/  DFMA R28, R24, R14, R28 ;  /* 0x0000000e181c722b */ /* 0x000fc4000000001c */
[----:B------:R-:W-:Y:S02]  /*2ee0*/  DFMA R22, R14, R14, R22 ;  /* 0x0000000e0e16722b */ /* 0x000fe40000000016 */
[----:B-1----:R-:W-:Y:S02]  /*2ef0*/  DADD R24, -R16, R36 ;  /* 0x0000000010187229 */ /* 0x002fe40000000124 */
[----:B------:R-:W-:-:S06]  /*2f00*/  DFMA R26, R34, R34, R26 ;  /* 0x00000022221a722b */ /* 0x000fcc000000001a */
[-C--:B------:R-:W-:Y:S02]  /*2f10*/  DFMA R6, R34, R24.reuse, R28 ;  /* 0x000000182206722b */ /* 0x080fe4000000001c */
[----:B------:R-:W-:Y:S01]  /*2f20*/  DFMA R24, R24, R24, R22 ;  /* 0x000000181818722b */ /* 0x000fe20000000016 */
[----:B------:R-:W-:Y:S10]  /*2f30*/  BRA.U UP2, `(.L_x_728) ;  /* 0xfffffff902b87547 */ /* 0x000ff4000b83ffff */
.L_x_727:
[----:B------:R-:W-:Y:S05]  /*2f40*/  BRA.U !UP0, `(.L_x_729) ;  /* 0x0000000108b07547 */ /* 0x000fea000b800000 */
[----:B------:R-:W0:Y:S01]  /*2f50*/  LDCU.128 UR16, c[0x0][0x390] ;  /* 0x00007200ff1077ac */ /* 0x000e220008000c00 */
        /* <DEDUP_REMOVED lines=22> */
[----:B------:R-:W-:-:S05]  /*30c0*/  DFMA R6, R28, R22, R6 ;  /* 0x000000161c06722b */ /* 0x000fca0000000006 */
[----:B------:R-:W2:Y:S01]  /*30d0*/  I2F.F64.U16 R30, R30 ;  /* 0x0000001e001e7312 */ /* 0x000ea20000101800 */
[----:B0-----:R-:W-:Y:S02]  /*30e0*/  DADD R20, -R18, R20 ;  /* 0x0000000012147229 */ /* 0x001fe40000000114 */
[----:B------:R-:W-:Y:S02]  /*30f0*/  DFMA R22, R22, R22, R24 ;  /* 0x000000161616722b */ /* 0x000fe40000000018 */
[----:B-1----:R-:W-:-:S03]  /*3100*/  DADD R14, -R16, R14 ;  /* 0x00000000100e7229 */ /* 0x002fc6000000010e */
[----:B------:R-:W0:Y:S01]  /*3110*/  I2F.F64.U16 R28, R34 ;  /* 0x00000022001c7312 */ /* 0x000e220000101800 */
[----:B------:R-:W-:-:S04]  /*3120*/  DFMA R26, R20, R20, R26 ;  /* 0x00000014141a722b */ /* 0x000fc8000000001a */
[----:B------:R-:W-:-:S03]  /*3130*/  DFMA R6, R20, R14, R6 ;  /* 0x0000000e1406722b */ /* 0x000fc60000000006 */
[----:B------:R-:W1:Y:S01]  /*3140*/  I2F.F64.U16 R32, R32 ;  /* 0x0000002000207312 */ /* 0x000e620000101800 */
[----:B--2---:R-:W-:Y:S02]  /*3150*/  DADD R20, -R16, R30 ;  /* 0x0000000010147229 */ /* 0x004fe4000000011e */
[----:B------:R-:W-:Y:S02]  /*3160*/  DFMA R22, R14, R14, R22 ;  /* 0x0000000e0e16722b */ /* 0x000fe40000000016 */
[----:B0-----:R-:W-:-:S03]  /*3170*/  DADD R28, -R18, R28 ;  /* 0x00000000121c7229 */ /* 0x001fc6000000011c */
[----:B------:R-:W0:Y:S03]  /*3180*/  I2F.F64.U16 R24, R9 ;  /* 0x0000000900187312 */ /* 0x000e260000101800 */
[-C--:B------:R-:W-:Y:S02]  /*3190*/  DFMA R22, R20, R20.reuse, R22 ;  /* 0x000000141416722b */ /* 0x080fe40000000016 */
[----:B------:R-:W-:Y:S02]  /*31a0*/  DFMA R6, R28, R20, R6 ;  /* 0x000000141c06722b */ /* 0x000fe40000000006 */
[----:B-1----:R-:W-:Y:S02]  /*31b0*/  DADD R32, -R18, R32 ;  /* 0x0000000012207229 */ /* 0x002fe40000000120 */
[----:B------:R-:W-:Y:S02]  /*31c0*/  DFMA R26, R28, R28, R26 ;  /* 0x0000001c1c1a722b */ /* 0x000fe4000000001a */
[----:B0-----:R-:W-:-:S06]  /*31d0*/  DADD R24, -R16, R24 ;  /* 0x0000000010187229 */ /* 0x001fcc0000000118 */
[C---:B------:R-:W-:Y:S02]  /*31e0*/  DFMA R26, R32.reuse, R32, R26 ;  /* 0x00000020201a722b */ /* 0x040fe4000000001a */
[-C--:B------:R-:W-:Y:S02]  /*31f0*/  DFMA R6, R32, R24.reuse, R6 ;  /* 0x000000182006722b */ /* 0x080fe40000000006 */
[----:B------:R-:W-:-:S11]  /*3200*/  DFMA R24, R24, R24, R22 ;  /* 0x000000181818722b */ /* 0x000fd60000000016 */
.L_x_729:
        /* <DEDUP_REMOVED lines=27> */
.L_x_730:
        /* <DEDUP_REMOVED lines=15> */
[----:B0-----:R-:W-:-:S02]  /*34b0*/  DADD R14, -R18, R14 ;  /* 0x00000000120e7229 */ /* 0x001fc4000000010e */
[----:B-1----:R-:W-:-:S06]  /*34c0*/  DADD R22, -R16, R22 ;  /* 0x0000000010167229 */ /* 0x002fcc0000000116 */
[C---:B------:R-:W-:Y:S02]  /*34d0*/  DFMA R26, R14.reuse, R14, R26 ;  /* 0x0000000e0e1a722b */ /* 0x040fe4000000001a */
[-C--:B------:R-:W-:Y:S02]  /*34e0*/  DFMA R6, R14, R22.reuse, R6 ;  /* 0x000000160e06722b */ /* 0x080fe40000000006 */
[----:B------:R-:W-:Y:S01]  /*34f0*/  DFMA R24, R22, R22, R24 ;  /* 0x000000161618722b */ /* 0x000fe20000000018 */
[----:B------:R-:W-:Y:S10]  /*3500*/  BRA.U UP0, `(.L_x_731) ;  /* 0xfffffff500147547 */ /* 0x000ff4000b83ffff */
[----:B------:R-:W-:-:S11]  /*3510*/  DMUL R20, R24, R26 ;  /* 0x0000001a18147228 */ /* 0x000fd60000000000 */
.L_x_726:
        /* <DEDUP_REMOVED lines=14> */
[----:B------:R-:W-:Y:S05]  /*3600*/  CALL.REL.NOINC `($__internal_13_$__cuda_sm20_drsqrt_f64_slowpath_v2) ;  /* 0x000000ec00207944 */ /* 0x000fea0003c00000 */
.L_x_733:
[----:B------:R-:W-:Y:S05]  /*3610*/  BSYNC.RECONVERGENT B2 ;  /* 0x0000000000027941 */ /* 0x000fea0003800200 */
.L_x_732:
[----:B------:R-:W-:-:S14]  /*3620*/  DSETP.NEU.AND P1, PT, |R14|, +INF , PT ;  /* 0x7ff000000e00742a */ /* 0x000fdc0003f2d200 */
[----:B------:R-:W-:-:S11]  /*3630*/  @P1 DFMA R10, R14, -R6, 1 ;  /* 0x3ff000000e0a142b */ /* 0x000fd60000000806 */
.L_x_719:
[----:B------:R-:W-:Y:S05]  /*3640*/  BSYNC.RECONVERGENT B1 ;  /* 0x0000000000017941 */ /* 0x000fea0003800200 */
.L_x_718:
        /* <DEDUP_REMOVED lines=9> */
.L_x_677:
[----:B------:R-:W-:-:S13]  /*36e0*/  ISETP.GT.AND P0, PT, R16, R17, PT ;  /* 0x000000111000720c */ /* 0x000fda0003f04270 */
[----:B------:R-:W-:Y:S05]  /*36f0*/  @P0 EXIT ;  /* 0x000000000000094d */ /* 0x000fea0003800000 */
[----:B------:R-:W0:Y:S01]  /*3700*/  LDCU.64 UR6, c[0x0][0x390] ;  /* 0x00007200ff0677ac */ /* 0x000e220008000a00 */
[----:B------:R-:W-:Y:S01]  /*3710*/  IMAD.IADD R2, R11, 0x1, -R16 ;  /* 0x000000010b027824 */ /* 0x000fe200078e0a10 */
[C---:B------:R-:W-:Y:S01]  /*3720*/  IADD3 R19, PT, PT, R1.reuse, 0x18, RZ ;  /* 0x0000001801137810 */ /* 0x040fe20007ffe0ff */
[----:B------:R-:W-:Y:S02]  /*3730*/  VIADD R4, R8, 0xffffffff ;  /* 0xffffffff08047836 */ /* 0x000fe40000000000 */
[----:B------:R-:W-:Y:S01]  /*3740*/  VIADD R18, R1, 0x28 ;  /* 0x0000002801127836 */ /* 0x000fe20000000000 */
[----:B0-----:R-:W-:-:S04]  /*3750*/  IADD3 R14, P0, PT, R13, UR6, RZ ;  /* 0x000000060d0e7c10 */ /* 0x001fc8000ff1e0ff */
[----:B------:R-:W-:-:S09]  /*3760*/  LEA.HI.X.SX32 R15, R13, UR7, 0x1, P0 ;  /* 0x000000070d0f7c11 */ /* 0x000fd200080f0eff */
.L_x_769:
[C---:B------:R-:W-:Y:S01]  /*3770*/  VIADD R0, R5.reuse, -UR5 ;  /* 0x8000000505007c36 */ /* 0x040fe20008000000 */
[----:B------:R-:W-:Y:S04]  /*3780*/  BSSY.RECONVERGENT B0, `(.L_x_735) ;  /* 0x000011e000007945 */ /* 0x000fe80003800200 */
[CC--:B0-----:R-:W-:Y:S02]  /*3790*/  VIMNMX R6, PT, PT, R5.reuse, R0.reuse, PT ;  /* 0x0000000005067248 */ /* 0x0c1fe40003fe0100 */
[----:B------:R-:W-:Y:S02]  /*37a0*/  VIMNMX R7, PT, PT, R5, R0, !PT ;  /* 0x0000000005077248 */ /* 0x000fe40007fe0100 */
[----:B------:R-:W-:Y:S01]  /*37b0*/  ISETP.GE.AND P0, PT, R6, 0x1, PT ;  /* 0x000000010600780c */ /* 0x000fe20003f06270 */
[----:B------:R-:W-:-:S03]  /*37c0*/  IMAD.MOV.U32 R6, RZ, RZ, 0x0 ;  /* 0x00000000ff067424 */ /* 0x000fc600078e00ff */
[----:B------:R-:W-:Y:S01]  /*37d0*/  ISETP.GE.OR P0, PT, R7, R4, !P0 ;  /* 0x000000040700720c */ /* 0x000fe20004706670 */
[----:B------:R-:W-:-:S12]  /*37e0*/  IMAD.MOV.U32 R7, RZ, RZ, -0x40100000 ;  /* 0xbff00000ff077424 */ /* 0x000fd800078e00ff */
[----:B------:R-:W-:Y:S05]  /*37f0*/  @P0 BRA `(.L_x_736) ;  /* 0x0000001000580947 */ /* 0x000fea0003800000 */
[----:B------:R-:W0:Y:S01]  /*3800*/  LDCU UR4, c[0x0][0x380] ;  /* 0x00007000ff0477ac */ /* 0x000e220008000800 */
[----:B------:R-:W1:Y:S01]  /*3810*/  LDCU.64 UR6, c[0x0][0x398] ;  /* 0x00007300ff0677ac */ /* 0x000e620008000a00 */
[----:B0-----:R-:W-:-:S05]  /*3820*/  IMAD R0, R3, UR4, R0 ;  /* 0x0000000403007c24 */ /* 0x001fca000f8e0200 */
[----:B-1----:R-:W-:-:S04]  /*3830*/  IADD3 R20, P0, PT, R0, UR6, RZ ;  /* 0x0000000600147c10 */ /* 0x002fc8000ff1e0ff */
[----:B------:R-:W-:-:S05]  /*3840*/  LEA.HI.X.SX32 R21, R0, UR7, 0x1, P0 ;  /* 0x0000000700157c11 */ /* 0x000fca00080f0eff */
[----:B------:R-:W2:Y:S04]  /*3850*/  LDG.E.U8 R6, desc[UR8][R20.64] ;  /* 0x0000000814067981 */ /* 0x000ea8000c1e1100 */
[----:B------:R-:W3:Y:S04]  /*3860*/  LDG.E.U8 R0, desc[UR8][R20.64+-0x1] ;  /* 0xffffff0814007981 */ /* 0x000ee8000c1e1100 */
[----:B------:R-:W4:Y:S01]  /*3870*/  LDG.E.U8 R13, desc[UR8][R20.64+0x1] ;  /* 0x00000108140d7981 */ /* 0x000f22000c1e1100 */
[----:B------:R-:W-:Y:S01]  /*3880*/  IMAD.MOV.U32 R12, RZ, RZ, 0x2 ;  /* 0x00000002ff0c7424 */ /* 0x000fe200078e00ff */
[----:B------:R-:W-:Y:S01]  /*3890*/  BSSY.RECONVERGENT B1, `(.L_x_737) ;  /* 0x0000041000017945 */ /* 0x000fe20003800200 */
[----:B------:R-:W-:-:S02]  /*38a0*/  IMAD.MOV.U32 R17, RZ, RZ, 0x1 ;  /* 0x00000001ff117424 */ /* 0x000fc400078e00ff */
[----:B------:R-:W-:Y:S01]  /*38b0*/  IMAD.MOV.U32 R16, RZ, RZ, RZ ;  /* 0x000000ffff107224 */ /* 0x000fe200078e00ff */
[----:B------:R0:W-:Y:S04]  /*38c0*/  STL [R1+0x20], R12 ;  /* 0x0000200c01007387 */ /* 0x0001e80000100800 */
[----:B------:R0:W-:Y:S01]  /*38d0*/  STL.64 [R1+0x18], R16 ;  /* 0x0000181001007387 */ /* 0x0001e20000100a00 */
[----:B--2---:R-:W1:Y:S08]  /*38e0*/  I2F.F64.U16 R6, R6 ;  /* 0x0000000600067312 */ /* 0x004e700000101800 */
[----:B---3--:R2:W3:Y:S01]  /*38f0*/  I2F.F64.U16 R8, R0 ;  /* 0x0000000000087312 */ /* 0x0084e20000101800 */
[----:B-1----:R0:W-:Y:S07]  /*3900*/  STL.64 [R1], R6 ;  /* 0x0000000601007387 */ /* 0x0021ee0000100a00 */
[----:B----4-:R1:W4:Y:S01]  /*3910*/  I2F.F64.U16 R10, R13 ;  /* 0x0000000d000a7312 */ /* 0x0103220000101800 */
[----:B--2---:R-:W-:Y:S01]  /*3920*/  MOV R0, RZ ;  /* 0x000000ff00007202 */ /* 0x004fe20000000f00 */
[C---:B---3--:R-:W-:Y:S01]  /*3930*/  DADD R8, R6.reuse, R8 ;  /* 0x0000000006087229 */ /* 0x048fe20000000008 */
[----:B-1----:R-:W-:Y:S01]  /*3940*/  IMAD.MOV.U32 R13, RZ, RZ, 0x2 ;  /* 0x00000002ff0d7424 */ /* 0x002fe200078e00ff */
[----:B----4-:R-:W-:-:S06]  /*3950*/  DADD R10, R6, R10 ;  /* 0x00000000060a7229 */ /* 0x010fcc000000000a */
[----:B------:R-:W-:Y:S02]  /*3960*/  DMUL R8, R8, 0.5 ;  /* 0x3fe0000008087828 */ /* 0x000fe40000000000 */
[----:B------:R-:W-:-:S05]  /*3970*/  DMUL R10, R10, 0.5 ;  /* 0x3fe000000a0a7828 */ /* 0x000fca0000000000 */
[----:B------:R0:W-:Y:S04]  /*3980*/  STL.64 [R1+0x8], R8 ;  /* 0x0000080801007387 */ /* 0x0001e80000100a00 */
[----:B------:R0:W-:Y:S02]  /*3990*/  STL.64 [R1+0x10], R10 ;  /* 0x0000100a01007387 */ /* 0x0001e40000100a00 */
.L_x_744:
[----:B0-----:R-:W-:-:S06]  /*39a0*/  IMAD R8, R0, 0x8, R1 ;  /* 0x0000000800087824 */ /* 0x001fcc00078e0201 */
[----:B------:R-:W5:Y:S01]  /*39b0*/  LDL.64 R8, [R8] ;  /* 0x0000000008087983 */ /* 0x000f620000100a00 */
[----:B------:R-:W-:Y:S01]  /*39c0*/  BSSY.RECONVERGENT B2, `(.L_x_738) ;  /* 0x000001b000027945 */ /* 0x000fe20003800200 */
[----:B------:R-:W-:Y:S02]  /*39d0*/  IMAD.MOV.U32 R20, RZ, RZ, R13 ;  /* 0x000000ffff147224 */ /* 0x000fe400078e000d */
[----:B------:R-:W-:Y:S02]  /*39e0*/  IMAD.MOV.U32 R12, RZ, RZ, R0 ;  /* 0x000000ffff0c7224 */ /* 0x000fe400078e0000 */
[----:B------:R-:W-:-:S07]  /*39f0*/  IMAD.MOV.U32 R13, RZ, RZ, RZ ;  /* 0x000000ffff0d7224 */ /* 0x000fce00078e00ff */
.L_x_741:
        /* <DEDUP_REMOVED lines=13> */
[----:B------:R-:W-:-:S02]  /*3ad0*/  IMAD.MOV.U32 R13, RZ, RZ, R12 ;  /* 0x000000ffff0d7224 */ /* 0x000fc400078e000c */
[----:B0-----:R-:W-:Y:S02]  /*3ae0*/  IMAD.MOV.U32 R10, RZ, RZ, R8 ;  /* 0x000000ffff0a7224 */ /* 0x001fe400078e0008 */
[----:B------:R-:W-:Y:S01]  /*3af0*/  IMAD.MOV.U32 R11, RZ, RZ, R9 ;  /* 0x000000ffff0b7224 */ /* 0x000fe200078e0009 */
[----:B--2---:R1:W-:Y:S04]  /*3b00*/  STL [R16+0x4], R23 ;  /* 0x0000041710007387 */ /* 0x0043e80000100800 */
[----:B---3--:R1:W-:Y:S02]  /*3b10*/  STL [R16], R21 ;  /* 0x0000001510007387 */ /* 0x0083e40000100800 */
.L_x_740:
[----:B------:R-:W-:Y:S05]  /*3b20*/  BSYNC.RECONVERGENT B3 ;  /* 0x0000000000037941 */ /* 0x000fea0003800200 */
.L_x_739:
[----:B-1----:R-:W-:Y:S01]  /*3b30*/  IMAD.MOV.U32 R8, RZ, RZ, R10 ;  /* 0x000000ffff087224 */ /* 0x002fe200078e000a */
[----:B------:R-:W-:Y:S01]  /*3b40*/  MOV R12, R25 ;  /* 0x00000019000c7202 */ /* 0x000fe20000000f00 */
[----:B------:R-:W-:Y:S01]  /*3b50*/  IMAD.MOV.U32 R9, RZ, RZ, R11 ;  /* 0x000000ffff097224 */ /* 0x000fe200078e000b */
[----:B------:R-:W-:Y:S06]  /*3b60*/  @!P1 BRA `(.L_x_741) ;  /* 0xfffffffc00a49947 */ /* 0x000fec000383ffff */
[----:B------:R-:W-:Y:S05]  /*3b70*/  BSYNC.RECONVERGENT B2 ;  /* 0x0000000000027941 */ /* 0x000fea0003800200 */
.L_x_738:
        /* <DEDUP_REMOVED lines=12> */
[----:B--2---:R-:W-:Y:S02]  /*3c40*/  IMAD.MOV.U32 R16, RZ, RZ, R21 ;  /* 0x000000ffff107224 */ /* 0x004fe400078e0015 */
[----:B------:R-:W-:-:S05]  /*3c50*/  IMAD.MOV.U32 R17, RZ, RZ, R20 ;  /* 0x000000ffff117224 */ /* 0x000fca00078e0014 */
[----:B------:R0:W-:Y:S02]  /*3c60*/  STL.64 [R1+0x18], R16 ;  /* 0x0000181001007387 */ /* 0x0001e40000100a00 */
.L_x_743:
[----:B------:R-:W-:Y:S05]  /*3c70*/  BSYNC.RECONVERGENT B2 ;  /* 0x0000000000027941 */ /* 0x000fea0003800200 */
.L_x_742:
[----:B------:R-:W-:-:S13]  /*3c80*/  ISETP.GE.AND P0, PT, R0, R13, PT ;  /* 0x0000000d0000720c */ /* 0x000fda0003f06270 */
[----:B------:R-:W-:Y:S05]  /*3c90*/  @!P0 BRA `(.L_x_744) ;  /* 0xfffffffc00408947 */ /* 0x000fea000383ffff */
[----:B------:R-:W-:Y:S05]  /*3ca0*/  BSYNC.RECONVERGENT B1 ;  /* 0x0000000000017941 */ /* 0x000fea0003800200 */
.L_x_737:
[----:B0-----:R-:W2:Y:S04]  /*3cb0*/  LDG.E.U8 R10, desc[UR8][R14.64] ;  /* 0x000000080e0a7981 */ /* 0x001ea8000c1e1100 */
[----:B------:R-:W3:Y:S04]  /*3cc0*/  LDG.E.U8 R0, desc[UR8][R14.64+-0x1] ;  /* 0xffffff080e007981 */ /* 0x000ee8000c1e1100 */
[----:B------:R-:W4:Y:S04]  /*3cd0*/  LDG.E.U8 R23, desc[UR8][R14.64+0x1] ;  /* 0x000001080e177981 */ /* 0x000f28000c1e1100 */
[----:B------:R0:W5:Y:S04]  /*3ce0*/  LDL.64 R20, [R1] ;  /* 0x0000000001147983 */ /* 0x0001680000100a00 */
[----:B------:R0:W5:Y:S01]  /*3cf0*/  LDL.64 R8, [R1+0x10] ;  /* 0x0000100001087983 */ /* 0x0001620000100a00 */
        /* <DEDUP_REMOVED lines=8> */
[----:B-1----:R0:W-:Y:S07]  /*3d80*/  STL.64 [R1+0x28], R10 ;  /* 0x0000280a01007387 */ /* 0x0021ee0000100a00 */
[----:B----4-:R1:W4:Y:S01]  /*3d90*/  I2F.F64.U16 R16, R23 ;  /* 0x0000001700107312 */ /* 0x0103220000101800 */
[----:B--2---:R-:W-:Y:S01]  /*3da0*/  IMAD.MOV.U32 R0, RZ, RZ, 0x2 ;  /* 0x00000002ff007424 */ /* 0x004fe200078e00ff */
[C---:B---3--:R-:W-:Y:S01]  /*3db0*/  DADD R12, R10.reuse, R12 ;  /* 0x000000000a0c7229 */ /* 0x048fe2000000000c */
[----:B-1----:R-:W-:Y:S01]  /*3dc0*/  IMAD.MOV.U32 R23, RZ, RZ, RZ ;  /* 0x000000ffff177224 */ /* 0x002fe200078e00ff */
[----:B----4-:R-:W-:-:S06]  /*3dd0*/  DADD R16, R10, R16 ;  /* 0x000000000a107229 */ /* 0x010fcc0000000010 */
[----:B------:R-:W-:Y:S02]  /*3de0*/  DMUL R12, R12, 0.5 ;  /* 0x3fe000000c0c7828 */ /* 0x000fe40000000000 */
[----:B------:R-:W-:-:S05]  /*3df0*/  DMUL R16, R16, 0.5 ;  /* 0x3fe0000010107828 */ /* 0x000fca0000000000 */
[----:B------:R0:W-:Y:S04]  /*3e00*/  STL.64 [R1+0x30], R12 ;  /* 0x0000300c01007387 */ /* 0x0001e80000100a00 */
[----:B------:R0:W-:Y:S02]  /*3e10*/  STL.64 [R1+0x38], R16 ;  /* 0x0000381001007387 */ /* 0x0001e40000100a00 */
.L_x_752:
[----:B0-----:R-:W-:-:S06]  /*3e20*/  IMAD R16, R23, 0x8, R18 ;  /* 0x0000000817107824 */ /* 0x001fcc00078e0212 */
[----:B-----5:R-:W5:Y:S01]  /*3e30*/  LDL.64 R16, [R16] ;  /* 0x0000000010107983 */ /* 0x020f620000100a00 */
[----:B------:R-:W-:Y:S01]  /*3e40*/  BSSY.RECONVERGENT B2, `(.L_x_746) ;  /* 0x000001b000027945 */ /* 0x000fe20003800200 */
[----:B------:R-:W-:Y:S02]  /*3e50*/  IMAD.MOV.U32 R26, RZ, RZ, R0 ;  /* 0x000000ffff1a7224 */ /* 0x000fe400078e0000 */
[----:B------:R-:W-:Y:S02]  /*3e60*/  IMAD.MOV.U32 R22, RZ, RZ, R23 ;  /* 0x000000ffff167224 */ /* 0x000fe400078e0017 */
[----:B------:R-:W-:-:S07]  /*3e70*/  IMAD.MOV.U32 R0, RZ, RZ, RZ ;  /* 0x000000ffff007224 */ /* 0x000fce00078e00ff */
.L_x_749:
[----:B------:R-:W-:-:S05]  /*3e80*/  LEA R25, R22, R18, 0x3 ;  /* 0x0000001216197211 */ /* 0x000fca00078e18ff */
[----:B------:R-:W2:Y:S01]  /*3e90*/  LDL.64 R12, [R25+0x8] ;  /* 0x00000800190c7983 */ /* 0x000ea20000100a00 */
[----:B------:R-:W-:Y:S01]  /*3ea0*/  VIADD R31, R22, 0x1 ;  /* 0x00000001161f7836 */ /* 0x000fe20000000000 */
[----:B------:R-:W-:Y:S04]  /*3eb0*/  BSSY.RECONVERGENT B3, `(.L_x_747) ;  /* 0x000000f000037945 */ /* 0x000fe80003800200 */
        /* <DEDUP_REMOVED lines=14> */
.L_x_748:
[----:B------:R-:W-:Y:S05]  /*3fa0*/  BSYNC.RECONVERGENT B3 ;  /* 0x0000000000037941 */ /* 0x000fea0003800200 */
.L_x_747:
[----:B-1----:R-:W-:Y:S01]  /*3fb0*/  IMAD.MOV.U32 R16, RZ, RZ, R12 ;  /* 0x000000ffff107224 */ /* 0x002fe200078e000c */
[----:B------:R-:W-:Y:S01]  /*3fc0*/  MOV R17, R13 ;  /* 0x0000000d00117202 */ /* 0x000fe20000000f00 */
[----:B------:R-:W-:Y:S01]  /*3fd0*/  IMAD.MOV.U32 R22, RZ, RZ, R31 ;  /* 0x000000ffff167224 */ /* 0x000fe200078e001f */
[----:B------:R-:W-:Y:S06]  /*3fe0*/  @!P1 BRA `(.L_x_749) ;  /* 0xfffffffc00a49947 */ /* 0x000fec000383ffff */
[----:B------:R-:W-:Y:S05]  /*3ff0*/  BSYNC.RECONVERGENT B2 ;  /* 0x0000000000027941 */ /* 0x000fea0003800200 */
.L_x_746:
        /* <DEDUP_REMOVED lines=11> */
[----:B--2---:R-:W-:Y:S02]  /*40b0*/  IMAD.MOV.U32 R24, RZ, RZ, R23 ;  /* 0x000000ffff187224 */ /* 0x004fe400078e0017 */
[----:B------:R-:W-:-:S02]  /*40c0*/  IMAD.MOV.U32 R25, RZ, RZ, R22 ;  /* 0x000000ffff197224 */ /* 0x000fc400078e0016 */
[----:B------:R-:W-:-:S03]  /*40d0*/  IMAD.MOV.U32 R23, RZ, RZ, 0x1 ;  /* 0x00000001ff177424 */ /* 0x000fc600078e00ff */
[----:B------:R0:W-:Y:S04]  /*40e0*/  STL.64 [R1+0x18], R24 ;  /* 0x0000181801007387 */ /* 0x0001e80000100a00 */
.L_x_751:
[----:B------:R-:W-:Y:S05]  /*40f0*/  BSYNC.RECONVERGENT B2 ;  /* 0x0000000000027941 */ /* 0x000fea0003800200 */
.L_x_750:
[----:B------:R-:W-:-:S13]  /*4100*/  ISETP.GE.AND P0, PT, R23, R0, PT ;  /* 0x000000001700720c */ /* 0x000fda0003f06270 */
[----:B------:R-:W-:Y:S05]  /*4110*/  @!P0 BRA `(.L_x_752) ;  /* 0xfffffffc00408947 */ /* 0x000fea000383ffff */
[----:B------:R-:W-:Y:S05]  /*4120*/  BSYNC.RECONVERGENT B1 ;  /* 0x0000000000017941 */ /* 0x000fea0003800200 */
.L_x_745:
[----:B0-----:R0:W5:Y:S04]  /*4130*/  LDL.64 R16, [R1+0x28] ;  /* 0x0000280001107983 */ /* 0x0011680000100a00 */
[----:B------:R0:W5:Y:S01]  /*4140*/  LDL.64 R12, [R1+0x38] ;  /* 0x00003800010c7983 */ /* 0x0001620000100a00 */
[--C-:B------:R-:W-:Y:S01]  /*4150*/  DADD R8, -R8, R10.reuse ;  /* 0x0000000008087229 */ /* 0x100fe2000000010a */
[----:B------:R-:W-:Y:S01]  /*4160*/  IMAD.MOV.U32 R23, RZ, RZ, 0x1 ;  /* 0x00000001ff177424 */ /* 0x000fe200078e00ff */
[----:B------:R-:W-:Y:S01]  /*4170*/  DADD R20, R20, -R10 ;  /* 0x0000000014147229 */ /* 0x000fe2000000080a */
[----:B------:R-:W-:Y:S01]  /*4180*/  MOV R22, RZ ;  /* 0x000000ff00167202 */ /* 0x000fe20000000f00 */
[----:B------:R-:W-:Y:S01]  /*4190*/  IMAD.MOV.U32 R10, RZ, RZ, 0x2 ;  /* 0x00000002ff0a7424 */ /* 0x000fe200078e00ff */
[----:B------:R0:W-:Y:S01]  /*41a0*/  STL.64 [R1], RZ ;  /* 0x000000ff01007387 */ /* 0x0001e20000100a00 */
[----:B------:R-:W-:Y:S01]  /*41b0*/  BSSY.RECONVERGENT B1, `(.L_x_753) ;  /* 0x0000037000017945 */ /* 0x000fe20003800200 */
[----:B------:R-:W-:-:S02]  /*41c0*/  IMAD.MOV.U32 R0, RZ, RZ, RZ ;  /* 0x000000ffff007224 */ /* 0x000fc400078e00ff */
[----:B------:R0:W-:Y:S01]  /*41d0*/  STL.64 [R1+0x8], R8 ;  /* 0x0000080801007387 */ /* 0x0001e20000100a00 */
[----:B------:R-:W-:-:S03]  /*41e0*/  IMAD.MOV.U32 R11, RZ, RZ, 0x2 ;  /* 0x00000002ff0b7424 */ /* 0x000fc600078e00ff */
[----:B------:R0:W-:Y:S04]  /*41f0*/  STL.64 [R1+0x10], R20 ;  /* 0x0000101401007387 */ /* 0x0001e80000100a00 */
[----:B------:R0:W-:Y:S04]  /*4200*/  STL.64 [R1+0x18], R22 ;  /* 0x0000181601007387 */ /* 0x0001e80000100a00 */
[----:B------:R0:W-:Y:S02]  /*4210*/  STL [R1+0x20], R10 ;  /* 0x0000200a01007387 */ /* 0x0001e40000100800 */
.L_x_760:
[----:B0-----:R-:W-:-:S06]  /*4220*/  IMAD R20, R0, 0x8, R1 ;  /* 0x0000000800147824 */ /* 0x001fcc00078e0201 */
[----:B-----5:R-:W5:Y:S01]  /*4230*/  LDL.64 R20, [R20] ;  /* 0x0000000014147983 */ /* 0x020f620000100a00 */
[----:B------:R-:W-:Y:S01]  /*4240*/  BSSY.RECONVERGENT B2, `(.L_x_754) ;  /* 0x000001b000027945 */ /* 0x000fe20003800200 */
[----:B------:R-:W-:Y:S01]  /*4250*/  IMAD.MOV.U32 R24, RZ, RZ, R11 ;  /* 0x000000ffff187224 */ /* 0x000fe200078e000b */
[----:B------:R-:W-:Y:S01]  /*4260*/  MOV R11, RZ ;  /* 0x000000ff000b7202 */ /* 0x000fe20000000f00 */
[----:B------:R-:W-:-:S07]  /*4270*/  IMAD.MOV.U32 R10, RZ, RZ, R0 ;  /* 0x000000ffff0a7224 */ /* 0x000fce00078e0000 */
.L_x_757:
        /* <DEDUP_REMOVED lines=18> */
.L_x_756:
[----:B------:R-:W-:Y:S05]  /*43a0*/  BSYNC.RECONVERGENT B3 ;  /* 0x0000000000037941 */ /* 0x000fea0003800200 */
.L_x_755:
[----:B-1----:R-:W-:Y:S01]  /*43b0*/  MOV R20, R8 ;  /* 0x0000000800147202 */ /* 0x002fe20000000f00 */
[----:B------:R-:W-:Y:S02]  /*43c0*/  IMAD.MOV.U32 R21, RZ, RZ, R9 ;  /* 0x000000ffff157224 */ /* 0x000fe400078e0009 */
[----:B------:R-:W-:Y:S01]  /*43d0*/  IMAD.MOV.U32 R10, RZ, RZ, R29 ;  /* 0x000000ffff0a7224 */ /* 0x000fe200078e001d */
[----:B------:R-:W-:Y:S06]  /*43e0*/  @!P1 BRA `(.L_x_757) ;  /* 0xfffffffc00a49947 */ /* 0x000fec000383ffff */
[----:B------:R-:W-:Y:S05]  /*43f0*/  BSYNC.RECONVERGENT B2 ;  /* 0x0000000000027941 */ /* 0x000fea0003800200 */
.L_x_754:
        /* <DEDUP_REMOVED lines=15> */
.L_x_759:
[----:B------:R-:W-:Y:S05]  /*44f0*/  BSYNC.RECONVERGENT B2 ;  /* 0x0000000000027941 */ /* 0x000fea0003800200 */
.L_x_758:
[----:B------:R-:W-:-:S13]  /*4500*/  ISETP.GE.AND P0, PT, R0, R11, PT ;  /* 0x0000000b0000720c */ /* 0x000fda0003f06270 */
[----:B------:R-:W-:Y:S05]  /*4510*/  @!P0 BRA `(.L_x_760) ;  /* 0xfffffffc00408947 */ /* 0x000fea000383ffff */
[----:B------:R-:W-:Y:S05]  /*4520*/  BSYNC.RECONVERGENT B1 ;  /* 0x0000000000017941 */ /* 0x000fea0003800200 */
.L_x_753:
[----:B0-----:R0:W5:Y:S01]  /*4530*/  LDL.64 R20, [R1+0x10] ;  /* 0x0000100001147983 */ /* 0x0011620000100a00 */
[C---:B------:R-:W-:Y:S01]  /*4540*/  DADD R12, R6.reuse, -R12 ;  /* 0x00000000060c7229 */ /* 0x040fe2000000080c */
[----:B------:R-:W-:Y:S01]  /*4550*/  MOV R9, 0x1 ;  /* 0x0000000100097802 */ /* 0x000fe20000000f00 */
[----:B------:R-:W-:Y:S01]  /*4560*/  DADD R16, -R6, R16 ;  /* 0x0000000006107229 */ /* 0x000fe20000000110 */
[----:B------:R-:W-:Y:S01]  /*4570*/  IMAD.MOV.U32 R8, RZ, RZ, RZ ;  /* 0x000000ffff087224 */ /* 0x000fe200078e00ff */
[----:B------:R0:W-:Y:S01]  /*4580*/  STL.64 [R1+0x28], RZ ;  /* 0x000028ff01007387 */ /* 0x0001e20000100a00 */
[----:B------:R-:W-:Y:S01]  /*4590*/  IMAD.MOV.U32 R6, RZ, RZ, 0x2 ;  /* 0x00000002ff067424 */ /* 0x000fe200078e00ff */
[----:B------:R-:W-:Y:S01]  /*45a0*/  BSSY.RECONVERGENT B1, `(.L_x_761) ;  /* 0x0000037000017945 */ /* 0x000fe20003800200 */
[----:B------:R-:W-:Y:S01]  /*45b0*/  IMAD.MOV.U32 R7, RZ, RZ, RZ ;  /* 0x000000ffff077224 */ /* 0x000fe200078e00ff */
[----:B------:R0:W-:Y:S01]  /*45c0*/  STL.64 [R1+0x30], R12 ;  /* 0x0000300c01007387 */ /* 0x0001e20000100a00 */
[----:B------:R-:W-:-:S03]  /*45d0*/  IMAD.MOV.U32 R0, RZ, RZ, 0x2 ;  /* 0x00000002ff007424 */ /* 0x000fc600078e00ff */
[----:B------:R0:W-:Y:S04]  /*45e0*/  STL.64 [R1+0x38], R16 ;  /* 0x0000381001007387 */ /* 0x0001e80000100a00 */
[----:B------:R0:W-:Y:S04]  /*45f0*/  STL.64 [R1+0x18], R8 ;  /* 0x0000180801007387 */ /* 0x0001e80000100a00 */
[----:B------:R0:W-:Y:S02]  /*4600*/  STL [R1+0x20], R6 ;  /* 0x0000200601007387 */ /* 0x0001e40000100800 */
.L_x_768:
[----:B0-----:R-:W-:-:S06]  /*4610*/  IMAD R8, R7, 0x8, R18 ;  /* 0x0000000807087824 */ /* 0x001fcc00078e0212 */
[----:B-----5:R-:W5:Y:S01]  /*4620*/  LDL.64 R8, [R8] ;  /* 0x0000000008087983 */ /* 0x020f620000100a00 */
[----:B------:R-:W-:Y:S01]  /*4630*/  BSSY.RECONVERGENT B2, `(.L_x_762) ;  /* 0x000001b000027945 */ /* 0x000fe20003800200 */
[----:B------:R-:W-:Y:S01]  /*4640*/  IMAD.MOV.U32 R16, RZ, RZ, R0 ;  /* 0x000000ffff107224 */ /* 0x000fe200078e0000 */
[----:B------:R-:W-:Y:S01]  /*4650*/  MOV R6, R7 ;  /* 0x0000000700067202 */ /* 0x000fe20000000f00 */
[----:B------:R-:W-:-:S07]  /*4660*/  IMAD.MOV.U32 R0, RZ, RZ, RZ ;  /* 0x000000ffff007224 */ /* 0x000fce00078e00ff */
.L_x_765:
        /* <DEDUP_REMOVED lines=18> */
.L_x_764:
[----:B------:R-:W-:Y:S05]  /*4790*/  BSYNC.RECONVERGENT B3 ;  /* 0x0000000000037941 */ /* 0x000fea0003800200 */
.L_x_763:
[----:B-1----:R-:W-:Y:S02]  /*47a0*/  IMAD.MOV.U32 R8, RZ, RZ, R10 ;  /* 0x000000ffff087224 */ /* 0x002fe400078e000a */
[----:B------:R-:W-:Y:S02]  /*47b0*/  IMAD.MOV.U32 R9, RZ, RZ, R11 ;  /* 0x000000ffff097224 */ /* 0x000fe400078e000b */
[----:B------:R-:W-:Y:S01]  /*47c0*/  IMAD.MOV.U32 R6, RZ, RZ, R25 ;  /* 0x000000ffff067224 */ /* 0x000fe200078e0019 */
[----:B------:R-:W-:Y:S06]  /*47d0*/  @!P1 BRA `(.L_x_765) ;  /* 0xfffffffc00a49947 */ /* 0x000fec000383ffff */
[----:B------:R-:W-:Y:S05]  /*47e0*/  BSYNC.RECONVERGENT B2 ;  /* 0x0000000000027941 */ /* 0x000fea0003800200 */
.L_x_762:
        /* <DEDUP_REMOVED lines=12> */
[----:B------:R-:W-:Y:S01]  /*48b0*/  MOV R7, 0x1 ;  /* 0x0000000100077802 */ /* 0x000fe20000000f00 */
[----:B------:R-:W-:-:S05]  /*48c0*/  IMAD.MOV.U32 R13, RZ, RZ, R6 ;  /* 0x000000ffff0d7224 */ /* 0x000fca00078e0006 */
[----:B------:R0:W-:Y:S02]  /*48d0*/  STL.64 [R1+0x18], R12 ;  /* 0x0000180c01007387 */ /* 0x0001e40000100a00 */
.L_x_767:
[----:B------:R-:W-:Y:S05]  /*48e0*/  BSYNC.RECONVERGENT B2 ;  /* 0x0000000000027941 */ /* 0x000fea0003800200 */
.L_x_766:
[----:B------:R-:W-:-:S13]  /*48f0*/  ISETP.GE.AND P0, PT, R7, R0, PT ;  /* 0x000000000700720c */ /* 0x000fda0003f06270 */
[----:B------:R-:W-:Y:S05]  /*4900*/  @!P0 BRA `(.L_x_768) ;  /* 0xfffffffc00408947 */ /* 0x000fea000383ffff */
[----:B------:R-:W-:Y:S05]  /*4910*/  BSYNC.RECONVERGENT B1 ;  /* 0x0000000000017941 */ /* 0x000fea0003800200 */
.L_x_761:
[----:B------:R-:W2:Y:S02]  /*4920*/  LDL.64 R6, [R1+0x38] ;  /* 0x0000380001067983 */ /* 0x000ea40000100a00 */
[----:B--2---:R-:W-:-:S06]  /*4930*/  DSETP.GTU.AND P0, PT, R6, R20, PT ;  /* 0x000000140600722a */ /* 0x004fcc0003f0c000 */
[----:B------:R-:W-:Y:S02]  /*4940*/  FSEL R6, R6, R20, !P0 ;  /* 0x0000001406067208 */ /* 0x000fe40004000000 */
[----:B------:R-:W-:-:S07]  /*4950*/  FSEL R7, R7, R21, !P0 ;  /* 0x0000001507077208 */ /* 0x000fce0004000000 */
.L_x_736:
[----:B------:R-:W-:Y:S05]  /*4960*/  BSYNC.RECONVERGENT B0 ;  /* 0x0000000000007941 */ /* 0x000fea0003800200 */
.L_x_735:
[----:B------:R-:W1:Y:S01]  /*4970*/  LDC R0, c[0x0][0x3a4] ;  /* 0x0000e900ff007b82 */ /* 0x000e620000000800 */
[----:B0-----:R-:W-:-:S07]  /*4980*/  VIADD R11, R2, UR5 ;  /* 0x00000005020b7c36 */ /* 0x001fce0008000000 */
[----:B------:R-:W0:Y:S01]  /*4990*/  LDC.64 R8, c[0x0][0x3a8] ;  /* 0x0000ea00ff087b82 */ /* 0x000e220000000a00 */
[----:B-1----:R-:W-:Y:S01]  /*49a0*/  ISETP.NE.AND P0, PT, R0, UR5, PT ;  /* 0x0000000500007c0c */ /* 0x002fe2000bf05270 */
[----:B0-----:R-:W-:-:S05]  /*49b0*/  IMAD.WIDE R8, R11, 0x8, R8 ;  /* 0x000000080b087825 */ /* 0x001fca00078e0208 */
[----:B------:R0:W-:Y:S07]  /*49c0*/  STG.E.64 desc[UR8][R8.64], R6 ;  /* 0x0000000608007986 */ /* 0x0001ee000c101b08 */
[----:B------:R-:W-:Y:S05]  /*49d0*/  @!P0 EXIT ;  /* 0x000000000000894d */ /* 0x000fea0003800000 */
[----:B------:R-:W-:Y:S01]  /*49e0*/  UIADD3 UR5, UPT, UPT, UR5, 0x1, URZ ;  /* 0x0000000105057890 */ /* 0x000fe2000fffe0ff */
[----:B------:R-:W-:Y:S11]  /*49f0*/  BRA `(.L_x_769) ;  /* 0xffffffec005c7947 */ /* 0x000ff6000383ffff */
.L_x_676:
        /* <DEDUP_REMOVED lines=12> */
[----:B------:R-:W-:Y:S01]  /*4ac0*/  UISETP.GT.AND UP0, UPT, UR7, -0x1, UPT ;  /* 0xffffffff0700788c */ /* 0x000fe2000bf04270 */
[C---:B------:R-:W-:Y:S02]  /*4ad0*/  VIADD R7, R5.reuse, UR6 ;  /* 0x0000000605077c36 */ /* 0x040fe40008000000 */
        /* <DEDUP_REMOVED lines=11> */
.L_x_776:
[----:B------:R-:W-:Y:S01]  /*4b90*/  VIADD R0, R3, UR5 ;  /* 0x0000000503007c36 */ /* 0x000fe20008000000 */
[----:B------:R-:W-:Y:S01]  /*4ba0*/  UIADD3 UR4, UPT, UPT, UR4, 0x1, URZ ;  /* 0x0000000104047890 */ /* 0x000fe2000fffe0ff */
[----:B------:R-:W-:Y:S01]  /*4bb0*/  VIADD R7, R2, UR5 ;  /* 0x0000000502077c36 */ /* 0x000fe20008000000 */
[----:B------:R-:W-:Y:S01]  /*4bc0*/  BSSY.RECONVERGENT B1, `(.L_x_774) ;  /* 0x000000c000017945 */ /* 0x000fe20003800200 */
[----:B---3--:R-:W-:Y:S01]  /*4bd0*/  HFMA2 R12, -RZ, RZ, 0, 0 ;  /* 0x00000000ff0c7431 */ /* 0x008fe200000001ff */
[----:B-1----:R-:W-:Y:S01]  /*4be0*/  ISETP.LT.OR P1, PT, R0, UR6, P0 ;  /* 0x0000000600007c0c */ /* 0x002fe20008721670 */
[----:B------:R-:W-:Y:S01]  /*4bf0*/  IMAD.MOV.U32 R13, RZ, RZ, -0x40100000 ;  /* 0xbff00000ff0d7424 */ /* 0x000fe200078e00ff */
[----:B------:R-:W-:Y:S02]  /*4c00*/  ISETP.NE.AND P2, PT, R5, UR4, PT ;  /* 0x0000000405007c0c */ /* 0x000fe4000bf45270 */
[----:B--2---:R-:W-:-:S13]  /*4c10*/  ISETP.GE.OR P1, PT, R7, UR7, P1 ;  /* 0x0000000707007c0c */ /* 0x004fda0008f26670 */
[----:B------:R-:W-:Y:S05]  /*4c20*/  @P1 BRA `(.L_x_775) ;  /* 0x0000000000141947 */ /* 0x000fea0003800000 */
[----:B------:R-:W-:Y:S02]  /*4c30*/  CS2R R20, SRZ ;  /* 0x0000000000147805 */ /* 0x000fe4000001ff00 */
[----:B------:R-:W-:-:S07]  /*4c40*/  MOV R0, 0x4c60 ;  /* 0x00004c6000007802 */ /* 0x000fce0000000f00 */
[----:B0-----:R-:W-:Y:S05]  /*4c50*/  CALL.REL.NOINC `($__internal_13_$__cuda_sm20_drsqrt_f64_slowpath_v2) ;  /* 0x000000d4008c7944 */ /* 0x001fea0003c00000 */
[----:B------:R-:W-:-:S14]  /*4c60*/  DSETP.NEU.AND P1, PT, |R14|, +INF , PT ;  /* 0x7ff000000e00742a */ /* 0x000fdc0003f2d200 */
[----:B------:R-:W-:-:S11]  /*4c70*/  @P1 DFMA R12, -RZ, R14, 1 ;  /* 0x3ff00000ff0c142b */ /* 0x000fd6000000010e */
.L_x_775:
[----:B------:R-:W-:Y:S05]  /*4c80*/  BSYNC.RECONVERGENT B1 ;  /* 0x0000000000017941 */ /* 0x000fea0003800200 */
.L_x_774:
[----:B------:R-:W-:Y:S01]  /*4c90*/  VIADD R9, R4, UR5 ;  /* 0x0000000504097c36 */ /* 0x000fe20008000000 */
[----:B------:R-:W-:-:S03]  /*4ca0*/  UIADD3 UR5, UPT, UPT, UR5, 0x1, URZ ;  /* 0x0000000105057890 */ /* 0x000fc6000fffe0ff */
[----:B0-----:R-:W-:-:S05]  /*4cb0*/  IMAD.WIDE R8, R9, 0x8, R10 ;  /* 0x0000000809087825 */ /* 0x001fca00078e020a */
[----:B------:R3:W-:Y:S01]  /*4cc0*/  STG.E.64 desc[UR8][R8.64], R12 ;  /* 0x0000000c08007986 */ /* 0x0007e2000c101b08 */
[----:B------:R-:W-:Y:S05]  /*4cd0*/  @P2 BRA `(.L_x_776) ;  /* 0xfffffffc00ac2947 */ /* 0x000fea000383ffff */
.L_x_773:
[----:B------:R-:W0:Y:S01]  /*4ce0*/  LDC R5, c[0x0][0x3a4] ;  /* 0x0000e900ff057b82 */ /* 0x000e220000000800 */
[----:B------:R-:W-:Y:S01]  /*4cf0*/  ISETP.GE.U32.AND P1, PT, R6, 0x3, PT ;  /* 0x000000030600780c */ /* 0x000fe20003f26070 */
[----:B------:R-:W1:Y:S01]  /*4d00*/  LDCU UR10, c[0x0][0x38c] ;  /* 0x00007180ff0a77ac */ /* 0x000e620008000800 */
[----:B------:R-:W2:Y:S05]  /*4d10*/  LDCU UR11, c[0x0][0x384] ;  /* 0x00007080ff0b77ac */ /* 0x000eaa0008000800 */
[----:B------:R-:W4:Y:S06]  /*4d20*/  LDC.64 R10, c[0x0][0x3a8] ;  /* 0x0000ea00ff0a7b82 */ /* 0x000f2c0000000a00 */
[----:B-12---:R-:W-:Y:S05]  /*4d30*/  @!P1 EXIT ;  /* 0x000000000000994d */ /* 0x006fea0003800000 */
.L_x_785:
[----:B------:R-:W-:Y:S01]  /*4d40*/  VIADD R6, R3, UR5 ;  /* 0x0000000503067c36 */ /* 0x000fe20008000000 */
[----:B------:R-:W-:Y:S01]  /*4d50*/  BSSY.RECONVERGENT B1, `(.L_x_777) ;  /* 0x000000c000017945 */ /* 0x000fe20003800200 */
[----:B------:R-:W-:Y:S02]  /*4d60*/  VIADD R7, R2, UR5 ;  /* 0x0000000502077c36 */ /* 0x000fe40008000000 */
[----:B------:R-:W-:Y:S01]  /*4d70*/  IMAD.MOV.U32 R18, RZ, RZ, 0x0 ;  /* 0x00000000ff127424 */ /* 0x000fe200078e00ff */
[----:B------:R-:W-:Y:S01]  /*4d80*/  ISETP.LT.OR P1, PT, R6, UR10, P0 ;  /* 0x0000000a06007c0c */ /* 0x000fe20008721670 */
[----:B------:R-:W-:-:S03]  /*4d90*/  IMAD.MOV.U32 R19, RZ, RZ, -0x40100000 ;  /* 0xbff00000ff137424 */ /* 0x000fc600078e00ff */
[----:B------:R-:W-:-:S13]  /*4da0*/  ISETP.GE.OR P1, PT, R7, UR11, P1 ;  /* 0x0000000b07007c0c */ /* 0x000fda0008f26670 */
[----:B------:R-:W-:Y:S05]  /*4db0*/  @P1 BRA `(.L_x_778) ;  /* 0x0000000000141947 */ /* 0x000fea0003800000 */
[----:B------:R-:W-:Y:S02]  /*4dc0*/  CS2R R20, SRZ ;  /* 0x0000000000147805 */ /* 0x000fe4000001ff00 */
[----:B------:R-:W-:-:S07]  /*4dd0*/  MOV R0, 0x4df0 ;  /* 0x00004df000007802 */ /* 0x000fce0000000f00 */
[----:B0--34-:R-:W-:Y:S05]  /*4de0*/  CALL.REL.NOINC `($__internal_13_$__cuda_sm20_drsqrt_f64_slowpath_v2) ;  /* 0x000000d400287944 */ /* 0x019fea0003c00000 */
[----:B------:R-:W-:-:S14]  /*4df0*/  DSETP.NEU.AND P1, PT, |R14|, +INF , PT ;  /* 0x7ff000000e00742a */ /* 0x000fdc0003f2d200 */
[----:B------:R-:W-:-:S11]  /*4e00*/  @P1 DFMA R18, -RZ, R14, 1 ;  /* 0x3ff00000ff12142b */ /* 0x000fd6000000010e */
.L_x_778:
[----:B------:R-:W-:Y:S05]  /*4e10*/  BSYNC.RECONVERGENT B1 ;  /* 0x0000000000017941 */ /* 0x000fea0003800200 */
.L_x_777:
[----:B---3--:R-:W-:Y:S01]  /*4e20*/  IADD3 R13, PT, PT, R4, UR5, RZ ;  /* 0x00000005040d7c10 */ /* 0x008fe2000fffe0ff */
[----:B------:R-:W-:Y:S01]  /*4e30*/  VIADD R0, R6, 0x1 ;  /* 0x0000000106007836 */ /* 0x000fe20000000000 */
[----:B------:R-:W-:Y:S01]  /*4e40*/  BSSY.RECONVERGENT B1, `(.L_x_779) ;  /* 0x000000e000017945 */ /* 0x000fe20003800200 */
[----:B------:R-:W-:Y:S02]  /*4e50*/  VIADD R8, R7, 0x1 ;  /* 0x0000000107087836 */ /* 0x000fe40000000000 */
[----:B----4-:R-:W-:Y:S01]  /*4e60*/  IMAD.WIDE R12, R13, 0x8, R10 ;  /* 0x000000080d0c7825 */ /* 0x010fe200078e020a */
[----:B------:R-:W-:-:S03]  /*4e70*/  ISETP.LT.OR P1, PT, R0, UR10, P0 ;  /* 0x0000000a00007c0c */ /* 0x000fc60008721670 */
[----:B------:R-:W-:Y:S01]  /*4e80*/  IMAD.MOV.U32 R22, RZ, RZ, 0x0 ;  /* 0x00000000ff167424 */ /* 0x000fe200078e00ff */
[----:B------:R1:W-:Y:S01]  /*4e90*/  STG.E.64 desc[UR8][R12.64], R18 ;  /* 0x000000120c007986 */ /* 0x0003e2000c101b08 */
[----:B------:R-:W-:Y:S01]  /*4ea0*/  ISETP.GE.OR P1, PT, R8, UR11, P1 ;  /* 0x0000000b08007c0c */ /* 0x000fe20008f26670 */
[----:B------:R-:W-:-:S12]  /*4eb0*/  IMAD.MOV.U32 R23, RZ, RZ, -0x40100000 ;  /* 0xbff00000ff177424 */ /* 0x000fd800078e00ff */
[----:B-1----:R-:W-:Y:S05]  /*4ec0*/  @P1 BRA `(.L_x_780) ;  /* 0x0000000000141947 */ /* 0x002fea0003800000 */
[----:B------:R-:W-:Y:S02]  /*4ed0*/  CS2R R20, SRZ ;  /* 0x0000000000147805 */ /* 0x000fe4000001ff00 */
[----:B------:R-:W-:-:S07]  /*4ee0*/  MOV R0, 0x4f00 ;  /* 0x00004f0000007802 */ /* 0x000fce0000000f00 */
[----:B0-----:R-:W-:Y:S05]  /*4ef0*/  CALL.REL.NOINC `($__internal_13_$__cuda_sm20_drsqrt_f64_slowpath_v2) ;  /* 0x000000d000e47944 */ /* 0x001fea0003c00000 */
[----:B------:R-:W-:-:S14]  /*4f00*/  DSETP.NEU.AND P1, PT, |R14|, +INF , PT ;  /* 0x7ff000000e00742a */ /* 0x000fdc0003f2d200 */
[----:B------:R-:W-:-:S11]  /*4f10*/  @P1 DFMA R22, -RZ, R14, 1 ;  /* 0x3ff00000ff16142b */ /* 0x000fd6000000010e */
.L_x_780:
[----:B------:R-:W-:Y:S05]  /*4f20*/  BSYNC.RECONVERGENT B1 ;  /* 0x0000000000017941 */ /* 0x000fea0003800200 */
.L_x_779:
[----:B------:R-:W-:Y:S01]  /*4f30*/  VIADD R0, R6, 0x2 ;  /* 0x0000000206007836 */ /* 0x000fe20000000000 */
[----:B------:R1:W-:Y:S01]  /*4f40*/  STG.E.64 desc[UR8][R12.64+0x8], R22 ;  /* 0x000008160c007986 */ /* 0x0003e2000c101b08 */
[----:B------:R-:W-:Y:S01]  /*4f50*/  VIADD R8, R7, 0x2 ;  /* 0x0000000207087836 */ /* 0x000fe20000000000 */
[----:B------:R-:W-:Y:S01]  /*4f60*/  BSSY.RECONVERGENT B1, `(.L_x_781) ;  /* 0x000000b000017945 */ /* 0x000fe20003800200 */
[----:B------:R-:W-:Y:S01]  /*4f70*/  MOV R18, 0x0 ;  /* 0x0000000000127802 */ /* 0x000fe20000000f00 */
        /* <DEDUP_REMOVED lines=9> */
.L_x_782:
[----:B------:R-:W-:Y:S05]  /*5010*/  BSYNC.RECONVERGENT B1 ;  /* 0x0000000000017941 */ /* 0x000fea0003800200 */
.L_x_781:
[----:B------:R-:W-:Y:S01]  /*5020*/  VIADD R6, R6, 0x3 ;  /* 0x0000000306067836 */ /* 0x000fe20000000000 */
[----:B------:R1:W-:Y:S01]  /*5030*/  STG.E.64 desc[UR8][R12.64+0x10], R18 ;  /* 0x000010120c007986 */ /* 0x0003e2000c101b08 */
[----:B------:R-:W-:Y:S01]  /*5040*/  VIADD R7, R7, 0x3 ;  /* 0x0000000307077836 */ /* 0x000fe20000000000 */
[----:B------:R-:W-:Y:S02]  /*5050*/  BSSY.RECONVERGENT B1, `(.L_x_783) ;  /* 0x000000b000017945 */ /* 0x000fe40003800200 */
[----:B------:R-:W-:Y:S01]  /*5060*/  ISETP.LT.OR P1, PT, R6, UR10, P0 ;  /* 0x0000000a06007c0c */ /* 0x000fe20008721670 */
[----:B------:R-:W-:-:S03]  /*5070*/  IMAD.MOV.U32 R6, RZ, RZ, 0x0 ;  /* 0x00000000ff067424 */ /* 0x000fc600078e00ff */
        /* <DEDUP_REMOVED lines=8> */
.L_x_784:
[----:B------:R-:W-:Y:S05]  /*5100*/  BSYNC.RECONVERGENT B1 ;  /* 0x0000000000017941 */ /* 0x000fea0003800200 */
.L_x_783:
[----:B------:R-:W-:Y:S01]  /*5110*/  UIADD3 UR4, UPT, UPT, UR5, 0x3, URZ ;  /* 0x0000000305047890 */ /* 0x000fe2000fffe0ff */
[----:B------:R1:W-:Y:S05]  /*5120*/  STG.E.64 desc[UR8][R12.64+0x18], R6 ;  /* 0x000018060c007986 */ /* 0x0003ea000c101b08 */
[----:B0-----:R-:W-:-:S13]  /*5130*/  ISETP.NE.AND P1, PT, R5, UR4, PT ;  /* 0x0000000405007c0c */ /* 0x001fda000bf25270 */
[----:B-1----:R-:W-:Y:S05]  /*5140*/  @!P1 EXIT ;  /* 0x000000000000994d */ /* 0x002fea0003800000 */
[----:B------:R-:W-:Y:S01]  /*5150*/  UIADD3 UR5, UPT, UPT, UR5, 0x4, URZ ;  /* 0x0000000405057890 */ /* 0x000fe2000fffe0ff */
[----:B------:R-:W-:Y:S11]  /*5160*/  BRA `(.L_x_785) ;  /* 0xfffffff800f47947 */ /* 0x000ff6000383ffff */
.L_x_772:
[----:B------:R-:W-:Y:S02]  /*5170*/  USHF.L.U32 UR12, UR6, 0x1, URZ ;  /* 0x00000001060c7899 */ /* 0x000fe400080006ff */
[----:B------:R-:W-:Y:S02]  /*5180*/  UIADD3 UR7, UPT, UPT, -UR7, URZ, URZ ;  /* 0x000000ff07077290 */ /* 0x000fe4000fffe1ff */
[----:B------:R-:W-:Y:S02]  /*5190*/  UIADD3 UR10, UPT, UPT, -UR6, URZ, URZ ;  /* 0x000000ff060a7290 */ /* 0x000fe4000fffe1ff */
[----:B------:R-:W-:Y:S02]  /*51a0*/  ULOP3.LUT UR13, UR12, 0x6, URZ, 0xc0, !UPT ;  /* 0x000000060c0d7892 */ /* 0x000fe4000f8ec0ff */
[----:B------:R-:W-:-:S12]  /*51b0*/  ULOP3.LUT UR14, UR12, 0xfffffff8, URZ, 0xc0, !UPT ;  /* 0xfffffff80c0e7892 */ /* 0x000fd8000f8ec0ff */
.L_x_796:
[----:B0-----:R-:W0:Y:S01]  /*51c0*/  LDCU UR4, c[0x0][0x38c] ;  /* 0x00007180ff0477ac */ /* 0x001e220008000800 */
[----:B------:R-:W-:Y:S01]  /*51d0*/  VIADD R0, R3, UR5 ;  /* 0x0000000503007c36 */ /* 0x000fe20008000000 */
[----:B------:R-:W-:Y:S01]  /*51e0*/  IADD3 R6, PT, PT, R2, UR5, RZ ;  /* 0x0000000502067c10 */ /* 0x000fe2000fffe0ff */
[----:B------:R-:W-:Y:S01]  /*51f0*/  BSSY.RECONVERGENT B1, `(.L_x_786) ;  /* 0x00000c7000017945 */ /* 0x000fe20003800200 */
[----:B------:R-:W1:Y:S01]  /*5200*/  LDCU UR6, c[0x0][0x384] ;  /* 0x00007080ff0677ac */ /* 0x000e620008000800 */
[----:B------:R-:W-:Y:S02]  /*5210*/  IMAD.MOV.U32 R10, RZ, RZ, 0x0 ;  /* 0x00000000ff0a7424 */ /* 0x000fe400078e00ff */
[----:B------:R-:W-:Y:S01]  /*5220*/  IMAD.MOV.U32 R11, RZ, RZ, -0x40100000 ;  /* 0xbff00000ff0b7424 */ /* 0x000fe200078e00ff */
[----:B0-----:R-:W-:-:S04]  /*5230*/  ISETP.LT.OR P1, PT, R0, UR4, P0 ;  /* 0x0000000400007c0c */ /* 0x001fc80008721670 */
[----:B-1----:R-:W-:-:S13]  /*5240*/  ISETP.GE.OR P1, PT, R6, UR6, P1 ;  /* 0x0000000606007c0c */ /* 0x002fda0008f26670 */
[----:B------:R-:W-:Y:S05]  /*5250*/  @P1 BRA `(.L_x_787) ;  /* 0x0000000c00001947 */ /* 0x000fea0003800000 */
[----:B------:R-:W0:Y:S01]  /*5260*/  LDCU UR4, c[0x0][0x388] ;  /* 0x00007100ff0477ac */ /* 0x000e220008000800 */
[----:B------:R-:W-:Y:S02]  /*5270*/  CS2R R6, SRZ ;  /* 0x0000000000067805 */ /* 0x000fe4000001ff00 */
[----:B------:R-:W-:Y:S01]  /*5280*/  CS2R R20, SRZ ;  /* 0x0000000000147805 */ /* 0x000fe2000001ff00 */
[----:B0-----:R-:W-:-:S09]  /*5290*/  UISETP.GE.AND UP0, UPT, UR4, URZ, UPT ;  /* 0x000000ff0400728c */ /* 0x001fd2000bf06270 */
[----:B------:R-:W-:Y:S05]  /*52a0*/  BRA.U !UP0, `(.L_x_788) ;  /* 0x0000000908a47547 */ /* 0x000fea000b800000 */
[----:B------:R-:W-:Y:S02]  /*52b0*/  CS2R R22, SRZ ;  /* 0x0000000000167805 */ /* 0x000fe4000001ff00 */
[----:B------:R-:W-:Y:S02]  /*52c0*/  CS2R R16, SRZ ;  /* 0x0000000000107805 */ /* 0x000fe4000001ff00 */
[----:B------:R-:W-:Y:S01]  /*52d0*/  CS2R R6, SRZ ;  /* 0x0000000000067805 */ /* 0x000fe2000001ff00 */
[----:B------:R-:W-:Y:S01]  /*52e0*/  UISETP.GE.U32.AND UP0, UPT, UR13, 0x3, UPT ;  /* 0x000000030d00788c */ /* 0x000fe2000bf06070 */
[----:B------:R-:W-:-:S10]  /*52f0*/  UMOV UR4, UR7 ;  /* 0x0000000700047c82 */ /* 0x000fd40008000000 */
.L_x_793:
[----:B------:R-:W0:Y:S01]  /*5300*/  LDCU UR6, c[0x0][0x388] ;  /* 0x00007100ff0677ac */ /* 0x000e220008000800 */
[----:B------:R-:W-:Y:S01]  /*5310*/  VIADD R8, R3, UR4 ;  /* 0x0000000403087c36 */ /* 0x000fe20008000000 */
[----:B------:R-:W-:-:S03]  /*5320*/  UISETP.GE.U32.AND UP2, UPT, UR12, 0x7, UPT ;  /* 0x000000070c00788c */ /* 0x000fc6000bf46070 */
[----:B------:R-:W-:Y:S01]  /*5330*/  VIADD R0, R8, UR5 ;  /* 0x0000000508007c36 */ /* 0x000fe20008000000 */
[----:B0-----:R-:W-:-:S03]  /*5340*/  ULOP3.LUT UP1, URZ, UR6, 0x1, URZ, 0xc0, !UPT ;  /* 0x0000000106ff7892 */ /* 0x001fc6000f82c0ff */
[----:B------:R-:W-:Y:S02]  /*5350*/  UMOV UR6, UR10 ;  /* 0x0000000a00067c82 */ /* 0x000fe40008000000 */
[----:B------:R-:W-:Y:S06]  /*5360*/  BRA.U !UP2, `(.L_x_789) ;  /* 0x000000050a1c7547 */ /* 0x000fec000b800000 */
[----:B------:R-:W0:Y:S01]  /*5370*/  LDCU UR15, c[0x0][0x380] ;  /* 0x00007000ff0f77ac */ /* 0x000e220008000800 */
[----:B------:R-:W1:Y:S01]  /*5380*/  LDCU UR20, c[0x0][0x388] ;  /* 0x00007100ff1477ac */ /* 0x000e620008000800 */
[----:B------:R-:W2:Y:S01]  /*5390*/  LDCU.128 UR16, c[0x0][0x390] ;  /* 0x00007200ff1077ac */ /* 0x000ea20008000c00 */
[----:B------:R-:W-:-:S05]  /*53a0*/  UMOV UR6, UR10 ;  /* 0x0000000a00067c82 */ /* 0x000fca0008000000 */
.L_x_790:
[----:B------:R-:W-:-:S04]  /*53b0*/  VIADD R9, R5, UR6 ;  /* 0x0000000605097c36 */ /* 0x000fc80008000000 */
[--C-:B0-----:R-:W-:Y:S02]  /*53c0*/  IMAD R12, R8, UR15, R9.reuse ;  /* 0x0000000f080c7c24 */ /* 0x101fe4000f8e0209 */
[----:B------:R-:W-:-:S03]  /*53d0*/  IMAD R9, R0, UR15, R9 ;  /* 0x0000000f00097c24 */ /* 0x000fc6000f8e0209 */
[C---:B--2---:R-:W-:Y:S02]  /*53e0*/  IADD3 R34, P1, PT, R12.reuse, UR18, RZ ;  /* 0x000000120c227c10 */ /* 0x044fe4000ff3e0ff */
        /* <DEDUP_REMOVED lines=20> */
[----:B-1----:R-:W-:-:S04]  /*5530*/  UIADD3 UR11, UPT, UPT, UR6, UR20, URZ ;  /* 0x00000014060b7290 */ /* 0x002fc8000fffe0ff */
[----:B------:R-:W-:Y:S01]  /*5540*/  UISETP.NE.AND UP2, UPT, UR11, UR14, UPT ;  /* 0x0000000e0b00728c */ /* 0x000fe2000bf45270 */
[----:B--2---:R-:W1:Y:S08]  /*5550*/  I2F.F64.U16 R24, R39 ;  /* 0x0000002700187312 */ /* 0x004e700000101800 */
[----:B---3--:R-:W2:Y:S01]  /*5560*/  I2F.F64.U16 R20, R40 ;  /* 0x0000002800147312 */ /* 0x008ea20000101800 */
[----:B-1----:R-:W-:-:S07]  /*5570*/  DFMA R16, R24, R24, R16 ;  /* 0x000000181810722b */ /* 0x002fce0000000010 */
[----:B----4-:R-:W1:Y:S01]  /*5580*/  I2F.F64.U16 R18, R38 ;  /* 0x0000002600127312 */ /* 0x010e620000101800 */
[----:B--2---:R-:W-:-:S07]  /*5590*/  DFMA R6, R24, R20, R6 ;  /* 0x000000141806722b */ /* 0x004fce0000000006 */
[----:B-----5:R-:W2:Y:S01]  /*55a0*/  I2F.F64.U16 R24, R27 ;  /* 0x0000001b00187312 */ /* 0x020ea20000101800 */
[----:B------:R-:W-:-:S07]  /*55b0*/  DFMA R20, R20, R20, R22 ;  /* 0x000000141414722b */ /* 0x000fce0000000016 */
[----:B------:R-:W3:Y:S01]  /*55c0*/  I2F.F64.U16 R26, R26 ;  /* 0x0000001a001a7312 */ /* 0x000ee20000101800 */
[----:B-1----:R-:W-:-:S07]  /*55d0*/  DFMA R16, R18, R18, R16 ;  /* 0x000000121210722b */ /* 0x002fce0000000010 */
[----:B------:R-:W1:Y:S01]  /*55e0*/  I2F.F64.U16 R22, R9 ;  /* 0x0000000900167312 */ /* 0x000e620000101800 */
[-C--:B--2---:R-:W-:Y:S02]  /*55f0*/  DFMA R6, R18, R24.reuse, R6 ;  /* 0x000000181206722b */ /* 0x084fe40000000006 */
[----:B------:R-:W-:-:S05]  /*5600*/  DFMA R20, R24, R24, R20 ;  /* 0x000000181814722b */ /* 0x000fca0000000014 */
[----:B0-----:R-:W0:Y:S01]  /*5610*/  I2F.F64.U16 R34, R12 ;  /* 0x0000000c00227312 */ /* 0x001e220000101800 */
[----:B---3--:R-:W-:-:S07]  /*5620*/  DFMA R16, R26, R26, R16 ;  /* 0x0000001a1a10722b */ /* 0x008fce0000000010 */
[----:B------:R-:W2:Y:S01]  /*5630*/  I2F.F64.U16 R18, R13 ;  /* 0x0000000d00127312 */ /* 0x000ea20000101800 */
[-C--:B-1----:R-:W-:Y:S02]  /*5640*/  DFMA R6, R26, R22.reuse, R6 ;  /* 0x000000161a06722b */ /* 0x082fe40000000006 */
[----:B------:R-:W-:-:S05]  /*5650*/  DFMA R20, R22, R22, R20 ;  /* 0x000000161614722b */ /* 0x000fca0000000014 */
[----:B------:R-:W1:Y:S01]  /*5660*/  I2F.F64.U16 R36, R14 ;  /* 0x0000000e00247312 */ /* 0x000e620000101800 */
[----:B0-----:R-:W-:-:S07]  /*5670*/  DFMA R16, R34, R34, R16 ;  /* 0x000000222210722b */ /* 0x001fce0000000010 */
[----:B------:R-:W0:Y:S01]  /*5680*/  I2F.F64.U16 R24, R15 ;  /* 0x0000000f00187312 */ /* 0x000e220000101800 */
[-C--:B--2---:R-:W-:Y:S02]  /*5690*/  DFMA R6, R34, R18.reuse, R6 ;  /* 0x000000122206722b */ /* 0x084fe40000000006 */
[----:B------:R-:W-:-:S05]  /*56a0*/  DFMA R20, R18, R18, R20 ;  /* 0x000000121214722b */ /* 0x000fca0000000014 */
[----:B------:R-:W2:Y:S01]  /*56b0*/  I2F.F64.U16 R38, R28 ;  /* 0x0000001c00267312 */ /* 0x000ea20000101800 */
[----:B-1----:R-:W-:-:S07]  /*56c0*/  DFMA R16, R36, R36, R16 ;  /* 0x000000242410722b */ /* 0x002fce0000000010 */
[----:B------:R-:W1:Y:S01]  /*56d0*/  I2F.F64.U16 R26, R29 ;  /* 0x0000001d001a7312 */ /* 0x000e620000101800 */
[-C--:B0-----:R-:W-:Y:S02]  /*56e0*/  DFMA R6, R36, R24.reuse, R6 ;  /* 0x000000182406722b */ /* 0x081fe40000000006 */
[----:B------:R-:W-:-:S05]  /*56f0*/  DFMA R20, R24, R24, R20 ;  /* 0x000000181814722b */ /* 0x000fca0000000014 */
[----:B------:R-:W0:Y:S01]  /*5700*/  I2F.F64.U16 R22, R30 ;  /* 0x0000001e00167312 */ /* 0x000e220000101800 */
[----:B--2---:R-:W-:-:S07]  /*5710*/  DFMA R16, R38, R38, R16 ;  /* 0x000000262610722b */ /* 0x004fce0000000010 */
[----:B------:R-:W2:Y:S01]  /*5720*/  I2F.F64.U16 R14, R32 ;  /* 0x00000020000e7312 */ /* 0x000ea20000101800 */
[-C--:B-1----:R-:W-:Y:S02]  /*5730*/  DFMA R6, R38, R26.reuse, R6 ;  /* 0x0000001a2606722b */ /* 0x082fe40000000006 */
[----:B------:R-:W-:-:S05]  /*5740*/  DFMA R20, R26, R26, R20 ;  /* 0x0000001a1a14722b */ /* 0x000fca0000000014 */
[----:B------:R-:W1:Y:S01]  /*5750*/  I2F.F64.U16 R12, R31 ;  /* 0x0000001f000c7312 */ /* 0x000e620000101800 */
[----:B0-----:R-:W-:-:S07]  /*5760*/  DFMA R16, R22, R22, R16 ;  /* 0x000000161610722b */ /* 0x001fce0000000010 */
[----:B------:R-:W0:Y:S01]  /*5770*/  I2F.F64.U16 R18, R33 ;  /* 0x0000002100127312 */ /* 0x000e220000101800 */
[-C--:B--2---:R-:W-:Y:S02]  /*5780*/  DFMA R6, R22, R14.reuse, R6 ;  /* 0x0000000e1606722b */ /* 0x084fe40000000006 */
[----:B------:R-:W-:Y:S02]  /*5790*/  DFMA R20, R14, R14, R20 ;  /* 0x0000000e0e14722b */ /* 0x000fe40000000014 */
[----:B-1----:R-:W-:-:S04]  /*57a0*/  DFMA R16, R12, R12, R16 ;  /* 0x0000000c0c10722b */ /* 0x002fc80000000010 */
[-C--:B0-----:R-:W-:Y:S02]  /*57b0*/  DFMA R6, R12, R18.reuse, R6 ;  /* 0x000000120c06722b */ /* 0x081fe40000000006 */
[----:B------:R-:W-:Y:S01]  /*57c0*/  DFMA R22, R18, R18, R20 ;  /* 0x000000121216722b */ /* 0x000fe20000000014 */
[----:B------:R-:W-:Y:S10]  /*57d0*/  BRA.U UP2, `(.L_x_790) ;  /* 0xfffffff902f47547 */ /* 0x000ff4000b83ffff */
.L_x_789:
[----:B------:R-:W-:Y:S05]  /*57e0*/  BRA.U !UP0, `(.L_x_791) ;  /* 0x0000000108987547 */ /* 0x000fea000b800000 */
[----:B------:R-:W0:Y:S01]  /*57f0*/  LDCU UR11, c[0x0][0x380] ;  /* 0x00007000ff0b77ac */ /* 0x000e220008000800 */
[----:B------:R-:W-:Y:S01]  /*5800*/  VIADD R9, R5, UR6 ;  /* 0x0000000605097c36 */ /* 0x000fe20008000000 */
[----:B------:R-:W1:Y:S03]  /*5810*/  LDCU.128 UR16, c[0x0][0x390] ;  /* 0x00007200ff1077ac */ /* 0x000e660008000c00 */
[--C-:B0-----:R-:W-:Y:S02]  /*5820*/  IMAD R12, R8, UR11, R9.reuse ;  /* 0x0000000b080c7c24 */ /* 0x101fe4000f8e0209 */
[----:B------:R-:W-:-:S03]  /*5830*/  IMAD R9, R0, UR11, R9 ;  /* 0x0000000b00097c24 */ /* 0x000fc6000f8e0209 */
[C---:B-1----:R-:W-:Y:S02]  /*5840*/  IADD3 R32, P1, PT, R12.reuse, UR18, RZ ;  /* 0x000000120c207c10 */ /* 0x042fe4000ff3e0ff */
        /* <DEDUP_REMOVED lines=14> */
[----:B----4-:R-:W-:Y:S01]  /*5930*/  I2F.F64.U16 R14, R14 ;  /* 0x0000000e000e7312 */ /* 0x010fe20000101800 */
[----:B0-----:R-:W-:-:S07]  /*5940*/  DFMA R16, R26, R26, R16 ;  /* 0x0000001a1a10722b */ /* 0x001fce0000000010 */
[----:B-----5:R-:W0:Y:S01]  /*5950*/  I2F.F64.U16 R18, R18 ;  /* 0x0000001200127312 */ /* 0x020e220000101800 */
[-C--:B-1----:R-:W-:Y:S02]  /*5960*/  DFMA R26, R26, R12.reuse, R6 ;  /* 0x0000000c1a1a722b */ /* 0x082fe40000000006 */
[----:B------:R-:W-:-:S05]  /*5970*/  DFMA R12, R12, R12, R22 ;  /* 0x0000000c0c0c722b */ /* 0x000fca0000000016 */
[----:B------:R-:W-:Y:S08]  /*5980*/  I2F.F64.U16 R20, R20 ;  /* 0x0000001400147312 */ /* 0x000ff00000101800 */
[----:B------:R-:W1:Y:S01]  /*5990*/  I2F.F64.U16 R6, R28 ;  /* 0x0000001c00067312 */ /* 0x000e620000101800 */
[C---:B0-----:R-:W-:Y:S02]  /*59a0*/  DFMA R26, R14.reuse, R18, R26 ;  /* 0x000000120e1a722b */ /* 0x041fe4000000001a */
[----:B------:R-:W-:-:S02]  /*59b0*/  DFMA R16, R14, R14, R16 ;  /* 0x0000000e0e10722b */ /* 0x000fc40000000010 */
[----:B------:R-:W-:-:S03]  /*59c0*/  DFMA R12, R18, R18, R12 ;  /* 0x00000012120c722b */ /* 0x000fc6000000000c */
[----:B------:R-:W0:Y:S08]  /*59d0*/  I2F.F64.U16 R24, R24 ;  /* 0x0000001800187312 */ /* 0x000e300000101800 */
[----:B------:R-:W2:Y:S01]  /*59e0*/  I2F.F64.U16 R22, R9 ;  /* 0x0000000900167312 */ /* 0x000ea20000101800 */
[C---:B-1----:R-:W-:Y:S02]  /*59f0*/  DFMA R26, R20.reuse, R6, R26 ;  /* 0x00000006141a722b */ /* 0x042fe4000000001a */
[----:B------:R-:W-:-:S02]  /*5a00*/  DFMA R16, R20, R20, R16 ;  /* 0x000000141410722b */ /* 0x000fc40000000010 */
[----:B------:R-:W-:-:S06]  /*5a10*/  DFMA R12, R6, R6, R12 ;  /* 0x00000006060c722b */ /* 0x000fcc000000000c */
[C---:B0-----:R-:W-:Y:S02]  /*5a20*/  DFMA R16, R24.reuse, R24, R16 ;  /* 0x000000181810722b */ /* 0x041fe40000000010 */
[-C--:B--2---:R-:W-:Y:S02]  /*5a30*/  DFMA R6, R24, R22.reuse, R26 ;  /* 0x000000161806722b */ /* 0x084fe4000000001a */
[----:B------:R-:W-:-:S11]  /*5a40*/  DFMA R22, R22, R22, R12 ;  /* 0x000000161616722b */ /* 0x000fd6000000000c */
.L_x_791:
[----:B------:R-:W-:Y:S05]  /*5a50*/  BRA.U !UP1, `(.L_x_792) ;  /* 0x0000000109607547 */ /* 0x000fea000b800000 */
[----:B------:R-:W0:Y:S01]  /*5a60*/  LDCU UR11, c[0x0][0x380] ;  /* 0x00007000ff0b77ac */ /* 0x000e220008000800 */
[----:B------:R-:W-:Y:S01]  /*5a70*/  IADD3 R9, PT, PT, R5, UR6, RZ ;  /* 0x0000000605097c10 */ /* 0x000fe2000fffe0ff */
[----:B------:R-:W1:Y:S04]  /*5a80*/  LDCU.128 UR16, c[0x0][0x390] ;  /* 0x00007200ff1077ac */ /* 0x000e680008000c00 */
        /* <DEDUP_REMOVED lines=21> */
.L_x_792:
[----:B------:R-:W0:Y:S01]  /*5be0*/  LDCU UR11, c[0x0][0x380] ;  /* 0x00007000ff0b77ac */ /* 0x000e220008000800 */
[----:B------:R-:W-:Y:S01]  /*5bf0*/  VIADD R9, R5, UR6 ;  /* 0x0000000605097c36 */ /* 0x000fe20008000000 */
[----:B------:R-:W1:Y:S03]  /*5c00*/  LDCU.128 UR16, c[0x0][0x390] ;  /* 0x00007200ff1077ac */ /* 0x000e660008000c00 */
[--C-:B0-----:R-:W-:Y:S02]  /*5c10*/  IMAD R12, R8, UR11, R9.reuse ;  /* 0x0000000b080c7c24 */ /* 0x101fe4000f8e0209 */
[----:B------:R-:W-:Y:S01]  /*5c20*/  IMAD R0, R0, UR11, R9 ;  /* 0x0000000b00007c24 */ /* 0x000fe2000f8e0209 */
[----:B------:R-:W0:Y:S02]  /*5c30*/  LDCU UR11, c[0x0][0x38c] ;  /* 0x00007180ff0b77ac */ /* 0x000e240008000800 */
[----:B-1----:R-:W-:-:S02]  /*5c40*/  IADD3 R8, P1, PT, R12, UR18, RZ ;  /* 0x000000120c087c10 */ /* 0x002fc4000ff3e0ff */
[----:B------:R-:W-:Y:S02]  /*5c50*/  IADD3 R14, P2, PT, R0, UR16, RZ ;  /* 0x00000010000e7c10 */ /* 0x000fe4000ff5e0ff */
        /* <DEDUP_REMOVED lines=9> */
[----:B0-----:R-:W-:-:S02]  /*5cf0*/  DFMA R16, R12, R12, R16 ;  /* 0x0000000c0c10722b */ /* 0x001fc40000000010 */
[-C--:B-1----:R-:W-:Y:S02]  /*5d00*/  DFMA R6, R12, R18.reuse, R6 ;  /* 0x000000120c06722b */ /* 0x082fe40000000006 */
[----:B------:R-:W-:Y:S01]  /*5d10*/  DFMA R22, R18, R18, R22 ;  /* 0x000000121216722b */ /* 0x000fe20000000016 */
[----:B------:R-:W-:Y:S10]  /*5d20*/  BRA.U UP1, `(.L_x_793) ;  /* 0xfffffff501747547 */ /* 0x000ff4000b83ffff */
[----:B------:R-:W-:-:S11]  /*5d30*/  DMUL R20, R22, R16 ;  /* 0x0000001016147228 */ /* 0x000fd60000000000 */
.L_x_788:
        /* <DEDUP_REMOVED lines=15> */
.L_x_795:
[----:B------:R-:W-:Y:S05]  /*5e30*/  BSYNC.RECONVERGENT B2 ;  /* 0x0000000000027941 */ /* 0x000fea0003800200 */
.L_x_794:
[----:B------:R-:W-:-:S14]  /*5e40*/  DSETP.NEU.AND P1, PT, |R14|, +INF , PT ;  /* 0x7ff000000e00742a */ /* 0x000fdc0003f2d200 */
[----:B------:R-:W-:-:S11]  /*5e50*/  @P1 DFMA R10, R14, -R6, 1 ;  /* 0x3ff000000e0a142b */ /* 0x000fd60000000806 */
.L_x_787:
[----:B------:R-:W-:Y:S05]  /*5e60*/  BSYNC.RECONVERGENT B1 ;  /* 0x0000000000017941 */ /* 0x000fea0003800200 */
.L_x_786:
[----:B------:R-:W0:Y:S01]  /*5e70*/  LDC.64 R6, c[0x0][0x3a8] ;  /* 0x0000ea00ff067b82 */ /* 0x000e220000000a00 */
[----:B------:R-:W-:Y:S01]  /*5e80*/  VIADD R9, R4, UR5 ;  /* 0x0000000504097c36 */ /* 0x000fe20008000000 */
[----:B------:R-:W1:Y:S01]  /*5e90*/  LDCU UR6, c[0x0][0x3a4] ;  /* 0x00007480ff0677ac */ /* 0x000e620008000800 */
[----:B------:R-:W-:Y:S02]  /*5ea0*/  UIADD3 UR4, UPT, UPT, UR5, 0x1, URZ ;  /* 0x0000000105047890 */ /* 0x000fe4000fffe0ff */
[----:B-1----:R-:W-:-:S05]  /*5eb0*/  UISETP.NE.AND UP0, UPT, UR5, UR6, UPT ;  /* 0x000000060500728c */ /* 0x002fca000bf05270 */
[----:B------:R-:W-:Y:S01]  /*5ec0*/  UMOV UR5, UR4 ;  /* 0x0000000400057c82 */ /* 0x000fe20008000000 */
[----:B0-----:R-:W-:-:S05]  /*5ed0*/  IMAD.WIDE R6, R9, 0x8, R6 ;  /* 0x0000000809067825 */ /* 0x001fca00078e0206 */
[----:B------:R0:W-:Y:S01]  /*5ee0*/  STG.E.64 desc[UR8][R6.64], R10 ;  /* 0x0000000a06007986 */ /* 0x0001e2000c101b08 */
[----:B------:R-:W-:Y:S05]  /*5ef0*/  BRA.U UP0, `(.L_x_796) ;  /* 0xfffffff100b07547 */ /* 0x000fea000b83ffff */
[----:B------:R-:W-:Y:S05]  /*5f00*/  EXIT ;  /* 0x000000000000794d */ /* 0x000fea0003800000 */
.L_x_771:
[----:B------:R-:W-:-:S13]  /*5f10*/  ISETP.GT.AND P0, PT, R16, R17, PT ;  /* 0x000000111000720c */ /* 0x000fda0003f04270 */
[----:B------:R-:W-:Y:S05]  /*5f20*/  @P0 EXIT ;  /* 0x000000000000094d */ /* 0x000fea0003800000 */
[----:B------:R-:W0:Y:S02]  /*5f30*/  LDCU.64 UR10, c[0x0][0x388] ;  /* 0x00007100ff0a77ac */ /* 0x000e240008000a00 */
[----:B0-----:R-:W-:Y:S01]  /*5f40*/  USHF.L.U32 UR12, UR10, 0x1, URZ ;  /* 0x000000010a0c7899 */ /* 0x001fe200080006ff */
[C---:B------:R-:W-:Y:S01]  /*5f50*/  ISETP.GE.AND P0, PT, R3.reuse, UR11, PT ;  /* 0x0000000b03007c0c */ /* 0x040fe2000bf06270 */
[----:B------:R-:W-:Y:S02]  /*5f60*/  USHF.L.U32 UR4, UR11, 0x1, URZ ;  /* 0x000000010b047899 */ /* 0x000fe400080006ff */
[----:B------:R-:W-:Y:S01]  /*5f70*/  VIADD R2, R3, UR11 ;  /* 0x0000000b03027c36 */ /* 0x000fe20008000000 */
[----:B------:R-:W-:Y:S01]  /*5f80*/  ISETP.LT.OR P0, PT, R5, UR10, !P0 ;  /* 0x0000000a05007c0c */ /* 0x000fe2000c701670 */
[----:B------:R-:W-:-:S04]  /*5f90*/  UIMAD UR6, UR4, UR12, UR12 ;  /* 0x0000000c040672a4 */ /* 0x000fc8000f8e020c */
[----:B------:R-:W-:-:S09]  /*5fa0*/  UIADD3 UR6, UPT, UPT, UR4, 0x1, UR6 ;  /* 0x0000000104067890 */ /* 0x000fd2000fffe006 */
[----:B------:R-:W0:Y:S08]  /*5fb0*/  I2F.F64 R6, UR6 ;  /* 0x0000000600067d12 */ /* 0x000e300008201c00 */
[----:B0-----:R-:W0:Y:S01]  /*5fc0*/  MUFU.RCP64H R13, R7 ;  /* 0x00000007000d7308 */ /* 0x001e220000001800 */
[----:B------:R-:W-:-:S04]  /*5fd0*/  IADD3 R12, PT, PT, R7, 0x300402, RZ ;  /* 0x00300402070c7810 */ /* 0x000fc80007ffe0ff */
[----:B------:R-:W-:Y:S02]  /*5fe0*/  FSETP.GEU.AND P1, PT, |R12|, 5.8789094863358348022e-39, PT ;  /* 0x004004020c00780b */ /* 0x000fe40003f2e200 */
[----:B0-----:R-:W-:-:S08]  /*5ff0*/  DFMA R14, -R6, R12, 1 ;  /* 0x3ff00000060e742b */ /* 0x001fd0000000010c */
[----:B------:R-:W-:-:S08]  /*6000*/  DFMA R14, R14, R14, R14 ;  /* 0x0000000e0e0e722b */ /* 0x000fd0000000000e */
[----:B------:R-:W-:Y:S01]  /*6010*/  DFMA R14, R12, R14, R12 ;  /* 0x0000000e0c0e722b */ /* 0x000fe2000000000c */
[----:B------:R-:W-:-:S05]  /*6020*/  VIADD R13, R5, UR10 ;  /* 0x0000000a050d7c36 */ /* 0x000fca0008000000 */
[----:B------:R-:W-:Y:S02]  /*6030*/  ISETP.GE.OR P0, PT, R13, R8, P0 ;  /* 0x000000080d00720c */ /* 0x000fe40000706670 */
[----:B------:R-:W-:Y:S02]  /*6040*/  DFMA R16, -R6, R14, 1 ;  /* 0x3ff000000610742b */ /* 0x000fe4000000010e */
[----:B------:R-:W-:-:S06]  /*6050*/  ISETP.GE.OR P0, PT, R2, R9, P0 ;  /* 0x000000090200720c */ /* 0x000fcc0000706670 */
[----:B------:R-:W-:Y:S01]  /*6060*/  DFMA R12, R14, R16, R14 ;  /* 0x000000100e0c722b */ /* 0x000fe2000000000e */
[----:B------:R-:W-:Y:S10]  /*6070*/  @P1 BRA `(.L_x_797) ;  /* 0x0000000000141947 */ /* 0x000ff40003800000 */
[----:B------:R-:W-:Y:S02]  /*6080*/  LOP3.LUT R14, R7, 0x7fffffff, RZ, 0xc0, !PT ;  /* 0x7fffffff070e7812 */ /* 0x000fe400078ec0ff */
[----:B------:R-:W-:-:S03]  /*6090*/  MOV R0, 0x60c0 ;  /* 0x000060c000007802 */ /* 0x000fc60000000f00 */
[----:B------:R-:W-:-:S07]  /*60a0*/  VIADD R14, R14, 0xfff00000 ;  /* 0xfff000000e0e7836 */ /* 0x000fce0000000000 */
[----:B------:R-:W-:Y:S05]  /*60b0*/  CALL.REL.NOINC `($__internal_12_$__cuda_sm20_dblrcp_rn_slowpath_v3) ;  /* 0x000000bc00d47944 */ /* 0x000fea0003c00000 */
[----:B------:R-:W-:-:S07]  /*60c0*/  IMAD.MOV.U32 R13, RZ, RZ, R19 ;  /* 0x000000ffff0d7224 */ /* 0x000fce00078e0013 */
.L_x_797:
        /* <DEDUP_REMOVED lines=9> */
.L_x_814:
        /* <DEDUP_REMOVED lines=17> */
.L_x_805:
[----:B------:R-:W-:Y:S01]  /*6270*/  UISETP.GE.U32.AND UP2, UPT, UR12, 0x7, UPT ;  /* 0x000000070c00788c */ /* 0x000fe2000bf46070 */
[----:B------:R-:W-:Y:S01]  /*6280*/  VIADD R7, R3, UR4 ;  /* 0x0000000403077c36 */ /* 0x000fe20008000000 */
[----:B------:R-:W-:Y:S02]  /*6290*/  UISETP.GE.U32.AND UP1, UPT, UR13, 0x3, UPT ;  /* 0x000000030d00788c */ /* 0x000fe4000bf26070 */
[----:B------:R-:W-:Y:S01]  /*62a0*/  UISETP.NE.AND UP0, UPT, UR14, URZ, UPT ;  /* 0x000000ff0e00728c */ /* 0x000fe2000bf05270 */
[----:B------:R-:W-:Y:S01]  /*62b0*/  VIADD R6, R7, UR5 ;  /* 0x0000000507067c36 */ /* 0x000fe20008000000 */
[----:B------:R-:W-:-:S03]  /*62c0*/  UMOV UR6, UR10 ;  /* 0x0000000a00067c82 */ /* 0x000fc60008000000 */
[----:B------:R-:W-:Y:S06]  /*62d0*/  BRA.U !UP2, `(.L_x_801) ;  /* 0x000000010afc7547 */ /* 0x000fec000b800000 */
[----:B------:R-:W0:Y:S01]  /*62e0*/  LDCU UR17, c[0x0][0x380] ;  /* 0x00007000ff1177ac */ /* 0x000e220008000800 */
[----:B------:R-:W1:Y:S01]  /*62f0*/  LDCU UR18, c[0x0][0x388] ;  /* 0x00007100ff1277ac */ /* 0x000e620008000800 */
[----:B------:R-:W2:Y:S01]  /*6300*/  LDCU.128 UR20, c[0x0][0x390] ;  /* 0x00007200ff1477ac */ /* 0x000ea20008000c00 */
[----:B------:R-:W-:-:S05]  /*6310*/  UMOV UR6, UR10 ;  /* 0x0000000a00067c82 */ /* 0x000fca0008000000 */
.L_x_802:
[----:B------:R-:W-:-:S04]  /*6320*/  VIADD R0, R5, UR6 ;  /* 0x0000000605007c36 */ /* 0x000fc80008000000 */
[----:B0-----:R-:W-:-:S05]  /*6330*/  IMAD R8, R7, UR17, R0 ;  /* 0x0000001107087c24 */ /* 0x001fca000f8e0200 */
[----:B--2---:R-:W-:-:S04]  /*6340*/  IADD3 R34, P1, PT, R8, UR22, RZ ;  /* 0x0000001608227c10 */ /* 0x004fc8000ff3e0ff */
[----:B------:R-:W-:Y:S01]  /*6350*/  LEA.HI.X.SX32 R35, R8, UR23, 0x1, P1 ;  /* 0x0000001708237c11 */ /* 0x000fe200088f0eff */
[----:B------:R-:W-:-:S04]  /*6360*/  IMAD R0, R6, UR17, R0 ;  /* 0x0000001106007c24 */ /* 0x000fc8000f8e0200 */
        /* <DEDUP_REMOVED lines=19> */
[----:B-1----:R-:W-:-:S04]  /*64a0*/  UIADD3 UR11, UPT, UPT, UR6, UR18, URZ ;  /* 0x00000012060b7290 */ /* 0x002fc8000fffe0ff */
[----:B------:R-:W-:Y:S01]  /*64b0*/  UISETP.NE.AND UP2, UPT, UR11, UR16, UPT ;  /* 0x000000100b00728c */ /* 0x000fe2000bf45270 */
[----:B--2---:R-:W1:Y:S02]  /*64c0*/  I2F.F64.U16 R24, R39 ;  /* 0x0000002700187312 */ /* 0x004e640000101800 */
[----:B-1----:R-:W-:-:S06]  /*64d0*/  DADD R24, R24, R18 ;  /* 0x0000000018187229 */ /* 0x002fcc0000000012 */
[----:B-----5:R-:W1:Y:S08]  /*64e0*/  I2F.F64.U16 R18, R40 ;  /* 0x0000002800127312 */ /* 0x020e700000101800 */
[----:B---3--:R-:W2:Y:S01]  /*64f0*/  I2F.F64.U16 R22, R41 ;  /* 0x0000002900167312 */ /* 0x008ea20000101800 */
[----:B-1----:R-:W-:-:S07]  /*6500*/  DADD R18, R18, R16 ;  /* 0x0000000012127229 */ /* 0x002fce0000000010 */
[----:B----4-:R-:W1:Y:S08]  /*6510*/  I2F.F64.U16 R16, R31 ;  /* 0x0000001f00107312 */ /* 0x010e700000101800 */
[----:B------:R-:W3:Y:S01]  /*6520*/  I2F.F64.U16 R20, R38 ;  /* 0x0000002600147312 */ /* 0x000ee20000101800 */
[----:B--2---:R-:W-:-:S07]  /*6530*/  DADD R22, R24, R22 ;  /* 0x0000000018167229 */ /* 0x004fce0000000016 */
[----:B------:R-:W2:Y:S01]  /*6540*/  I2F.F64.U16 R38, R27 ;  /* 0x0000001b00267312 */ /* 0x000ea20000101800 */
[----:B-1----:R-:W-:-:S07]  /*6550*/  DADD R16, R18, R16 ;  /* 0x0000000012107229 */ /* 0x002fce0000000010 */
[----:B------:R-:W1:Y:S01]  /*6560*/  I2F.F64.U16 R32, R32 ;  /* 0x0000002000207312 */ /* 0x000e620000101800 */
[----:B---3--:R-:W-:-:S07]  /*6570*/  DADD R20, R22, R20 ;  /* 0x0000000016147229 */ /* 0x008fce0000000014 */
[----:B------:R-:W3:Y:S01]  /*6580*/  I2F.F64.U16 R18, R30 ;  /* 0x0000001e00127312 */ /* 0x000ee20000101800 */
[----:B--2---:R-:W-:-:S07]  /*6590*/  DADD R16, R16, R38 ;  /* 0x0000000010107229 */ /* 0x004fce0000000026 */
[----:B------:R-:W2:Y:S01]  /*65a0*/  I2F.F64.U16 R24, R15 ;  /* 0x0000000f00187312 */ /* 0x000ea20000101800 */
[----:B-1----:R-:W-:-:S07]  /*65b0*/  DADD R20, R20, R32 ;  /* 0x0000000014147229 */ /* 0x002fce0000000020 */
[----:B------:R-:W1:Y:S01]  /*65c0*/  I2F.F64.U16 R38, R28 ;  /* 0x0000001c00267312 */ /* 0x000e620000101800 */
[----:B---3--:R-:W-:-:S07]  /*65d0*/  DADD R16, R16, R18 ;  /* 0x0000000010107229 */ /* 0x008fce0000000012 */
[----:B0-----:R-:W0:Y:S01]  /*65e0*/  I2F.F64.U16 R34, R9 ;  /* 0x0000000900227312 */ /* 0x001e220000101800 */
[----:B--2---:R-:W-:-:S07]  /*65f0*/  DADD R20, R20, R24 ;  /* 0x0000000014147229 */ /* 0x004fce0000000018 */
        /* <DEDUP_REMOVED lines=13> */
.L_x_801:
[----:B------:R-:W-:Y:S05]  /*66d0*/  BRA.U !UP1, `(.L_x_803) ;  /* 0x0000000109887547 */ /* 0x000fea000b800000 */
[----:B------:R-:W0:Y:S01]  /*66e0*/  LDCU UR11, c[0x0][0x380] ;  /* 0x00007000ff0b77ac */ /* 0x000e220008000800 */
[----:B------:R-:W-:Y:S01]  /*66f0*/  VIADD R0, R5, UR6 ;  /* 0x0000000605007c36 */ /* 0x000fe20008000000 */
[----:B------:R-:W1:Y:S03]  /*6700*/  LDCU.128 UR20, c[0x0][0x390] ;  /* 0x00007200ff1477ac */ /* 0x000e660008000c00 */
[--C-:B0-----:R-:W-:Y:S02]  /*6710*/  IMAD R8, R7, UR11, R0.reuse ;  /* 0x0000000b07087c24 */ /* 0x101fe4000f8e0200 */
[----:B------:R-:W-:-:S03]  /*6720*/  IMAD R0, R6, UR11, R0 ;  /* 0x0000000b06007c24 */ /* 0x000fc6000f8e0200 */
        /* <DEDUP_REMOVED lines=29> */
.L_x_803:
        /* <DEDUP_REMOVED lines=23> */
.L_x_804:
        /* <DEDUP_REMOVED lines=20> */
.L_x_800:
        /* <DEDUP_REMOVED lines=10> */
.L_x_811:
        /* <DEDUP_REMOVED lines=11> */
.L_x_808:
        /* <DEDUP_REMOVED lines=15> */
[----:B--2---:R0:W2:Y:S08]  /*6df0*/  I2F.F64.U16 R14, R33 ;  /* 0x00000021000e7312 */ /* 0x0040b00000101800 */
[----:B---3--:R-:W3:Y:S01]  /*6e00*/  I2F.F64.U16 R26, R40 ;  /* 0x00000028001a7312 */ /* 0x008ee20000101800 */
[----:B0-----:R-:W5:Y:S01]  /*6e10*/  LDG.E.U8 R33, desc[UR8][R34.64+0x5] ;  /* 0x0000050822217981 */ /* 0x001f62000c1e1100 */
[----:B--2---:R-:W-:-:S06]  /*6e20*/  DADD R14, -R18, R14 ;  /* 0x00000000120e7229 */ /* 0x004fcc000000010e */
[----:B----4-:R0:W2:Y:S01]  /*6e30*/  I2F.F64.U16 R30, R20 ;  /* 0x00000014001e7312 */ /* 0x0100a20000101800 */
[----:B---3--:R-:W-:-:S07]  /*6e40*/  DADD R26, -R16, R26 ;  /* 0x00000000101a7229 */ /* 0x008fce000000011a */
[----:B-----5:R3:W4:Y:S01]  /*6e50*/  I2F.F64.U16 R22, R9 ;  /* 0x0000000900167312 */ /* 0x0207220000101800 */
[C---:B------:R-:W-:Y:S01]  /*6e60*/  DFMA R28, R14.reuse, R14, R28 ;  /* 0x0000000e0e1c722b */ /* 0x040fe2000000001c */
[----:B0-----:R-:W5:Y:S01]  /*6e70*/  LDG.E.U8 R20, desc[UR8][R24.64+0x4] ;  /* 0x0000040818147981 */ /* 0x001f62000c1e1100 */
[----:B------:R-:W-:-:S03]  /*6e80*/  DFMA R14, R14, R26, R6 ;  /* 0x0000001a0e0e722b */ /* 0x000fc60000000006 */
[----:B---3--:R-:W3:Y:S01]  /*6e90*/  LDG.E.U8 R9, desc[UR8][R34.64+0x4] ;  /* 0x0000040822097981 */ /* 0x008ee2000c1e1100 */
[----:B--2---:R-:W-:Y:S02]  /*6ea0*/  DADD R30, -R18, R30 ;  /* 0x00000000121e7229 */ /* 0x004fe4000000011e */
[----:B----4-:R-:W-:Y:S02]  /*6eb0*/  DADD R22, -R16, R22 ;  /* 0x0000000010167229 */ /* 0x010fe40000000116 */
[----:B------:R-:W-:-:S04]  /*6ec0*/  DFMA R6, R26, R26, R38 ;  /* 0x0000001a1a06722b */ /* 0x000fc80000000026 */
[C---:B------:R-:W-:Y:S01]  /*6ed0*/  DFMA R28, R30.reuse, R30, R28 ;  /* 0x0000001e1e1c722b */ /* 0x040fe2000000001c */
[----:B------:R0:W2:Y:S01]  /*6ee0*/  I2F.F64.U16 R26, R32 ;  /* 0x00000020001a7312 */ /* 0x0000a20000101800 */
[----:B------:R-:W-:-:S07]  /*6ef0*/  DFMA R30, R30, R22, R14 ;  /* 0x000000161e1e722b */ /* 0x000fce000000000e */
[----:B------:R-:W4:Y:S01]  /*6f00*/  I2F.F64.U16 R14, R21 ;  /* 0x00000015000e7312 */ /* 0x000f220000101800 */
[----:B------:R-:W-:Y:S01]  /*6f10*/  DFMA R22, R22, R22, R6 ;  /* 0x000000161616722b */ /* 0x000fe20000000006 */
[----:B0-----:R-:W3:Y:S04]  /*6f20*/  LDG.E.U8 R32, desc[UR8][R24.64+0x6] ;  /* 0x0000060818207981 */ /* 0x001ee8000c1e1100 */
[----:B------:R-:W3:Y:S01]  /*6f30*/  LDG.E.U8 R6, desc[UR8][R24.64+0x5] ;  /* 0x0000050818067981 */ /* 0x000ee2000c1e1100 */
[----:B--2---:R-:W-:-:S03]  /*6f40*/  DADD R26, -R18, R26 ;  /* 0x00000000121a7229 */ /* 0x004fc6000000011a */
[----:B------:R-:W2:Y:S01]  /*6f50*/  LDG.E.U8 R7, desc[UR8][R34.64+0x6] ;  /* 0x0000060822077981 */ /* 0x000ea2000c1e1100 */
[----:B----4-:R-:W-:-:S04]  /*6f60*/  DADD R14, -R16, R14 ;  /* 0x00000000100e7229 */ /* 0x010fc8000000010e */
[----:B------:R-:W-:-:S04]  /*6f70*/  DFMA R28, R26, R26, R28 ;  /* 0x0000001a1a1c722b */ /* 0x000fc8000000001c */
[-C--:B------:R-:W-:Y:S01]  /*6f80*/  DFMA R26, R26, R14.reuse, R30 ;  /* 0x0000000e1a1a722b */ /* 0x080fe2000000001e */
[----:B------:R0:W4:Y:S04]  /*6f90*/  LDG.E.U8 R31, desc[UR8][R24.64+0x7] ;  /* 0x00000708181f7981 */ /* 0x000128000c1e1100 */
[----:B------:R1:W4:Y:S01]  /*6fa0*/  LDG.E.U8 R30, desc[UR8][R34.64+0x7] ;  /* 0x00000708221e7981 */ /* 0x000322000c1e1100 */
[----:B------:R-:W-:Y:S01]  /*6fb0*/  DFMA R14, R14, R14, R22 ;  /* 0x0000000e0e0e722b */ /* 0x000fe20000000016 */
[----:B------:R-:W1:Y:S08]  /*6fc0*/  I2F.F64.U16 R22, R36 ;  /* 0x0000002400167312 */ /* 0x000e700000101800 */
[----:B0-----:R-:W0:Y:S01]  /*6fd0*/  I2F.F64.U16 R24, R37 ;  /* 0x0000002500187312 */ /* 0x001e220000101800 */
        /* <DEDUP_REMOVED lines=8> */
[----:B------:R-:W-:Y:S08]  /*7060*/  I2F.F64.U16 R34, R33 ;  /* 0x0000002100227312 */ /* 0x000ff00000101800 */
[----:B-----5:R-:W0:Y:S08]  /*7070*/  I2F.F64.U16 R20, R20 ;  /* 0x0000001400147312 */ /* 0x020e300000101800 */
[----:B---3--:R-:W1:Y:S01]  /*7080*/  I2F.F64.U16 R24, R9 ;  /* 0x0000000900187312 */ /* 0x008e620000101800 */
[----:B0-----:R-:W-:-:S02]  /*7090*/  DADD R22, -R18, R20 ;  /* 0x0000000012167229 */ /* 0x001fc40000000114 */
[----:B-1----:R-:W-:-:S05]  /*70a0*/  DADD R24, -R16, R24 ;  /* 0x0000000010187229 */ /* 0x002fca0000000118 */
[----:B------:R-:W0:Y:S01]  /*70b0*/  I2F.F64.U16 R38, R6 ;  /* 0x0000000600267312 */ /* 0x000e220000101800 */
[----:B------:R-:W-:-:S07]  /*70c0*/  DFMA R28, R22, R22, R28 ;  /* 0x00000016161c722b */ /* 0x000fce000000001c */
[----:B------:R-:W1:Y:S01]  /*70d0*/  I2F.F64.U16 R36, R32 ;  /* 0x0000002000247312 */ /* 0x000e620000101800 */
[----:B------:R-:W-:-:S07]  /*70e0*/  DFMA R26, R22, R24, R26 ;  /* 0x00000018161a722b */ /* 0x000fce000000001a */
[----:B--2---:R-:W2:Y:S01]  /*70f0*/  I2F.F64.U16 R20, R7 ;  /* 0x0000000700147312 */ /* 0x004ea20000101800 */
[----:B0-----:R-:W-:Y:S02]  /*7100*/  DADD R38, -R18, R38 ;  /* 0x0000000012267229 */ /* 0x001fe40000000126 */
[----:B------:R-:W-:Y:S02]  /*7110*/  DADD R34, -R16, R34 ;  /* 0x0000000010227229 */ /* 0x000fe40000000122 */
[----:B------:R-:W-:-:S03]  /*7120*/  DFMA R14, R24, R24, R14 ;  /* 0x00000018180e722b */ /* 0x000fc6000000000e */
[----:B----4-:R-:W0:Y:S01]  /*7130*/  I2F.F64.U16 R22, R31 ;  /* 0x0000001f00167312 */ /* 0x010e220000101800 */
[----:B------:R-:W-:-:S07]  /*7140*/  DFMA R28, R38, R38, R28 ;  /* 0x00000026261c722b */ /* 0x000fce000000001c */
[----:B------:R-:W3:Y:S01]  /*7150*/  I2F.F64.U16 R24, R30 ;  /* 0x0000001e00187312 */ /* 0x000ee20000101800 */
[-C--:B------:R-:W-:Y:S02]  /*7160*/  DFMA R26, R38, R34.reuse, R26 ;  /* 0x00000022261a722b */ /* 0x080fe4000000001a */
[----:B-1----:R-:W-:Y:S02]  /*7170*/  DADD R36, -R18, R36 ;  /* 0x0000000012247229 */ /* 0x002fe40000000124 */
[----:B--2---:R-:W-:Y:S02]  /*7180*/  DADD R20, -R16, R20 ;  /* 0x0000000010147229 */ /* 0x004fe40000000114 */
[----:B------:R-:W-:Y:S02]  /*7190*/  DFMA R14, R34, R34, R14 ;  /* 0x00000022220e722b */ /* 0x000fe4000000000e */
[----:B0-----:R-:W-:Y:S02]  /*71a0*/  DADD R22, -R18, R22 ;  /* 0x0000000012167229 */ /* 0x001fe40000000116 */
[----:B------:R-:W-:-:S02]  /*71b0*/  DFMA R28, R36, R36, R28 ;  /* 0x00000024241c722b */ /* 0x000fc4000000001c */
[-C--:B------:R-:W-:Y:S02]  /*71c0*/  DFMA R26, R36, R20.reuse, R26 ;  /* 0x00000014241a722b */ /* 0x080fe4000000001a */
[----:B---3--:R-:W-:Y:S02]  /*71d0*/  DADD R24, -R16, R24 ;  /* 0x0000000010187229 */ /* 0x008fe40000000118 */
[----:B------:R-:W-:Y:S02]  /*71e0*/  DFMA R14, R20, R20, R14 ;  /* 0x00000014140e722b */ /* 0x000fe4000000000e */
[----:B------:R-:W-:-:S04]  /*71f0*/  DFMA R28, R22, R22, R28 ;  /* 0x00000016161c722b */ /* 0x000fc8000000001c */
[-C--:B------:R-:W-:Y:S02]  /*7200*/  DFMA R6, R22, R24.reuse, R26 ;  /* 0x000000181606722b */ /* 0x080fe4000000001a */
[----:B------:R-:W-:Y:S01]  /*7210*/  DFMA R38, R24, R24, R14 ;  /* 0x000000181826722b */ /* 0x000fe2000000000e */
[----:B------:R-:W-:Y:S10]  /*7220*/  BRA.U UP2, `(.L_x_808) ;  /* 0xfffffff902b47547 */ /* 0x000ff4000b83ffff */
.L_x_807:
        /* <DEDUP_REMOVED lines=38> */
[----:B------:R-:W0:Y:S01]  /*7490*/  I2F.F64.U16 R34, R9 ;  /* 0x0000000900227312 */ /* 0x000e220000101800 */
[----:B------:R-:W-:-:S04]  /*74a0*/  DFMA R28, R14, R14, R28 ;  /* 0x0000000e0e1c722b */ /* 0x000fc8000000001c */
[-C--:B------:R-:W-:Y:S02]  /*74b0*/  DFMA R26, R14, R6.reuse, R26 ;  /* 0x000000060e1a722b */ /* 0x080fe4000000001a */
[----:B-1----:R-:W-:Y:S02]  /*74c0*/  DADD R30, -R18, R30 ;  /* 0x00000000121e7229 */ /* 0x002fe4000000011e */
[----:B------:R-:W-:Y:S02]  /*74d0*/  DFMA R24, R6, R6, R24 ;  /* 0x000000060618722b */ /* 0x000fe40000000018 */
[----:B0-----:R-:W-:-:S04]  /*74e0*/  DADD R34, -R16, R34 ;  /* 0x0000000010227229 */ /* 0x001fc80000000122 */
[----:B------:R-:W-:-:S04]  /*74f0*/  DFMA R28, R30, R30, R28 ;  /* 0x0000001e1e1c722b */ /* 0x000fc8000000001c */
[-C--:B------:R-:W-:Y:S02]  /*7500*/  DFMA R6, R30, R34.reuse, R26 ;  /* 0x000000221e06722b */ /* 0x080fe4000000001a */
[----:B------:R-:W-:-:S11]  /*7510*/  DFMA R38, R34, R34, R24 ;  /* 0x000000222226722b */ /* 0x000fd60000000018 */
.L_x_809:
        /* <DEDUP_REMOVED lines=29> */
.L_x_810:
[----:B------:R-:W0:Y:S01]  /*76f0*/  LDCU UR11, c[0x0][0x380] ;  /* 0x00007000ff0b77ac */ /* 0x000e220008000800 */
[----:B------:R-:W-:Y:S01]  /*7700*/  IADD3 R9, PT, PT, R5, UR6, RZ ;  /* 0x0000000605097c10 */ /* 0x000fe2000fffe0ff */
[----:B------:R-:W1:Y:S04]  /*7710*/  LDCU.128 UR20, c[0x0][0x390] ;  /* 0x00007200ff1477ac */ /* 0x000e680008000c00 */
        /* <DEDUP_REMOVED lines=21> */
.L_x_806:
        /* <DEDUP_REMOVED lines=15> */
.L_x_813:
[----:B------:R-:W-:Y:S05]  /*7960*/  BSYNC.RECONVERGENT B2 ;  /* 0x0000000000027941 */ /* 0x000fea0003800200 */
.L_x_812:
[----:B------:R-:W-:-:S14]  /*7970*/  DSETP.NEU.AND P1, PT, |R14|, +INF , PT ;  /* 0x7ff000000e00742a */ /* 0x000fdc0003f2d200 */
[----:B------:R-:W-:-:S11]  /*7980*/  @P1 DFMA R10, R14, -R6, 1 ;  /* 0x3ff000000e0a142b */ /* 0x000fd60000000806 */
.L_x_799:
[----:B------:R-:W-:Y:S05]  /*7990*/  BSYNC.RECONVERGENT B1 ;  /* 0x0000000000017941 */ /* 0x000fea0003800200 */
.L_x_798:
        /* <DEDUP_REMOVED lines=9> */
.L_x_770:
[----:B------:R-:W-:-:S13]  /*7a30*/  ISETP.GT.AND P0, PT, R16, R17, PT ;  /* 0x000000111000720c */ /* 0x000fda0003f04270 */
[----:B------:R-:W-:Y:S05]  /*7a40*/  @P0 EXIT ;  /* 0x000000000000094d */ /* 0x000fea0003800000 */
[----:B------:R-:W0:Y:S01]  /*7a50*/  LDCU.64 UR6, c[0x0][0x398] ;  /* 0x00007300ff0677ac */ /* 0x000e220008000a00 */
[----:B------:R-:W-:Y:S01]  /*7a60*/  IMAD.IADD R0, R5, 0x1, -R8 ;  /* 0x0000000105007824 */ /* 0x000fe200078e0a08 */
[----:B------:R-:W-:Y:S01]  /*7a70*/  IADD3 R2, PT, PT, R11, -R16, RZ ;  /* 0x800000100b027210 */ /* 0x000fe20007ffe0ff */
[----:B------:R-:W-:Y:S02]  /*7a80*/  VIADD R28, R1, 0x18 ;  /* 0x00000018011c7836 */ /* 0x000fe40000000000 */
[----:B------:R-:W-:Y:S02]  /*7a90*/  IMAD R4, R3, R8, R0 ;  /* 0x0000000803047224 */ /* 0x000fe400078e0200 */
[C---:B------:R-:W-:Y:S02]  /*7aa0*/  VIADD R29, R1.reuse, 0x8 ;  /* 0x00000008011d7836 */ /* 0x040fe40000000000 */
[C---:B------:R-:W-:Y:S02]  /*7ab0*/  VIADD R30, R1.reuse, 0x1c ;  /* 0x0000001c011e7836 */ /* 0x040fe40000000000 */
[----:B------:R-:W-:Y:S01]  /*7ac0*/  VIADD R31, R1, 0x28 ;  /* 0x00000028011f7836 */ /* 0x000fe20000000000 */
[----:B0-----:R-:W-:-:S02]  /*7ad0*/  IADD3 R22, P0, PT, R13, UR6, RZ ;  /* 0x000000060d167c10 */ /* 0x001fc4000ff1e0ff */
[----:B------:R-:W-:Y:S02]  /*7ae0*/  IADD3 R20, P1, PT, R4, UR6, RZ ;  /* 0x0000000604147c10 */ /* 0x000fe4000ff3e0ff */
[----:B------:R-:W-:Y:S02]  /*7af0*/  LEA.HI.X.SX32 R23, R13, UR7, 0x1, P0 ;  /* 0x000000070d177c11 */ /* 0x000fe400080f0eff */
[----:B------:R-:W-:Y:S02]  /*7b00*/  IADD3 R18, P0, PT, R22, R8, RZ ;  /* 0x0000000816127210 */ /* 0x000fe40007f1e0ff */
[----:B------:R-:W-:Y:S01]  /*7b10*/  LEA.HI.X.SX32 R21, R4, UR7, 0x1, P1 ;  /* 0x0000000704157c11 */ /* 0x000fe200088f0eff */
[----:B------:R-:W-:Y:S01]  /*7b20*/  VIADD R4, R9, 0xffffffff ;  /* 0xffffffff09047836 */ /* 0x000fe20000000000 */
[----:B------:R-:W-:-:S09]  /*7b30*/  LEA.HI.X.SX32 R19, R8, R23, 0x1, P0 ;  /* 0x0000001708137211 */ /* 0x000fd200000f0eff */
.L_x_847:
[----:B0-----:R-:W-:Y:S01]  /*7b40*/  VIADD R9, R3, UR5 ;  /* 0x0000000503097c36 */ /* 0x001fe20008000000 */
[----:B------:R-:W-:Y:S01]  /*7b50*/  BSSY.RECONVERGENT B0, `(.L_x_815) ;  /* 0x0000122000007945 */ /* 0x000fe20003800200 */
[----:B------:R-:W-:Y:S01]  /*7b60*/  MOV R6, 0x0 ;  /* 0x0000000000067802 */ /* 0x000fe20000000f00 */
[----:B------:R-:W-:Y:S02]  /*7b70*/  IMAD.MOV.U32 R7, RZ, RZ, -0x40100000 ;  /* 0xbff00000ff077424 */ /* 0x000fe400078e00ff */
[----:B------:R-:W-:-:S04]  /*7b80*/  ISETP.GE.AND P0, PT, R9, R4, PT ;  /* 0x000000040900720c */ /* 0x000fc80003f06270 */
[----:B------:R-:W-:-:S04]  /*7b90*/  ISETP.LT.OR P0, PT, R9, 0x1, P0 ;  /* 0x000000010900780c */ /* 0x000fc80000701670 */
[----:B------:R-:W-:-:S04]  /*7ba0*/  ISETP.EQ.OR P0, PT, R3, RZ, P0 ;  /* 0x000000ff0300720c */ /* 0x000fc80000702670 */
[----:B------:R-:W-:-:S13]  /*7bb0*/  ISETP.GE.U32.OR P0, PT, R3, R4, P0 ;  /* 0x000000040300720c */ /* 0x000fda0000706470 */
[----:B------:R-:W-:Y:S05]  /*7bc0*/  @P0 BRA `(.L_x_816) ;  /* 0x0000001000680947 */ /* 0x000fea0003800000 */
[----:B------:R-:W0:Y:S01]  /*7bd0*/  LDC R7, c[0x0][0x380] ;  /* 0x0000e000ff077b82 */ /* 0x000e220000000800 */
[----:B------:R-:W1:Y:S01]  /*7be0*/  LDCU.64 UR6, c[0x0][0x390] ;  /* 0x00007200ff0677ac */ /* 0x000e620008000a00 */
[CC--:B0-----:R-:W-:Y:S02]  /*7bf0*/  IMAD R8, R9.reuse, R7.reuse, R5 ;  /* 0x0000000709087224 */ /* 0x0c1fe400078e0205 */
[----:B------:R-:W-:-:S03]  /*7c00*/  IMAD R6, R9, R7, R0 ;  /* 0x0000000709067224 */ /* 0x000fc600078e0200 */
[----:B-1----:R-:W-:-:S04]  /*7c10*/  IADD3 R24, P0, PT, R8, UR6, RZ ;  /* 0x0000000608187c10 */ /* 0x002fc8000ff1e0ff */
[----:B------:R-:W-:Y:S02]  /*7c20*/  LEA.HI.X.SX32 R25, R8, UR7, 0x1, P0 ;  /* 0x0000000708197c11 */ /* 0x000fe400080f0eff */
[----:B------:R-:W-:Y:S02]  /*7c30*/  IADD3 R26, P1, PT, R24, R7, RZ ;  /* 0x00000007181a7210 */ /* 0x000fe40007f3e0ff */
[C---:B------:R-:W-:Y:S02]  /*7c40*/  IADD3 R16, P0, PT, R6.reuse, UR6, RZ ;  /* 0x0000000606107c10 */ /* 0x040fe4000ff1e0ff */
[----:B------:R-:W-:Y:S02]  /*7c50*/  LEA.HI.X.SX32 R27, R7, R25, 0x1, P1 ;  /* 0x00000019071b7211 */ /* 0x000fe400008f0eff */
[----:B------:R-:W-:Y:S02]  /*7c60*/  LEA.HI.X.SX32 R17, R6, UR7, 0x1, P0 ;  /* 0x0000000706117c11 */ /* 0x000fe400080f0eff */
[----:B------:R-:W2:Y:S04]  /*7c70*/  LDG.E.U8 R6, desc[UR8][R24.64] ;  /* 0x0000000818067981 */ /* 0x000ea8000c1e1100 */
[----:B------:R-:W3:Y:S04]  /*7c80*/  LDG.E.U8 R26, desc[UR8][R26.64] ;  /* 0x000000081a1a7981 */ /* 0x000ee8000c1e1100 */
[----:B------:R-:W4:Y:S01]  /*7c90*/  LDG.E.U8 R16, desc[UR8][R16.64] ;  /* 0x0000000810107981 */ /* 0x000f22000c1e1100 */
[----:B------:R-:W-:Y:S01]  /*7ca0*/  IMAD.MOV.U32 R14, RZ, RZ, 0x2 ;  /* 0x00000002ff0e7424 */ /* 0x000fe200078e00ff */
[----:B------:R-:W-:Y:S01]  /*7cb0*/  BSSY.RECONVERGENT B1, `(.L_x_817) ;  /* 0x0000040000017945 */ /* 0x000fe20003800200 */
[----:B------:R-:W-:-:S02]  /*7cc0*/  IMAD.MOV.U32 R11, RZ, RZ, 0x1 ;  /* 0x00000001ff0b7424 */ /* 0x000fc400078e00ff */
[----:B------:R-:W-:Y:S01]  /*7cd0*/  IMAD.MOV.U32 R10, RZ, RZ, RZ ;  /* 0x000000ffff0a7224 */ /* 0x000fe200078e00ff */
[----:B------:R0:W-:Y:S01]  /*7ce0*/  STL [R1+0x20], R14 ;  /* 0x0000200e01007387 */ /* 0x0001e20000100800 */
[----:B------:R-:W-:-:S03]  /*7cf0*/  IMAD.MOV.U32 R15, RZ, RZ, RZ ;  /* 0x000000ffff0f7224 */ /* 0x000fc600078e00ff */
[----:B------:R0:W-:Y:S01]  /*7d00*/  STL.64 [R1+0x18], R10 ;  /* 0x0000180a01007387 */ /* 0x0001e20000100a00 */
[----:B--2---:R-:W1:Y:S08]  /*7d10*/  I2F.F64.U16 R6, R6 ;  /* 0x0000000600067312 */ /* 0x004e700000101800 */
[----:B---3--:R-:W2:Y:S01]  /*7d20*/  I2F.F64.U16 R8, R26 ;  /* 0x0000001a00087312 */ /* 0x008ea20000101800 */
[----:B-1----:R0:W-:Y:S07]  /*7d30*/  STL.64 [R1], R6 ;  /* 0x0000000601007387 */ /* 0x0021ee0000100a00 */
[----:B----4-:R1:W3:Y:S01]  /*7d40*/  I2F.F64.U16 R12, R16 ;  /* 0x00000010000c7312 */ /* 0x0102e20000101800 */
[C---:B--2---:R-:W-:Y:S01]  /*7d50*/  DADD R8, R6.reuse, R8 ;  /* 0x0000000006087229 */ /* 0x044fe20000000008 */
[----:B-1----:R-:W-:Y:S01]  /*7d60*/  IMAD.MOV.U32 R16, RZ, RZ, 0x2 ;  /* 0x00000002ff107424 */ /* 0x002fe200078e00ff */
[----:B---3--:R-:W-:-:S06]  /*7d70*/  DADD R12, R6, R12 ;  /* 0x00000000060c7229 */ /* 0x008fcc000000000c */
[----:B------:R-:W-:Y:S02]  /*7d80*/  DMUL R8, R8, 0.5 ;  /* 0x3fe0000008087828 */ /* 0x000fe40000000000 */
[----:B------:R-:W-:-:S05]  /*7d90*/  DMUL R12, R12, 0.5 ;  /* 0x3fe000000c0c7828 */ /* 0x000fca0000000000 */
[----:B------:R0:W-:Y:S04]  /*7da0*/  STL.64 [R1+0x10], R8 ;  /* 0x0000100801007387 */ /* 0x0001e80000100a00 */
[----:B------:R0:W-:Y:S02]  /*7db0*/  STL.64 [R1+0x8], R12 ;  /* 0x0000080c01007387 */ /* 0x0001e40000100a00 */
.L_x_822:
[----:B0-----:R-:W-:-:S06]  /*7dc0*/  LEA R10, R15, R1, 0x3 ;  /* 0x000000010f0a7211 */ /* 0x001fcc00078e18ff */
[----:B------:R-:W5:Y:S01]  /*7dd0*/  LDL.64 R10, [R10] ;  /* 0x000000000a0a7983 */ /* 0x000f620000100a00 */
[----:B------:R-:W-:Y:S01]  /*7de0*/  BSSY.RECONVERGENT B2, `(.L_x_818) ;  /* 0x000001a000027945 */ /* 0x000fe20003800200 */
[----:B------:R-:W-:Y:S02]  /*7df0*/  IMAD.MOV.U32 R25, RZ, RZ, R16 ;  /* 0x000000ffff197224 */ /* 0x000fe400078e0010 */
[C---:B------:R-:W-:Y:S02]  /*7e00*/  IMAD R24, R15.reuse, 0x4, R30 ;  /* 0x000000040f187824 */ /* 0x040fe400078e021e */
[----:B------:R-:W-:Y:S02]  /*7e10*/  IMAD R17, R15, 0x8, R29 ;  /* 0x000000080f117824 */ /* 0x000fe400078e021d */
[----:B------:R-:W-:Y:S02]  /*7e20*/  IMAD.MOV.U32 R12, RZ, RZ, R15 ;  /* 0x000000ffff0c7224 */ /* 0x000fe400078e000f */
[----:B------:R-:W-:-:S07]  /*7e30*/  IMAD.MOV.U32 R16, RZ, RZ, RZ ;  /* 0x000000ffff107224 */ /* 0x000fce00078e00ff */
.L_x_819:
[----:B------:R-:W2:Y:S02]  /*7e40*/  LDL.64 R8, [R17] ;  /* 0x0000000011087983 */ /* 0x000ea40000100a00 */
[----:B--2--5:R-:W-:-:S14]  /*7e50*/  DSETP.GT.AND P0, PT, R10, R8, PT ;  /* 0x000000080a00722a */ /* 0x024fdc0003f04000 */
[----:B------:R-:W2:Y:S04]  /*7e60*/  @P0 LDL.64 R10, [R17+-0x8] ;  /* 0xfffff800110a0983 */ /* 0x000ea80000100a00 */
[----:B------:R0:W-:Y:S01]  /*7e70*/  @P0 STL.64 [R17+-0x8], R8 ;  /* 0xfffff80811000387 */ /* 0x0001e20000100a00 */
[----:B------:R-:W-:Y:S02]  /*7e80*/  IMAD.MOV.U32 R26, RZ, RZ, R12 ;  /* 0x000000ffff1a7224 */ /* 0x000fe400078e000c */
[----:B------:R-:W-:-:S05]  /*7e90*/  VIADD R12, R12, 0x1 ;  /* 0x000000010c0c7836 */ /* 0x000fca0000000000 */
[----:B------:R-:W-:Y:S01]  /*7ea0*/  ISETP.GE.AND P1, PT, R12, R25, PT ;  /* 0x000000190c00720c */ /* 0x000fe20003f26270 */
[----:B--2---:R1:W-:Y:S04]  /*7eb0*/  @P0 STL.64 [R17], R10 ;  /* 0x0000000a11000387 */ /* 0x0043e80000100a00 */
[----:B------:R-:W2:Y:S04]  /*7ec0*/  @P0 LDL R14, [R24+-0x4] ;  /* 0xfffffc00180e0983 */ /* 0x000ea80000100800 */
[----:B------:R-:W3:Y:S01]  /*7ed0*/  @P0 LDL R13, [R24] ;  /* 0x00000000180d0983 */ /* 0x000ee20000100800 */
[----:B0-----:R-:W-:Y:S01]  /*7ee0*/  @P0 MOV R9, R11 ;  /* 0x0000000b00090202 */ /* 0x001fe20000000f00 */
[----:B------:R-:W-:-:S02]  /*7ef0*/  @P0 IMAD.MOV.U32 R8, RZ, RZ, R10 ;  /* 0x000000ffff080224 */ /* 0x000fc400078e000a */
[----:B------:R-:W-:Y:S02]  /*7f00*/  @P0 IMAD.MOV.U32 R16, RZ, RZ, R26 ;  /* 0x000000ffff100224 */ /* 0x000fe400078e001a */
[----:B-1----:R-:W-:Y:S02]  /*7f10*/  VIADD R17, R17, 0x8 ;  /* 0x0000000811117836 */ /* 0x002fe40000000000 */
[----:B------:R-:W-:Y:S02]  /*7f20*/  IMAD.MOV.U32 R10, RZ, RZ, R8 ;  /* 0x000000ffff0a7224 */ /* 0x000fe400078e0008 */
[----:B------:R-:W-:Y:S01]  /*7f30*/  IMAD.MOV.U32 R11, RZ, RZ, R9 ;  /* 0x000000ffff0b7224 */ /* 0x000fe200078e0009 */
[----:B--2---:R-:W-:Y:S04]  /*7f40*/  @P0 STL [R24], R14 ;  /* 0x0000000e18000387 */ /* 0x004fe80000100800 */
[----:B---3--:R0:W-:Y:S02]  /*7f50*/  @P0 STL [R24+-0x4], R13 ;  /* 0xfffffc0d18000387 */ /* 0x0081e40000100800 */
[----:B0-----:R-:W-:Y:S01]  /*7f60*/  VIADD R24, R24, 0x4 ;  /* 0x0000000418187836 */ /* 0x001fe20000000000 */
[----:B------:R-:W-:Y:S06]  /*7f70*/  @!P1 BRA `(.L_x_819) ;  /* 0xfffffffc00b09947 */ /* 0x000fec000383ffff */
[----:B------:R-:W-:Y:S05]  /*7f80*/  BSYNC.RECONVERGENT B2 ;  /* 0x0000000000027941 */ /* 0x000fea0003800200 */
.L_x_818:
        /* <DEDUP_REMOVED lines=8> */
[----:B------:R-:W2:Y:S04]  /*8010*/  LDL.64 R14, [R1+0x18] ;  /* 0x00001800010e7983 */ /* 0x000ea80000100a00 */
[----:B------:R0:W-:Y:S04]  /*8020*/  STL.64 [R1+0x8], R8 ;  /* 0x0000080801007387 */ /* 0x0001e80000100a00 */
[----:B------:R0:W-:Y:S01]  /*8030*/  STL.64 [R1], R10 ;  /* 0x0000000a01007387 */ /* 0x0001e20000100a00 */
[----:B--2---:R-:W-:Y:S01]  /*8040*/  MOV R12, R15 ;  /* 0x0000000f000c7202 */ /* 0x004fe20000000f00 */
[----:B------:R-:W-:-:S02]  /*8050*/  IMAD.MOV.U32 R13, RZ, RZ, R14 ;  /* 0x000000ffff0d7224 */ /* 0x000fc400078e000e */
[----:B------:R-:W-:-:S03]  /*8060*/  IMAD.MOV.U32 R15, RZ, RZ, 0x1 ;  /* 0x00000001ff0f7424 */ /* 0x000fc600078e00ff */
[----:B------:R0:W-:Y:S04]  /*8070*/  STL.64 [R1+0x18], R12 ;  /* 0x0000180c01007387 */ /* 0x0001e80000100a00 */
.L_x_821:
[----:B------:R-:W-:Y:S05]  /*8080*/  BSYNC.RECONVERGENT B2 ;  /* 0x0000000000027941 */ /* 0x000fea0003800200 */
.L_x_820:
[----:B------:R-:W-:-:S13]  /*8090*/  ISETP.GE.AND P0, PT, R15, R16, PT ;  /* 0x000000100f00720c */ /* 0x000fda0003f06270 */
[----:B------:R-:W-:Y:S05]  /*80a0*/  @!P0 BRA `(.L_x_822) ;  /* 0xfffffffc00448947 */ /* 0x000fea000383ffff */
[----:B------:R-:W-:Y:S05]  /*80b0*/  BSYNC.RECONVERGENT B1 ;  /* 0x0000000000017941 */ /* 0x000fea0003800200 */
.L_x_817:
[----:B0-----:R-:W2:Y:S04]  /*80c0*/  LDG.E.U8 R10, desc[UR8][R22.64] ;  /* 0x00000008160a7981 */ /* 0x001ea8000c1e1100 */
[----:B------:R-:W3:Y:S04]  /*80d0*/  LDG.E.U8 R27, desc[UR8][R20.64] ;  /* 0x00000008141b7981 */ /* 0x000ee8000c1e1100 */
[----:B------:R-:W4:Y:S04]  /*80e0*/  LDG.E.U8 R32, desc[UR8][R18.64] ;  /* 0x0000000812207981 */ /* 0x000f28000c1e1100 */
[----:B------:R0:W5:Y:S04]  /*80f0*/  LDL.64 R24, [R1] ;  /* 0x0000000001187983 */ /* 0x0001680000100a00 */
[----:B------:R0:W5:Y:S01]  /*8100*/  LDL.64 R8, [R1+0x10] ;  /* 0x0000100001087983 */ /* 0x0001620000100a00 */
        /* <DEDUP_REMOVED lines=8> */
[----:B-1----:R0:W-:Y:S07]  /*8190*/  STL.64 [R1+0x28], R10 ;  /* 0x0000280a01007387 */ /* 0x0021ee0000100a00 */
[----:B----4-:R1:W4:Y:S01]  /*81a0*/  I2F.F64.U16 R14, R32 ;  /* 0x00000020000e7312 */ /* 0x0103220000101800 */
[----:B--2---:R-:W-:Y:S01]  /*81b0*/  IMAD.MOV.U32 R27, RZ, RZ, RZ ;  /* 0x000000ffff1b7224 */ /* 0x004fe200078e00ff */
[C---:B---3--:R-:W-:Y:S01]  /*81c0*/  DADD R16, R10.reuse, R16 ;  /* 0x000000000a107229 */ /* 0x048fe20000000010 */
[----:B-1----:R-:W-:Y:S01]  /*81d0*/  MOV R32, 0x2 ;  /* 0x0000000200207802 */ /* 0x002fe20000000f00 */
[----:B----4-:R-:W-:-:S06]  /*81e0*/  DADD R14, R10, R14 ;  /* 0x000000000a0e7229 */ /* 0x010fcc000000000e */
[----:B------:R-:W-:Y:S02]  /*81f0*/  DMUL R16, R16, 0.5 ;  /* 0x3fe0000010107828 */ /* 0x000fe40000000000 */
[----:B------:R-:W-:-:S05]  /*8200*/  DMUL R14, R14, 0.5 ;  /* 0x3fe000000e0e7828 */ /* 0x000fca0000000000 */
[----:B------:R0:W-:Y:S04]  /*8210*/  STL.64 [R1+0x30], R16 ;  /* 0x0000301001007387 */ /* 0x0001e80000100a00 */
[----:B------:R0:W-:Y:S02]  /*8220*/  STL.64 [R1+0x38], R14 ;  /* 0x0000380e01007387 */ /* 0x0001e40000100a00 */
.L_x_830:
[----:B0-----:R-:W-:-:S06]  /*8230*/  IMAD R12, R27, 0x8, R31 ;  /* 0x000000081b0c7824 */ /* 0x001fcc00078e021f */
[----:B-----5:R-:W5:Y:S01]  /*8240*/  LDL.64 R12, [R12] ;  /* 0x000000000c0c7983 */ /* 0x020f620000100a00 */
[----:B------:R-:W-:Y:S01]  /*8250*/  BSSY.RECONVERGENT B2, `(.L_x_824) ;  /* 0x000001b000027945 */ /* 0x000fe20003800200 */
[----:B------:R-:W-:Y:S02]  /*8260*/  IMAD.MOV.U32 R16, RZ, RZ, R32 ;  /* 0x000000ffff107224 */ /* 0x000fe400078e0020 */
[----:B------:R-:W-:Y:S02]  /*8270*/  IMAD.MOV.U32 R26, RZ, RZ, R27 ;  /* 0x000000ffff1a7224 */ /* 0x000fe400078e001b */
[----:B------:R-:W-:-:S07]  /*8280*/  IMAD.MOV.U32 R32, RZ, RZ, RZ ;  /* 0x000000ffff207224 */ /* 0x000fce00078e00ff */
.L_x_827:
        /* <DEDUP_REMOVED lines=18> */
.L_x_826:
[----:B------:R-:W-:Y:S05]  /*83b0*/  BSYNC.RECONVERGENT B3 ;  /* 0x0000000000037941 */ /* 0x000fea0003800200 */
.L_x_825:
[----:B-1----:R-:W-:Y:S02]  /*83c0*/  IMAD.MOV.U32 R12, RZ, RZ, R14 ;  /* 0x000000ffff0c7224 */ /* 0x002fe400078e000e */
[----:B------:R-:W-:Y:S02]  /*83d0*/  IMAD.MOV.U32 R13, RZ, RZ, R15 ;  /* 0x000000ffff0d7224 */ /* 0x000fe400078e000f */
[----:B------:R-:W-:Y:S01]  /*83e0*/  IMAD.MOV.U32 R26, RZ, RZ, R17 ;  /* 0x000000ffff1a7224 */ /* 0x000fe200078e0011 */
[----:B------:R-:W-:Y:S06]  /*83f0*/  @!P1 BRA `(.L_x_827) ;  /* 0xfffffffc00a49947 */ /* 0x000fec000383ffff */
[----:B------:R-:W-:Y:S05]  /*8400*/  BSYNC.RECONVERGENT B2 ;  /* 0x0000000000027941 */ /* 0x000fea0003800200 */
.L_x_824:
[----:B------:R-:W-:Y:S01]  /*8410*/  ISETP.GT.AND P0, PT, R32, R27, PT ;  /* 0x0000001b2000720c */ /* 0x000fe20003f04270 */
[----:B------:R-:W-:Y:S01]  /*8420*/  BSSY.RECONVERGENT B2, `(.L_x_828) ;  /* 0x000000e000027945 */ /* 0x000fe20003800200 */
[----:B------:R-:W-:-:S11]  /*8430*/  MOV R27, RZ ;  /* 0x000000ff001b7202 */ /* 0x000fd60000000f00 */
        /* <DEDUP_REMOVED lines=12> */
.L_x_829:
[----:B------:R-:W-:Y:S05]  /*8500*/  BSYNC.RECONVERGENT B2 ;  /* 0x0000000000027941 */ /* 0x000fea0003800200 */
.L_x_828:
[----:B------:R-:W-:-:S13]  /*8510*/  ISETP.GE.AND P0, PT, R27, R32, PT ;  /* 0x000000201b00720c */ /* 0x000fda0003f06270 */
[----:B------:R-:W-:Y:S05]  /*8520*/  @!P0 BRA `(.L_x_830) ;  /* 0xfffffffc00408947 */ /* 0x000fea000383ffff */
[----:B------:R-:W-:Y:S05]  /*8530*/  BSYNC.RECONVERGENT B1 ;  /* 0x0000000000017941 */ /* 0x000fea0003800200 */
.L_x_823:
[----:B0-----:R0:W5:Y:S04]  /*8540*/  LDL.64 R14, [R1+0x28] ;  /* 0x00002800010e7983 */ /* 0x0011680000100a00 */
[----:B------:R0:W5:Y:S01]  /*8550*/  LDL.64 R12, [R1+0x38] ;  /* 0x00003800010c7983 */ /* 0x0001620000100a00 */
[--C-:B------:R-:W-:Y:S01]  /*8560*/  DADD R8, -R8, R10.reuse ;  /* 0x0000000008087229 */ /* 0x100fe2000000010a */
[----:B------:R-:W-:Y:S01]  /*8570*/  IMAD.MOV.U32 R16, RZ, RZ, 0x2 ;  /* 0x00000002ff107424 */ /* 0x000fe200078e00ff */
[----:B------:R-:W-:Y:S01]  /*8580*/  DADD R24, R24, -R10 ;  /* 0x0000000018187229 */ /* 0x000fe2000000080a */
[----:B------:R0:W-:Y:S01]  /*8590*/  STL.64 [R1], RZ ;  /* 0x000000ff01007387 */ /* 0x0001e20000100a00 */
[----:B------:R-:W-:Y:S01]  /*85a0*/  IMAD.MOV.U32 R11, RZ, RZ, 0x1 ;  /* 0x00000001ff0b7424 */ /* 0x000fe200078e00ff */
[----:B------:R-:W-:Y:S01]  /*85b0*/  BSSY.RECONVERGENT B1, `(.L_x_831) ;  /* 0x0000038000017945 */ /* 0x000fe20003800200 */
[----:B------:R-:W-:Y:S01]  /*85c0*/  IMAD.MOV.U32 R10, RZ, RZ, RZ ;  /* 0x000000ffff0a7224 */ /* 0x000fe200078e00ff */
[----:B------:R0:W-:Y:S01]  /*85d0*/  STL.64 [R1+0x8], R8 ;  /* 0x0000080801007387 */ /* 0x0001e20000100a00 */
[----:B------:R-:W-:Y:S01]  /*85e0*/  MOV R27, RZ ;  /* 0x000000ff001b7202 */ /* 0x000fe20000000f00 */
[----:B------:R-:W-:-:S02]  /*85f0*/  IMAD.MOV.U32 R26, RZ, RZ, 0x2 ;  /* 0x00000002ff1a7424 */ /* 0x000fc400078e00ff */
[----:B------:R0:W-:Y:S04]  /*8600*/  STL.64 [R1+0x10], R24 ;  /* 0x0000101801007387 */ /* 0x0001e80000100a00 */
[----:B------:R0:W-:Y:S04]  /*8610*/  STL.64 [R1+0x18], R10 ;  /* 0x0000180a01007387 */ /* 0x0001e80000100a00 */
[----:B------:R0:W-:Y:S02]  /*8620*/  STL [R1+0x20], R16 ;  /* 0x0000201001007387 */ /* 0x0001e40000100800 */
.L_x_838:
[----:B0-----:R-:W-:-:S06]  /*8630*/  IMAD R10, R27, 0x8, R1 ;  /* 0x000000081b0a7824 */ /* 0x001fcc00078e0201 */
[----:B-----5:R-:W5:Y:S01]  /*8640*/  LDL.64 R10, [R10] ;  /* 0x000000000a0a7983 */ /* 0x020f620000100a00 */
[----:B------:R-:W-:Y:S01]  /*8650*/  BSSY.RECONVERGENT B2, `(.L_x_832) ;  /* 0x000001b000027945 */ /* 0x000fe20003800200 */
[----:B------:R-:W-:Y:S02]  /*8660*/  IMAD.MOV.U32 R32, RZ, RZ, R26 ;  /* 0x000000ffff207224 */ /* 0x000fe400078e001a */
[----:B------:R-:W-:Y:S02]  /*8670*/  IMAD.MOV.U32 R16, RZ, RZ, R27 ;  /* 0x000000ffff107224 */ /* 0x000fe400078e001b */
[----:B------:R-:W-:-:S07]  /*8680*/  IMAD.MOV.U32 R26, RZ, RZ, RZ ;  /* 0x000000ffff1a7224 */ /* 0x000fce00078e00ff */
.L_x_835:
        /* <DEDUP_REMOVED lines=18> */
.L_x_834:
[----:B------:R-:W-:Y:S05]  /*87b0*/  BSYNC.RECONVERGENT B3 ;  /* 0x0000000000037941 */ /* 0x000fea0003800200 */
.L_x_833:
[----:B-1----:R-:W-:Y:S01]  /*87c0*/  IMAD.MOV.U32 R10, RZ, RZ, R8 ;  /* 0x000000ffff0a7224 */ /* 0x002fe200078e0008 */
[----:B------:R-:W-:Y:S01]  /*87d0*/  MOV R16, R35 ;  /* 0x0000002300107202 */ /* 0x000fe20000000f00 */
[----:B------:R-:W-:Y:S01]  /*87e0*/  IMAD.MOV.U32 R11, RZ, RZ, R9 ;  /* 0x000000ffff0b7224 */ /* 0x000fe200078e0009 */
[----:B------:R-:W-:Y:S06]  /*87f0*/  @!P1 BRA `(.L_x_835) ;  /* 0xfffffffc00a49947 */ /* 0x000fec000383ffff */
[----:B------:R-:W-:Y:S05]  /*8800*/  BSYNC.RECONVERGENT B2 ;  /* 0x0000000000027941 */ /* 0x000fea0003800200 */
.L_x_832:
        /* <DEDUP_REMOVED lines=15> */
.L_x_837:
[----:B------:R-:W-:Y:S05]  /*8900*/  BSYNC.RECONVERGENT B2 ;  /* 0x0000000000027941 */ /* 0x000fea0003800200 */
.L_x_836:
[----:B------:R-:W-:-:S13]  /*8910*/  ISETP.GE.AND P0, PT, R27, R26, PT ;  /* 0x0000001a1b00720c */ /* 0x000fda0003f06270 */
[----:B------:R-:W-:Y:S05]  /*8920*/  @!P0 BRA `(.L_x_838) ;  /* 0xfffffffc00408947 */ /* 0x000fea000383ffff */
[----:B------:R-:W-:Y:S05]  /*8930*/  BSYNC.RECONVERGENT B1 ;  /* 0x0000000000017941 */ /* 0x000fea0003800200 */
.L_x_831:
[----:B0-----:R0:W5:Y:S01]  /*8940*/  LDL.64 R8, [R1+0x10] ;  /* 0x0000100001087983 */ /* 0x0011620000100a00 */
[C---:B------:R-:W-:Y:S01]  /*8950*/  DADD R12, R6.reuse, -R12 ;  /* 0x00000000060c7229 */ /* 0x040fe2000000080c */
[----:B------:R-:W-:Y:S01]  /*8960*/  IMAD.MOV.U32 R25, RZ, RZ, 0x1 ;  /* 0x00000001ff197424 */ /* 0x000fe200078e00ff */
[----:B------:R-:W-:Y:S01]  /*8970*/  DADD R6, -R6, R14 ;  /* 0x0000000006067229 */ /* 0x000fe2000000010e */
[----:B------:R-:W-:Y:S01]  /*8980*/  IMAD.MOV.U32 R24, RZ, RZ, RZ ;  /* 0x000000ffff187224 */ /* 0x000fe200078e00ff */
[----:B------:R-:W-:Y:S01]  /*8990*/  MOV R10, 0x2 ;  /* 0x00000002000a7802 */ /* 0x000fe20000000f00 */
[----:B------:R0:W-:Y:S01]  /*89a0*/  STL.64 [R1+0x28], RZ ;  /* 0x000028ff01007387 */ /* 0x0001e20000100a00 */
[----:B------:R-:W-:Y:S01]  /*89b0*/  BSSY.RECONVERGENT B1, `(.L_x_839) ;  /* 0x0000037000017945 */ /* 0x000fe20003800200 */
[----:B------:R-:W-:Y:S02]  /*89c0*/  IMAD.MOV.U32 R15, RZ, RZ, RZ ;  /* 0x000000ffff0f7224 */ /* 0x000fe400078e00ff */
[----:B------:R0:W-:Y:S01]  /*89d0*/  STL.64 [R1+0x30], R12 ;  /* 0x0000300c01007387 */ /* 0x0001e20000100a00 */
[----:B------:R-:W-:-:S03]  /*89e0*/  IMAD.MOV.U32 R16, RZ, RZ, 0x2 ;  /* 0x00000002ff107424 */ /* 0x000fc600078e00ff */
[----:B------:R0:W-:Y:S04]  /*89f0*/  STL.64 [R1+0x38], R6 ;  /* 0x0000380601007387 */ /* 0x0001e80000100a00 */
[----:B------:R0:W-:Y:S04]  /*8a00*/  STL.64 [R1+0x18], R24 ;  /* 0x0000181801007387 */ /* 0x0001e80000100a00 */
[----:B------:R0:W-:Y:S02]  /*8a10*/  STL [R1+0x20], R10 ;  /* 0x0000200a01007387 */ /* 0x0001e40000100800 */
.L_x_846:
[----:B0-----:R-:W-:-:S06]  /*8a20*/  IMAD R10, R15, 0x8, R31 ;  /* 0x000000080f0a7824 */ /* 0x001fcc00078e021f */
[----:B-----5:R-:W5:Y:S01]  /*8a30*/  LDL.64 R10, [R10] ;  /* 0x000000000a0a7983 */ /* 0x020f620000100a00 */
[----:B------:R-:W-:Y:S01]  /*8a40*/  BSSY.RECONVERGENT B2, `(.L_x_840) ;  /* 0x000001b000027945 */ /* 0x000fe20003800200 */
[----:B------:R-:W-:Y:S02]  /*8a50*/  IMAD.MOV.U32 R24, RZ, RZ, R16 ;  /* 0x000000ffff187224 */ /* 0x000fe400078e0010 */
[----:B------:R-:W-:Y:S02]  /*8a60*/  IMAD.MOV.U32 R12, RZ, RZ, R15 ;  /* 0x000000ffff0c7224 */ /* 0x000fe400078e000f */
[----:B------:R-:W-:-:S07]  /*8a70*/  IMAD.MOV.U32 R16, RZ, RZ, RZ ;  /* 0x000000ffff107224 */ /* 0x000fce00078e00ff */
.L_x_843:
        /* <DEDUP_REMOVED lines=18> */
.L_x_842:
[----:B------:R-:W-:Y:S05]  /*8ba0*/  BSYNC.RECONVERGENT B3 ;  /* 0x0000000000037941 */ /* 0x000fea0003800200 */
.L_x_841:
[----:B-1----:R-:W-:Y:S01]  /*8bb0*/  IMAD.MOV.U32 R10, RZ, RZ, R6 ;  /* 0x000000ffff0a7224 */ /* 0x002fe200078e0006 */
[----:B------:R-:W-:Y:S01]  /*8bc0*/  MOV R11, R7 ;  /* 0x00000007000b7202 */ /* 0x000fe20000000f00 */
[----:B------:R-:W-:Y:S01]  /*8bd0*/  IMAD.MOV.U32 R12, RZ, RZ, R27 ;  /* 0x000000ffff0c7224 */ /* 0x000fe200078e001b */
[----:B------:R-:W-:Y:S06]  /*8be0*/  @!P1 BRA `(.L_x_843) ;  /* 0xfffffffc00a49947 */ /* 0x000fec000383ffff */
[----:B------:R-:W-:Y:S05]  /*8bf0*/  BSYNC.RECONVERGENT B2 ;  /* 0x0000000000027941 */ /* 0x000fea0003800200 */
.L_x_840:
        /* <DEDUP_REMOVED lines=15> */
.L_x_845:
[----:B------:R-:W-:Y:S05]  /*8cf0*/  BSYNC.RECONVERGENT B2 ;  /* 0x0000000000027941 */ /* 0x000fea0003800200 */
.L_x_844:
[----:B------:R-:W-:-:S13]  /*8d00*/  ISETP.GE.AND P0, PT, R15, R16, PT ;  /* 0x000000100f00720c */ /* 0x000fda0003f06270 */
[----:B------:R-:W-:Y:S05]  /*8d10*/  @!P0 BRA `(.L_x_846) ;  /* 0xfffffffc00408947 */ /* 0x000fea000383ffff */
[----:B------:R-:W-:Y:S05]  /*8d20*/  BSYNC.RECONVERGENT B1 ;  /* 0x0000000000017941 */ /* 0x000fea0003800200 */
.L_x_839:
[----:B0-----:R-:W2:Y:S02]  /*8d30*/  LDL.64 R6, [R1+0x38] ;  /* 0x0000380001067983 */ /* 0x001ea40000100a00 */
[----:B--2---:R-:W-:-:S06]  /*8d40*/  DSETP.GTU.AND P0, PT, R6, R8, PT ;  /* 0x000000080600722a */ /* 0x004fcc0003f0c000 */
[----:B------:R-:W-:Y:S02]  /*8d50*/  FSEL R6, R6, R8, !P0 ;  /* 0x0000000806067208 */ /* 0x000fe40004000000 */
[----:B------:R-:W-:-:S07]  /*8d60*/  FSEL R7, R7, R9, !P0 ;  /* 0x0000000907077208 */ /* 0x000fce0004000000 */
.L_x_816:
[----:B------:R-:W-:Y:S05]  /*8d70*/  BSYNC.RECONVERGENT B0 ;  /* 0x0000000000007941 */ /* 0x000fea0003800200 */
.L_x_815:
        /* <DEDUP_REMOVED lines=9> */
.L_x_675:
        /* <DEDUP_REMOVED lines=9> */
[----:B------:R-:W0:Y:S02]  /*8ea0*/  LDCU.64 UR6, c[0x0][0x388] ;  /* 0x00007100ff0677ac */ /* 0x000e240008000a00 */
[----:B0-----:R-:W-:Y:S01]  /*8eb0*/  ISETP.GE.AND P0, PT, R5, UR6, PT ;  /* 0x0000000605007c0c */ /* 0x001fe2000bf06270 */
[----:B------:R-:W-:Y:S02]  /*8ec0*/  UISETP.GT.AND UP0, UPT, UR7, -0x1, UPT ;  /* 0xffffffff0700788c */ /* 0x000fe4000bf04270 */
[----:B------:R-:W-:Y:S01]  /*8ed0*/  IADD3 R2, PT, PT, R3, UR7, RZ ;  /* 0x0000000703027c10 */ /* 0x000fe2000fffe0ff */
[----:B------:R-:W-:Y:S01]  /*8ee0*/  VIADD R7, R5, UR6 ;  /* 0x0000000605077c36 */ /* 0x000fe20008000000 */
[----:B------:R-:W-:-:S04]  /*8ef0*/  ISETP.LT.OR P0, PT, R3, UR7, !P0 ;  /* 0x0000000703007c0c */ /* 0x000fc8000c701670 */
[----:B------:R-:W-:Y:S01]  /*8f00*/  ISETP.GE.OR P0, PT, R2, R9, P0 ;  /* 0x000000090200720c */ /* 0x000fe20000706670 */
[----:B------:R-:W-:-:S03]  /*8f10*/  IMAD.IADD R2, R11, 0x1, -R16 ;  /* 0x000000010b027824 */ /* 0x000fc600078e0a10 */
        /* <DEDUP_REMOVED lines=8> */
.L_x_854:
[----:B------:R-:W-:Y:S01]  /*8fa0*/  VIADD R0, R5, UR5 ;  /* 0x0000000505007c36 */ /* 0x000fe20008000000 */
[----:B------:R-:W-:Y:S01]  /*8fb0*/  UIADD3 UR4, UPT, UPT, UR4, 0x1, URZ ;  /* 0x0000000104047890 */ /* 0x000fe2000fffe0ff */
[----:B------:R-:W-:Y:S01]  /*8fc0*/  VIADD R4, R7, UR5 ;  /* 0x0000000507047c36 */ /* 0x000fe20008000000 */
[----:B------:R-:W-:Y:S01]  /*8fd0*/  BSSY.RECONVERGENT B1, `(.L_x_852) ;  /* 0x000000c000017945 */ /* 0x000fe20003800200 */
[----:B---3--:R-:W-:Y:S01]  /*8fe0*/  IMAD.MOV.U32 R12, RZ, RZ, 0x0 ;  /* 0x00000000ff0c7424 */ /* 0x008fe200078e00ff */
[----:B--2---:R-:W-:Y:S01]  /*8ff0*/  ISETP.LT.OR P1, PT, R0, UR6, P0 ;  /* 0x0000000600007c0c */ /* 0x004fe20008721670 */
[----:B------:R-:W-:Y:S01]  /*9000*/  IMAD.MOV.U32 R13, RZ, RZ, -0x40100000 ;  /* 0xbff00000ff0d7424 */ /* 0x000fe200078e00ff */
[----:B------:R-:W-:Y:S02]  /*9010*/  ISETP.NE.AND P2, PT, R3, UR4, PT ;  /* 0x0000000403007c0c */ /* 0x000fe4000bf45270 */
[----:B-1----:R-:W-:-:S13]  /*9020*/  ISETP.GE.OR P1, PT, R4, UR7, P1 ;  /* 0x0000000704007c0c */ /* 0x002fda0008f26670 */
[----:B------:R-:W-:Y:S05]  /*9030*/  @P1 BRA `(.L_x_853) ;  /* 0x0000000000141947 */ /* 0x000fea0003800000 */
[----:B------:R-:W-:Y:S02]  /*9040*/  CS2R R20, SRZ ;  /* 0x0000000000147805 */ /* 0x000fe4000001ff00 */
[----:B------:R-:W-:-:S07]  /*9050*/  MOV R0, 0x9070 ;  /* 0x0000907000007802 */ /* 0x000fce0000000f00 */
[----:B0-----:R-:W-:Y:S05]  /*9060*/  CALL.REL.NOINC `($__internal_13_$__cuda_sm20_drsqrt_f64_slowpath_v2) ;  /* 0x0000009000887944 */ /* 0x001fea0003c00000 */
[----:B------:R-:W-:-:S14]  /*9070*/  DSETP.NEU.AND P1, PT, |R14|, +INF , PT ;  /* 0x7ff000000e00742a */ /* 0x000fdc0003f2d200 */
[----:B------:R-:W-:-:S11]  /*9080*/  @P1 DFMA R12, -RZ, R14, 1 ;  /* 0x3ff00000ff0c142b */ /* 0x000fd6000000010e */
.L_x_853:
[----:B------:R-:W-:Y:S05]  /*9090*/  BSYNC.RECONVERGENT B1 ;  /* 0x0000000000017941 */ /* 0x000fea0003800200 */
.L_x_852:
[----:B------:R-:W-:Y:S01]  /*90a0*/  IADD3 R9, PT, PT, R2, UR5, RZ ;  /* 0x0000000502097c10 */ /* 0x000fe2000fffe0ff */
[----:B------:R-:W-:-:S04]  /*90b0*/  UIADD3 UR5, UPT, UPT, UR5, 0x1, URZ ;  /* 0x0000000105057890 */ /* 0x000fc8000fffe0ff */
[----:B0-----:R-:W-:-:S05]  /*90c0*/  IMAD.WIDE R8, R9, 0x8, R10 ;  /* 0x0000000809087825 */ /* 0x001fca00078e020a */
[----:B------:R3:W-:Y:S01]  /*90d0*/  STG.E.64 desc[UR8][R8.64], R12 ;  /* 0x0000000c08007986 */ /* 0x0007e2000c101b08 */
[----:B------:R-:W-:Y:S05]  /*90e0*/  @P2 BRA `(.L_x_854) ;  /* 0xfffffffc00ac2947 */ /* 0x000fea000383ffff */
.L_x_851:
[----:B------:R-:W0:Y:S01]  /*90f0*/  LDC R3, c[0x0][0x3a4] ;  /* 0x0000e900ff037b82 */ /* 0x000e220000000800 */
[----:B------:R-:W-:Y:S01]  /*9100*/  ISETP.GE.U32.AND P1, PT, R6, 0x3, PT ;  /* 0x000000030600780c */ /* 0x000fe20003f26070 */
[----:B------:R-:W1:Y:S01]  /*9110*/  LDCU UR11, c[0x0][0x380] ;  /* 0x00007000ff0b77ac */ /* 0x000e620008000800 */
[----:B------:R-:W2:Y:S05]  /*9120*/  LDCU UR10, c[0x0][0x388] ;  /* 0x00007100ff0a77ac */ /* 0x000eaa0008000800 */
[----:B------:R-:W4:Y:S06]  /*9130*/  LDC.64 R10, c[0x0][0x3a8] ;  /* 0x0000ea00ff0a7b82 */ /* 0x000f2c0000000a00 */
[----:B-12---:R-:W-:Y:S05]  /*9140*/  @!P1 EXIT ;  /* 0x000000000000994d */ /* 0x006fea0003800000 */
.L_x_863:
        /* <DEDUP_REMOVED lines=13> */
.L_x_856:
[----:B------:R-:W-:Y:S05]  /*9220*/  BSYNC.RECONVERGENT B1 ;  /* 0x0000000000017941 */ /* 0x000fea0003800200 */
.L_x_855:
[----:B---3--:R-:W-:Y:S01]  /*9230*/  VIADD R13, R2, UR5 ;  /* 0x00000005020d7c36 */ /* 0x008fe20008000000 */
[----:B------:R-:W-:Y:S01]  /*9240*/  IADD3 R8, PT, PT, R4, 0x1, RZ ;  /* 0x0000000104087810 */ /* 0x000fe20007ffe0ff */
[----:B------:R-:W-:Y:S01]  /*9250*/  VIADD R0, R6, 0x1 ;  /* 0x0000000106007836 */ /* 0x000fe20000000000 */
[----:B------:R-:W-:Y:S01]  /*9260*/  BSSY.RECONVERGENT B1, `(.L_x_857) ;  /* 0x000000d000017945 */ /* 0x000fe20003800200 */
[----:B----4-:R-:W-:-:S03]  /*9270*/  IMAD.WIDE R12, R13, 0x8, R10 ;  /* 0x000000080d0c7825 */ /* 0x010fc600078e020a */
[----:B------:R-:W-:Y:S01]  /*9280*/  ISETP.LT.OR P1, PT, R0, UR10, P0 ;  /* 0x0000000a00007c0c */ /* 0x000fe20008721670 */
[----:B------:R-:W-:Y:S01]  /*9290*/  IMAD.MOV.U32 R22, RZ, RZ, 0x0 ;  /* 0x00000000ff167424 */ /* 0x000fe200078e00ff */
[----:B------:R1:W-:Y:S01]  /*92a0*/  STG.E.64 desc[UR8][R12.64], R18 ;  /* 0x000000120c007986 */ /* 0x0003e2000c101b08 */
        /* <DEDUP_REMOVED lines=8> */
.L_x_858:
[----:B------:R-:W-:Y:S05]  /*9330*/  BSYNC.RECONVERGENT B1 ;  /* 0x0000000000017941 */ /* 0x000fea0003800200 */
.L_x_857:
[----:B------:R-:W-:Y:S01]  /*9340*/  VIADD R0, R6, 0x2 ;  /* 0x0000000206007836 */ /* 0x000fe20000000000 */
[----:B------:R1:W-:Y:S01]  /*9350*/  STG.E.64 desc[UR8][R12.64+0x8], R22 ;  /* 0x000008160c007986 */ /* 0x0003e2000c101b08 */
[----:B------:R-:W-:Y:S01]  /*9360*/  VIADD R8, R4, 0x2 ;  /* 0x0000000204087836 */ /* 0x000fe20000000000 */
[----:B------:R-:W-:Y:S01]  /*9370*/  BSSY.RECONVERGENT B1, `(.L_x_859) ;  /* 0x000000b000017945 */ /* 0x000fe20003800200 */
[----:B------:R-:W-:Y:S01]  /*9380*/  IMAD.MOV.U32 R18, RZ, RZ, 0x0 ;  /* 0x00000000ff127424 */ /* 0x000fe200078e00ff */
[----:B------:R-:W-:Y:S01]  /*9390*/  ISETP.LT.OR P1, PT, R0, UR10, P0 ;  /* 0x0000000a00007c0c */ /* 0x000fe20008721670 */
[----:B------:R-:W-:-:S03]  /*93a0*/  IMAD.MOV.U32 R19, RZ, RZ, -0x40100000 ;  /* 0xbff00000ff137424 */ /* 0x000fc600078e00ff */
[----:B------:R-:W-:-:S13]  /*93b0*/  ISETP.GE.OR P1, PT, R8, UR11, P1 ;  /* 0x0000000b08007c0c */ /* 0x000fda0008f26670 */
[----:B-1----:R-:W-:Y:S05]  /*93c0*/  @P1 BRA `(.L_x_860) ;  /* 0x0000000000141947 */ /* 0x002fea0003800000 */
[----:B------:R-:W-:Y:S02]  /*93d0*/  CS2R R20, SRZ ;  /* 0x0000000000147805 */ /* 0x000fe4000001ff00 */
[----:B------:R-:W-:-:S07]  /*93e0*/  MOV R0, 0x9400 ;  /* 0x0000940000007802 */ /* 0x000fce0000000f00 */
[----:B0-----:R-:W-:Y:S05]  /*93f0*/  CALL.REL.NOINC `($__internal_13_$__cuda_sm20_drsqrt_f64_slowpath_v2) ;  /* 0x0000008c00a47944 */ /* 0x001fea0003c00000 */
[----:B------:R-:W-:-:S14]  /*9400*/  DSETP.NEU.AND P1, PT, |R14|, +INF , PT ;  /* 0x7ff000000e00742a */ /* 0x000fdc0003f2d200 */
[----:B------:R-:W-:-:S11]  /*9410*/  @P1 DFMA R18, -RZ, R14, 1 ;  /* 0x3ff00000ff12142b */ /* 0x000fd6000000010e */
.L_x_860:
[----:B------:R-:W-:Y:S05]  /*9420*/  BSYNC.RECONVERGENT B1 ;  /* 0x0000000000017941 */ /* 0x000fea0003800200 */
.L_x_859:
[----:B------:R-:W-:Y:S01]  /*9430*/  IADD3 R6, PT, PT, R6, 0x3, RZ ;  /* 0x0000000306067810 */ /* 0x000fe20007ffe0ff */
        /* <DEDUP_REMOVED lines=13> */
.L_x_862:
[----:B------:R-:W-:Y:S05]  /*9510*/  BSYNC.RECONVERGENT B1 ;  /* 0x0000000000017941 */ /* 0x000fea0003800200 */
.L_x_861:
[----:B------:R-:W-:Y:S01]  /*9520*/  UIADD3 UR4, UPT, UPT, UR5, 0x3, URZ ;  /* 0x0000000305047890 */ /* 0x000fe2000fffe0ff */
[----:B------:R1:W-:Y:S05]  /*9530*/  STG.E.64 desc[UR8][R12.64+0x18], R22 ;  /* 0x000018160c007986 */ /* 0x0003ea000c101b08 */
[----:B0-----:R-:W-:-:S13]  /*9540*/  ISETP.NE.AND P1, PT, R3, UR4, PT ;  /* 0x0000000403007c0c */ /* 0x001fda000bf25270 */
[----:B-1----:R-:W-:Y:S05]  /*9550*/  @!P1 EXIT ;  /* 0x000000000000994d */ /* 0x002fea0003800000 */
[----:B------:R-:W-:Y:S01]  /*9560*/  UIADD3 UR5, UPT, UPT, UR5, 0x4, URZ ;  /* 0x0000000405057890 */ /* 0x000fe2000fffe0ff */
[----:B------:R-:W-:Y:S11]  /*9570*/  BRA `(.L_x_863) ;  /* 0xfffffff800f47947 */ /* 0x000ff6000383ffff */
.L_x_850:
        /* <DEDUP_REMOVED lines=8> */
.L_x_868:
[----:B------:R-:W-:Y:S01]  /*9600*/  VIADD R0, R5, UR5 ;  /* 0x0000000505007c36 */ /* 0x000fe20008000000 */
[----:B------:R-:W-:Y:S01]  /*9610*/  UIADD3 UR4, UPT, UPT, UR4, 0x1, URZ ;  /* 0x0000000104047890 */ /* 0x000fe2000fffe0ff */
[----:B------:R-:W-:Y:S01]  /*9620*/  VIADD R4, R7, UR5 ;  /* 0x0000000507047c36 */ /* 0x000fe20008000000 */
[----:B------:R-:W-:Y:S01]  /*9630*/  BSSY.RECONVERGENT B1, `(.L_x_866) ;  /* 0x000000c000017945 */ /* 0x000fe20003800200 */
[----:B---3--:R-:W-:Y:S01]  /*9640*/  HFMA2 R13, -RZ, RZ, -1.984375, 0 ;  /* 0xbff00000ff0d7431 */ /* 0x008fe200000001ff */
[----:B--2---:R-:W-:Y:S01]  /*9650*/  ISETP.LT.OR P1, PT, R0, UR6, P0 ;  /* 0x0000000600007c0c */ /* 0x004fe20008721670 */
[----:B------:R-:W-:Y:S01]  /*9660*/  IMAD.MOV.U32 R12, RZ, RZ, 0x0 ;  /* 0x00000000ff0c7424 */ /* 0x000fe200078e00ff */
        /* <DEDUP_REMOVED lines=8> */
.L_x_867:
[----:B------:R-:W-:Y:S05]  /*96f0*/  BSYNC.RECONVERGENT B1 ;  /* 0x0000000000017941 */ /* 0x000fea0003800200 */
.L_x_866:
[----:B------:R-:W-:Y:S01]  /*9700*/  VIADD R9, R2, UR5 ;  /* 0x0000000502097c36 */ /* 0x000fe20008000000 */
[----:B------:R-:W-:-:S03]  /*9710*/  UIADD3 UR5, UPT, UPT, UR5, 0x1, URZ ;  /* 0x0000000105057890 */ /* 0x000fc6000fffe0ff */
[----:B0-----:R-:W-:-:S05]  /*9720*/  IMAD.WIDE R8, R9, 0x8, R10 ;  /* 0x0000000809087825 */ /* 0x001fca00078e020a */
[----:B------:R3:W-:Y:S01]  /*9730*/  STG.E.64 desc[UR8][R8.64], R12 ;  /* 0x0000000c08007986 */ /* 0x0007e2000c101b08 */
[----:B------:R-:W-:Y:S05]  /*9740*/  @P2 BRA `(.L_x_868) ;  /* 0xfffffffc00ac2947 */ /* 0x000fea000383ffff */
.L_x_865:
[----:B------:R-:W0:Y:S01]  /*9750*/  LDC R3, c[0x0][0x3a4] ;  /* 0x0000e900ff037b82 */ /* 0x000e220000000800 */
[----:B------:R-:W-:Y:S01]  /*9760*/  ISETP.GE.U32.AND P1, PT, R6, 0x3, PT ;  /* 0x000000030600780c */ /* 0x000fe20003f26070 */
[----:B------:R-:W1:Y:S01]  /*9770*/  LDCU UR11, c[0x0][0x380] ;  /* 0x00007000ff0b77ac */ /* 0x000e620008000800 */
[----:B------:R-:W2:Y:S05]  /*9780*/  LDCU UR10, c[0x0][0x388] ;  /* 0x00007100ff0a77ac */ /* 0x000eaa0008000800 */
[----:B---3--:R-:W3:Y:S06]  /*9790*/  LDC.64 R12, c[0x0][0x3a8] ;  /* 0x0000ea00ff0c7b82 */ /* 0x008eec0000000a00 */
[----:B-12---:R-:W-:Y:S05]  /*97a0*/  @!P1 EXIT ;  /* 0x000000000000994d */ /* 0x006fea0003800000 */
.L_x_877:
        /* <DEDUP_REMOVED lines=10> */
[----:B0--3--:R-:W-:Y:S05]  /*9850*/  CALL.REL.NOINC `($__internal_13_$__cuda_sm20_drsqrt_f64_slowpath_v2) ;  /* 0x00000088008c7944 */ /* 0x009fea0003c00000 */
[----:B------:R-:W-:-:S14]  /*9860*/  DSETP.NEU.AND P1, PT, |R14|, +INF , PT ;  /* 0x7ff000000e00742a */ /* 0x000fdc0003f2d200 */
[----:B------:R-:W-:-:S11]  /*9870*/  @P1 DFMA R22, -RZ, R14, 1 ;  /* 0x3ff00000ff16142b */ /* 0x000fd6000000010e */
.L_x_870:
[----:B------:R-:W-:Y:S05]  /*9880*/  BSYNC.RECONVERGENT B1 ;  /* 0x0000000000017941 */ /* 0x000fea0003800200 */
.L_x_869:
[----:B------:R-:W-:Y:S01]  /*9890*/  VIADD R11, R2, UR5 ;  /* 0x00000005020b7c36 */ /* 0x000fe20008000000 */
[----:B------:R-:W-:Y:S01]  /*98a0*/  IADD3 R0, PT, PT, R4, 0x1, RZ ;  /* 0x0000000104007810 */ /* 0x000fe20007ffe0ff */
[----:B------:R-:W-:Y:S01]  /*98b0*/  VIADD R8, R6, 0x1 ;  /* 0x0000000106087836 */ /* 0x000fe20000000000 */
[----:B------:R-:W-:Y:S01]  /*98c0*/  BSSY.RECONVERGENT B1, `(.L_x_871) ;  /* 0x000000d000017945 */ /* 0x000fe20003800200 */
[----:B---3--:R-:W-:Y:S01]  /*98d0*/  IMAD.WIDE R10, R11, 0x8, R12 ;  /* 0x000000080b0a7825 */ /* 0x008fe200078e020c */
        /* <DEDUP_REMOVED lines=11> */
.L_x_872:
[----:B------:R-:W-:Y:S05]  /*9990*/  BSYNC.RECONVERGENT B1 ;  /* 0x0000000000017941 */ /* 0x000fea0003800200 */
.L_x_871:
[----:B------:R-:W-:Y:S01]  /*99a0*/  VIADD R0, R4, 0x2 ;  /* 0x0000000204007836 */ /* 0x000fe20000000000 */
[----:B------:R1:W-:Y:S01]  /*99b0*/  STG.E.64 desc[UR8][R10.64+0x8], R18 ;  /* 0x000008120a007986 */ /* 0x0003e2000c101b08 */
[----:B------:R-:W-:Y:S01]  /*99c0*/  VIADD R8, R6, 0x2 ;  /* 0x0000000206087836 */ /* 0x000fe20000000000 */
[----:B------:R-:W-:Y:S01]  /*99d0*/  BSSY.RECONVERGENT B1, `(.L_x_873) ;  /* 0x000000b000017945 */ /* 0x000fe20003800200 */
[----:B------:R-:W-:Y:S01]  /*99e0*/  IMAD.MOV.U32 R22, RZ, RZ, 0x0 ;  /* 0x00000000ff167424 */ /* 0x000fe200078e00ff */
[----:B------:R-:W-:Y:S02]  /*99f0*/  ISETP.LT.OR P1, PT, R0, UR10, P0 ;  /* 0x0000000a00007c0c */ /* 0x000fe40008721670 */
[----:B------:R-:W-:Y:S02]  /*9a00*/  MOV R23, 0xbff00000 ;  /* 0xbff0000000177802 */ /* 0x000fe40000000f00 */
[----:B------:R-:W-:-:S13]  /*9a10*/  ISETP.GE.OR P1, PT, R8, UR11, P1 ;  /* 0x0000000b08007c0c */ /* 0x000fda0008f26670 */
[----:B-1----:R-:W-:Y:S05]  /*9a20*/  @P1 BRA `(.L_x_874) ;  /* 0x0000000000141947 */ /* 0x002fea0003800000 */
[----:B------:R-:W-:Y:S02]  /*9a30*/  CS2R R20, SRZ ;  /* 0x0000000000147805 */ /* 0x000fe4000001ff00 */
[----:B------:R-:W-:-:S07]  /*9a40*/  MOV R0, 0x9a60 ;  /* 0x00009a6000007802 */ /* 0x000fce0000000f00 */
[----:B0-----:R-:W-:Y:S05]  /*9a50*/  CALL.REL.NOINC `($__internal_13_$__cuda_sm20_drsqrt_f64_slowpath_v2) ;  /* 0x00000088000c7944 */ /* 0x001fea0003c00000 */
[----:B------:R-:W-:-:S14]  /*9a60*/  DSETP.NEU.AND P1, PT, |R14|, +INF , PT ;  /* 0x7ff000000e00742a */ /* 0x000fdc0003f2d200 */
[----:B------:R-:W-:-:S11]  /*9a70*/  @P1 DFMA R22, -RZ, R14, 1 ;  /* 0x3ff00000ff16142b */ /* 0x000fd6000000010e */
.L_x_874:
[----:B------:R-:W-:Y:S05]  /*9a80*/  BSYNC.RECONVERGENT B1 ;  /* 0x0000000000017941 */ /* 0x000fea0003800200 */
.L_x_873:
        /* <DEDUP_REMOVED lines=14> */
.L_x_876:
[----:B------:R-:W-:Y:S05]  /*9b70*/  BSYNC.RECONVERGENT B1 ;  /* 0x0000000000017941 */ /* 0x000fea0003800200 */
.L_x_875:
[----:B------:R-:W-:Y:S01]  /*9b80*/  UIADD3 UR4, UPT, UPT, UR5, 0x3, URZ ;  /* 0x0000000305047890 */ /* 0x000fe2000fffe0ff */
[----:B------:R1:W-:Y:S05]  /*9b90*/  STG.E.64 desc[UR8][R10.64+0x18], R18 ;  /* 0x000018120a007986 */ /* 0x0003ea000c101b08 */
[----:B0-----:R-:W-:-:S13]  /*9ba0*/  ISETP.NE.AND P1, PT, R3, UR4, PT ;  /* 0x0000000403007c0c */ /* 0x001fda000bf25270 */
[----:B-1----:R-:W-:Y:S05]  /*9bb0*/  @!P1 EXIT ;  /* 0x000000000000994d */ /* 0x002fea0003800000 */
[----:B------:R-:W-:Y:S01]  /*9bc0*/  UIADD3 UR5, UPT, UPT, UR5, 0x4, URZ ;  /* 0x0000000405057890 */ /* 0x000fe2000fffe0ff */
[----:B------:R-:W-:Y:S11]  /*9bd0*/  BRA `(.L_x_877) ;  /* 0xfffffff800f47947 */ /* 0x000ff6000383ffff */
.L_x_864:
[----:B------:R-:W-:Y:S02]  /*9be0*/  ULEA UR12, UR6, 0x1, 0x1 ;  /* 0x00000001060c7891 */ /* 0x000fe4000f8e08ff */
[----:B------:R-:W-:Y:S02]  /*9bf0*/  UIADD3 UR7, UPT, UPT, -UR7, URZ, URZ ;  /* 0x000000ff07077290 */ /* 0x000fe4000fffe1ff */
[----:B------:R-:W-:Y:S02]  /*9c00*/  UIADD3 UR10, UPT, UPT, -UR6, URZ, URZ ;  /* 0x000000ff060a7290 */ /* 0x000fe4000fffe1ff */
[----:B------:R-:W-:Y:S02]  /*9c10*/  ULOP3.LUT UR13, UR12, 0x3, URZ, 0xc0, !UPT ;  /* 0x000000030c0d7892 */ /* 0x000fe4000f8ec0ff */
[----:B------:R-:W-:-:S12]  /*9c20*/  ULOP3.LUT UR14, UR12, 0xfffffff8, URZ, 0xc0, !UPT ;  /* 0xfffffff80c0e7892 */ /* 0x000fd8000f8ec0ff */
.L_x_887:
[----:B0-----:R-:W0:Y:S01]  /*9c30*/  LDCU UR4, c[0x0][0x388] ;  /* 0x00007100ff0477ac */ /* 0x001e220008000800 */
[----:B------:R-:W-:Y:S01]  /*9c40*/  VIADD R0, R5, UR5 ;  /* 0x0000000505007c36 */ /* 0x000fe20008000000 */
[----:B------:R-:W-:Y:S01]  /*9c50*/  BSSY.RECONVERGENT B1, `(.L_x_878) ;  /* 0x00000bb000017945 */ /* 0x000fe20003800200 */
[----:B------:R-:W-:Y:S01]  /*9c60*/  VIADD R4, R7, UR5 ;  /* 0x0000000507047c36 */ /* 0x000fe20008000000 */
[----:B------:R-:W1:Y:S01]  /*9c70*/  LDCU UR6, c[0x0][0x380] ;  /* 0x00007000ff0677ac */ /* 0x000e620008000800 */
[----:B------:R-:W-:Y:S01]  /*9c80*/  MOV R12, 0x0 ;  /* 0x00000000000c7802 */ /* 0x000fe20000000f00 */
[----:B------:R-:W-:Y:S01]  /*9c90*/  IMAD.MOV.U32 R13, RZ, RZ, -0x40100000 ;  /* 0xbff00000ff0d7424 */ /* 0x000fe200078e00ff */
[----:B0-----:R-:W-:-:S04]  /*9ca0*/  ISETP.LT.OR P1, PT, R0, UR4, P0 ;  /* 0x0000000400007c0c */ /* 0x001fc80008721670 */
[----:B-1----:R-:W-:-:S13]  /*9cb0*/  ISETP.GE.OR P1, PT, R4, UR6, P1 ;  /* 0x0000000604007c0c */ /* 0x002fda0008f26670 */
[----:B------:R-:W-:Y:S05]  /*9cc0*/  @P1 BRA `(.L_x_879) ;  /* 0x0000000800cc1947 */ /* 0x000fea0003800000 */
[----:B------:R-:W-:Y:S02]  /*9cd0*/  CS2R R22, SRZ ;  /* 0x0000000000167805 */ /* 0x000fe4000001ff00 */
[----:B------:R-:W-:Y:S02]  /*9ce0*/  CS2R R14, SRZ ;  /* 0x00000000000e7805 */ /* 0x000fe4000001ff00 */
[----:B------:R-:W-:Y:S01]  /*9cf0*/  CS2R R10, SRZ ;  /* 0x00000000000a7805 */ /* 0x000fe2000001ff00 */
[----:B------:R-:W-:Y:S01]  /*9d00*/  UISETP.NE.AND UP0, UPT, UR13, 0x1, UPT ;  /* 0x000000010d00788c */ /* 0x000fe2000bf05270 */
[----:B------:R-:W-:-:S10]  /*9d10*/  UMOV UR4, UR7 ;  /* 0x0000000700047c82 */ /* 0x000fd40008000000 */
.L_x_884:
[----:B------:R-:W0:Y:S01]  /*9d20*/  LDCU UR15, c[0x0][0x388] ;  /* 0x00007100ff0f77ac */ /* 0x000e220008000800 */
[----:B------:R-:W-:Y:S01]  /*9d30*/  VIADD R0, R3, UR4 ;  /* 0x0000000403007c36 */ /* 0x000fe20008000000 */
[----:B------:R-:W1:Y:S01]  /*9d40*/  LDCU UR11, c[0x0][0x380] ;  /* 0x00007000ff0b77ac */ /* 0x000e620008000800 */
[----:B------:R-:W-:Y:S01]  /*9d50*/  ULOP3.LUT UP1, URZ, UR12, 0x4, URZ, 0xc0, !UPT ;  /* 0x000000040cff7892 */ /* 0x000fe2000f82c0ff */
[----:B------:R-:W-:Y:S01]  /*9d60*/  UMOV UR6, UR10 ;  /* 0x0000000a00067c82 */ /* 0x000fe20008000000 */
[----:B0-----:R-:W-:Y:S01]  /*9d70*/  UISETP.GE.U32.AND UP2, UPT, UR15, 0x4, UPT ;  /* 0x000000040f00788c */ /* 0x001fe2000bf46070 */
[----:B-1----:R-:W-:-:S08]  /*9d80*/  IMAD R0, R0, UR11, R5 ;  /* 0x0000000b00007c24 */ /* 0x002fd0000f8e0205 */
[----:B------:R-:W-:Y:S05]  /*9d90*/  BRA.U !UP2, `(.L_x_880) ;  /* 0x000000050a107547 */ /* 0x000fea000b800000 */
[----:B------:R-:W0:Y:S01]  /*9da0*/  LDCU.128 UR16, c[0x0][0x390] ;  /* 0x00007200ff1077ac */ /* 0x000e220008000c00 */
[----:B------:R-:W-:-:S05]  /*9db0*/  UMOV UR6, UR10 ;  /* 0x0000000a00067c82 */ /* 0x000fca0008000000 */
.L_x_881:
[----:B------:R-:W-:-:S04]  /*9dc0*/  VIADD R4, R0, UR6 ;  /* 0x0000000600047c36 */ /* 0x000fc80008000000 */
[C---:B------:R-:W-:Y:S01]  /*9dd0*/  VIADD R6, R4.reuse, UR5 ;  /* 0x0000000504067c36 */ /* 0x040fe20008000000 */
[----:B0-----:R-:W-:-:S04]  /*9de0*/  IADD3 R36, P1, PT, R4, UR18, RZ ;  /* 0x0000001204247c10 */ /* 0x001fc8000ff3e0ff */
        /* <DEDUP_REMOVED lines=18> */
[----:B------:R0:W5:Y:S01]  /*9f10*/  LDG.E.U8 R33, desc[UR8][R34.64+0x7] ;  /* 0x0000070822217981 */ /* 0x000162000c1e1100 */
[----:B------:R-:W-:-:S04]  /*9f20*/  UIADD3 UR6, UPT, UPT, UR6, 0x8, URZ ;  /* 0x0000000806067890 */ /* 0x000fc8000fffe0ff */
[----:B------:R-:W-:-:S04]  /*9f30*/  UIADD3 UR11, UPT, UPT, UR6, UR15, URZ ;  /* 0x0000000f060b7290 */ /* 0x000fc8000fffe0ff */
[----:B------:R-:W-:Y:S01]  /*9f40*/  UISETP.NE.AND UP2, UPT, UR11, UR14, UPT ;  /* 0x0000000e0b00728c */ /* 0x000fe2000bf45270 */
[----:B--2---:R-:W1:Y:S08]  /*9f50*/  I2F.F64.U16 R24, R39 ;  /* 0x0000002700187312 */ /* 0x004e700000101800 */
[----:B---3--:R-:W2:Y:S08]  /*9f60*/  I2F.F64.U16 R20, R40 ;  /* 0x0000002800147312 */ /* 0x008eb00000101800 */
[----:B----4-:R-:W3:Y:S01]  /*9f70*/  I2F.F64.U16 R18, R18 ;  /* 0x0000001200127312 */ /* 0x010ee20000101800 */
[----:B-1----:R-:W-:-:S07]  /*9f80*/  DFMA R14, R24, R24, R14 ;  /* 0x00000018180e722b */ /* 0x002fce000000000e */
[----:B-----5:R-:W1:Y:S01]  /*9f90*/  I2F.F64.U16 R16, R16 ;  /* 0x0000001000107312 */ /* 0x020e620000101800 */
[-C--:B--2---:R-:W-:Y:S02]  /*9fa0*/  DFMA R10, R24, R20.reuse, R10 ;  /* 0x00000014180a722b */ /* 0x084fe4000000000a */
[----:B------:R-:W-:Y:S02]  /*9fb0*/  DFMA R20, R20, R20, R22 ;  /* 0x000000141414722b */ /* 0x000fe40000000016 */
[----:B---3--:R-:W-:-:S03]  /*9fc0*/  DFMA R14, R18, R18, R14 ;  /* 0x00000012120e722b */ /* 0x008fc6000000000e */
[----:B------:R-:W2:Y:S01]  /*9fd0*/  I2F.F64.U16 R24, R38 ;  /* 0x0000002600187312 */ /* 0x000ea20000101800 */
[----:B-1----:R-:W-:-:S07]  /*9fe0*/  DFMA R10, R18, R16, R10 ;  /* 0x00000010120a722b */ /* 0x002fce000000000a */
[----:B------:R-:W1:Y:S01]  /*9ff0*/  I2F.F64.U16 R18, R8 ;  /* 0x0000000800127312 */ /* 0x000e620000101800 */
[----:B------:R-:W-:-:S07]  /*a000*/  DFMA R20, R16, R16, R20 ;  /* 0x000000101014722b */ /* 0x000fce0000000014 */
[----:B------:R-:W-:Y:S01]  /*a010*/  I2F.F64.U16 R26, R26 ;  /* 0x0000001a001a7312 */ /* 0x000fe20000101800 */
[----:B--2---:R-:W-:-:S07]  /*a020*/  DFMA R14, R24, R24, R14 ;  /* 0x00000018180e722b */ /* 0x004fce000000000e */
[----:B------:R-:W2:Y:S01]  /*a030*/  I2F.F64.U16 R16, R28 ;  /* 0x0000001c00107312 */ /* 0x000ea20000101800 */
[-C--:B-1----:R-:W-:Y:S02]  /*a040*/  DFMA R10, R24, R18.reuse, R10 ;  /* 0x00000012180a722b */ /* 0x082fe4000000000a */
[----:B------:R-:W-:-:S05]  /*a050*/  DFMA R20, R18, R18, R20 ;  /* 0x000000121214722b */ /* 0x000fca0000000014 */
[----:B------:R-:W-:Y:S08]  /*a060*/  I2F.F64.U16 R22, R4 ;  /* 0x0000000400167312 */ /* 0x000ff00000101800 */
[----:B------:R-:W1:Y:S01]  /*a070*/  I2F.F64.U16 R24, R29 ;  /* 0x0000001d00187312 */ /* 0x000e620000101800 */
[C---:B--2---:R-:W-:Y:S02]  /*a080*/  DFMA R10, R26.reuse, R16, R10 ;  /* 0x000000101a0a722b */ /* 0x044fe4000000000a */
[----:B------:R-:W-:-:S02]  /*a090*/  DFMA R14, R26, R26, R14 ;  /* 0x0000001a1a0e722b */ /* 0x000fc4000000000e */
[----:B------:R-:W-:-:S03]  /*a0a0*/  DFMA R20, R16, R16, R20 ;  /* 0x000000101014722b */ /* 0x000fc60000000014 */
[----:B0-----:R-:W-:Y:S08]  /*a0b0*/  I2F.F64.U16 R34, R6 ;  /* 0x0000000600227312 */ /* 0x001ff00000101800 */
[----:B------:R-:W0:Y:S01]  /*a0c0*/  I2F.F64.U16 R18, R30 ;  /* 0x0000001e00127312 */ /* 0x000e220000101800 */
[C---:B-1----:R-:W-:Y:S02]  /*a0d0*/  DFMA R10, R22.reuse, R24, R10 ;  /* 0x00000018160a722b */ /* 0x042fe4000000000a */
[----:B------:R-:W-:-:S02]  /*a0e0*/  DFMA R14, R22, R22, R14 ;  /* 0x00000016160e722b */ /* 0x000fc4000000000e */
[----:B------:R-:W-:-:S03]  /*a0f0*/  DFMA R20, R24, R24, R20 ;  /* 0x000000181814722b */ /* 0x000fc60000000014 */
        /* <DEDUP_REMOVED lines=12> */
[----:B------:R-:W-:Y:S01]  /*a1c0*/  DFMA R22, R22, R22, R20 ;  /* 0x000000161616722b */ /* 0x000fe20000000014 */
[----:B------:R-:W-:Y:S10]  /*a1d0*/  BRA.U UP2, `(.L_x_881) ;  /* 0xfffffff902f87547 */ /* 0x000ff4000b83ffff */
.L_x_880:
[----:B------:R-:W-:Y:S05]  /*a1e0*/  BRA.U !UP1, `(.L_x_882) ;  /* 0x0000000109907547 */ /* 0x000fea000b800000 */
[----:B------:R-:W0:Y:S01]  /*a1f0*/  LDCU.128 UR16, c[0x0][0x390] ;  /* 0x00007200ff1077ac */ /* 0x000e220008000c00 */
[----:B------:R-:W-:-:S04]  /*a200*/  VIADD R4, R0, UR6 ;  /* 0x0000000600047c36 */ /* 0x000fc80008000000 */
[C---:B------:R-:W-:Y:S01]  /*a210*/  VIADD R6, R4.reuse, UR5 ;  /* 0x0000000504067c36 */ /* 0x040fe20008000000 */
[----:B0-----:R-:W-:-:S04]  /*a220*/  IADD3 R30, P1, PT, R4, UR18, RZ ;  /* 0x00000012041e7c10 */ /* 0x001fc8000ff3e0ff */
[----:B------:R-:W-:Y:S02]  /*a230*/  LEA.HI.X.SX32 R31, R4, UR19, 0x1, P1 ;  /* 0x00000013041f7c11 */ /* 0x000fe400088f0eff */
[----:B------:R-:W-:-:S03]  /*a240*/  IADD3 R28, P1, PT, R6, UR16, RZ ;  /* 0x00000010061c7c10 */ /* 0x000fc6000ff3e0ff */
[----:B------:R-:W2:Y:S01]  /*a250*/  LDG.E.U8 R32, desc[UR8][R30.64] ;  /* 0x000000081e207981 */ /* 0x000ea2000c1e1100 */
[----:B------:R-:W-:-:S03]  /*a260*/  LEA.HI.X.SX32 R29, R6, UR17, 0x1, P1 ;  /* 0x00000011061d7c11 */ /* 0x000fc600088f0eff */
        /* <DEDUP_REMOVED lines=9> */
[----:B----4-:R-:W1:Y:S08]  /*a300*/  I2F.F64.U16 R24, R33 ;  /* 0x0000002100187312 */ /* 0x010e700000101800 */
[----:B---3--:R-:W-:Y:S01]  /*a310*/  I2F.F64.U16 R20, R20 ;  /* 0x0000001400147312 */ /* 0x008fe20000101800 */
        /* <DEDUP_REMOVED lines=17> */
.L_x_882:
[----:B------:R-:W-:Y:S05]  /*a430*/  BRA.U !UP0, `(.L_x_883) ;  /* 0x0000000108587547 */ /* 0x000fea000b800000 */
[----:B------:R-:W0:Y:S01]  /*a440*/  LDCU.128 UR16, c[0x0][0x390] ;  /* 0x00007200ff1077ac */ /* 0x000e220008000c00 */
[----:B------:R-:W-:-:S05]  /*a450*/  IADD3 R4, PT, PT, R0, UR6, RZ ;  /* 0x0000000600047c10 */ /* 0x000fca000fffe0ff */
        /* <DEDUP_REMOVED lines=20> */
.L_x_883:
[----:B------:R-:W0:Y:S01]  /*a5a0*/  LDCU.128 UR16, c[0x0][0x390] ;  /* 0x00007200ff1077ac */ /* 0x000e220008000c00 */
[----:B------:R-:W-:Y:S01]  /*a5b0*/  VIADD R0, R0, UR6 ;  /* 0x0000000600007c36 */ /* 0x000fe20008000000 */
[----:B------:R-:W1:Y:S03]  /*a5c0*/  LDCU UR11, c[0x0][0x38c] ;  /* 0x00007180ff0b77ac */ /* 0x000e660008000800 */
[C---:B------:R-:W-:Y:S01]  /*a5d0*/  VIADD R4, R0.reuse, UR5 ;  /* 0x0000000500047c36 */ /* 0x040fe20008000000 */
[----:B0-----:R-:W-:-:S04]  /*a5e0*/  IADD3 R8, P1, PT, R0, UR18, RZ ;  /* 0x0000001200087c10 */ /* 0x001fc8000ff3e0ff */
[----:B------:R-:W-:Y:S02]  /*a5f0*/  IADD3 R18, P2, PT, R4, UR16, RZ ;  /* 0x0000001004127c10 */ /* 0x000fe4000ff5e0ff */
[----:B------:R-:W-:Y:S02]  /*a600*/  LEA.HI.X.SX32 R9, R0, UR19, 0x1, P1 ;  /* 0x0000001300097c11 */ /* 0x000fe400088f0eff */
        /* <DEDUP_REMOVED lines=18> */
[----:B------:R-:W-:-:S04]  /*a730*/  IADD3 R0, PT, PT, R21, -0x100000, RZ ;  /* 0xfff0000015007810 */ /* 0x000fc80007ffe0ff */
        /* <DEDUP_REMOVED lines=9> */
.L_x_886:
[----:B------:R-:W-:Y:S05]  /*a7d0*/  BSYNC.RECONVERGENT B2 ;  /* 0x0000000000027941 */ /* 0x000fea0003800200 */
.L_x_885:
[----:B------:R-:W-:-:S14]  /*a7e0*/  DSETP.NEU.AND P1, PT, |R14|, +INF , PT ;  /* 0x7ff000000e00742a */ /* 0x000fdc0003f2d200 */
[----:B------:R-:W-:-:S11]  /*a7f0*/  @P1 DFMA R12, -R10, R14, 1 ;  /* 0x3ff000000a0c142b */ /* 0x000fd6000000010e */
.L_x_879:
[----:B------:R-:W-:Y:S05]  /*a800*/  BSYNC.RECONVERGENT B1 ;  /* 0x0000000000017941 */ /* 0x000fea0003800200 */
.L_x_878:
        /* <DEDUP_REMOVED lines=9> */
.L_x_849:
[----:B------:R-:W-:-:S13]  /*a8a0*/  ISETP.GT.AND P0, PT, R16, R17, PT ;  /* 0x000000111000720c */ /* 0x000fda0003f04270 */
[----:B------:R-:W-:Y:S05]  /*a8b0*/  @P0 EXIT ;  /* 0x000000000000094d */ /* 0x000fea0003800000 */
[----:B------:R-:W0:Y:S02]  /*a8c0*/  LDCU.64 UR10, c[0x0][0x388] ;  /* 0x00007100ff0a77ac */ /* 0x000e240008000a00 */
[----:B0-----:R-:W-:Y:S01]  /*a8d0*/  USHF.L.U32 UR4, UR11, 0x1, URZ ;  /* 0x000000010b047899 */ /* 0x001fe200080006ff */
[----:B------:R-:W-:Y:S01]  /*a8e0*/  ISETP.GE.AND P0, PT, R5, UR10, PT ;  /* 0x0000000a05007c0c */ /* 0x000fe2000bf06270 */
[----:B------:R-:W-:Y:S01]  /*a8f0*/  USHF.L.U32 UR12, UR10, 0x1, URZ ;  /* 0x000000010a0c7899 */ /* 0x000fe200080006ff */
[C---:B------:R-:W-:Y:S02]  /*a900*/  VIADD R0, R3.reuse, UR11 ;  /* 0x0000000b03007c36 */ /* 0x040fe40008000000 */
        /* <DEDUP_REMOVED lines=16> */
[----:B------:R-:W-:Y:S02]  /*aa10*/  LOP3.LUT R14, R7, 0x7fffffff, RZ, 0xc0, !PT ;  /* 0x7fffffff070e7812 */ /* 0x000fe400078ec0ff */
[----:B------:R-:W-:-:S03]  /*aa20*/  MOV R0, 0xaa50 ;  /* 0x0000aa5000007802 */ /* 0x000fc60000000f00 */
[----:B------:R-:W-:-:S07]  /*aa30*/  VIADD R14, R14, 0xfff00000 ;  /* 0xfff000000e0e7836 */ /* 0x000fce0000000000 */
[----:B------:R-:W-:Y:S05]  /*aa40*/  CALL.REL.NOINC `($__internal_12_$__cuda_sm20_dblrcp_rn_slowpath_v3) ;  /* 0x0000007400707944 */ /* 0x000fea0003c00000 */
[----:B------:R-:W-:-:S07]  /*aa50*/  IMAD.MOV.U32 R18, RZ, RZ, R12 ;  /* 0x000000ffff127224 */ /* 0x000fce00078e000c */
.L_x_888:
[----:B------:R-:W0:Y:S01]  /*aa60*/  LDCU UR4, c[0x0][0x3a0] ;  /* 0x00007400ff0477ac */ /* 0x000e220008000800 */
[----:B------:R-:W1:Y:S01]  /*aa70*/  LDCU.64 UR6, c[0x0][0x388] ;  /* 0x00007100ff0677ac */ /* 0x000e620008000a00 */
[----:B------:R-:W-:Y:S02]  /*aa80*/  ULOP3.LUT UR13, UR12, 0x6, URZ, 0xc0, !UPT ;  /* 0x000000060c0d7892 */ /* 0x000fe4000f8ec0ff */
[----:B------:R-:W-:Y:S02]  /*aa90*/  ULOP3.LUT UR14, UR12, 0x2, URZ, 0xc0, !UPT ;  /* 0x000000020c0e7892 */ /* 0x000fe4000f8ec0ff */
[----:B------:R-:W-:Y:S01]  /*aaa0*/  ULOP3.LUT UR16, UR12, 0xfffffff8, URZ, 0xc0, !UPT ;  /* 0xfffffff80c107892 */ /* 0x000fe2000f8ec0ff */
[----:B0-----:R-:W-:Y:S01]  /*aab0*/  IADD3 R2, PT, PT, R11, -UR4, RZ ;  /* 0x800000040b027c10 */ /* 0x001fe2000fffe0ff */
[----:B-1----:R-:W-:Y:S02]  /*aac0*/  ULOP3.LUT UR15, UR7, UR6, URZ, 0xfc, !UPT ;  /* 0x00000006070f7292 */ /* 0x002fe4000f8efcff */
[----:B------:R-:W-:-:S02]  /*aad0*/  UIADD3 UR7, UPT, UPT, -UR7, URZ, URZ ;  /* 0x000000ff07077290 */ /* 0x000fc4000fffe1ff */
[----:B------:R-:W-:-:S12]  /*aae0*/  UIADD3 UR10, UPT, UPT, -UR6, URZ, URZ ;  /* 0x000000ff060a7290 */ /* 0x000fd8000fffe1ff */
.L_x_905:
[----:B0-----:R-:W0:Y:S01]  /*aaf0*/  LDCU UR4, c[0x0][0x388] ;  /* 0x00007100ff0477ac */ /* 0x001e220008000800 */
[----:B------:R-:W-:Y:S01]  /*ab00*/  VIADD R0, R5, UR5 ;  /* 0x0000000505007c36 */ /* 0x000fe20008000000 */
[----:B------:R-:W-:Y:S01]  /*ab10*/  BSSY.RECONVERGENT B1, `(.L_x_889) ;  /* 0x0000173000017945 */ /* 0x000fe20003800200 */
[----:B------:R-:W-:Y:S01]  /*ab20*/  VIADD R4, R13, UR5 ;  /* 0x000000050d047c36 */ /* 0x000fe20008000000 */
        /* <DEDUP_REMOVED lines=13> */
.L_x_896:
[----:B------:R-:W0:Y:S01]  /*ac00*/  LDCU UR11, c[0x0][0x380] ;  /* 0x00007000ff0b77ac */ /* 0x000e220008000800 */
[----:B------:R-:W-:Y:S01]  /*ac10*/  VIADD R0, R3, UR4 ;  /* 0x0000000403007c36 */ /* 0x000fe20008000000 */
[----:B------:R-:W-:Y:S02]  /*ac20*/  UISETP.GE.U32.AND UP2, UPT, UR12, 0x7, UPT ;  /* 0x000000070c00788c */ /* 0x000fe4000bf46070 */
[----:B------:R-:W-:Y:S02]  /*ac30*/  UISETP.GE.U32.AND UP0, UPT, UR13, 0x3, UPT ;  /* 0x000000030d00788c */ /* 0x000fe4000bf06070 */
[----:B------:R-:W-:Y:S01]  /*ac40*/  UISETP.NE.AND UP1, UPT, UR14, URZ, UPT ;  /* 0x000000ff0e00728c */ /* 0x000fe2000bf25270 */
[----:B------:R-:W-:Y:S01]  /*ac50*/  UMOV UR6, UR10 ;  /* 0x0000000a00067c82 */ /* 0x000fe20008000000 */
[----:B0-----:R-:W-:-:S03]  /*ac60*/  IMAD R0, R0, UR11, R5 ;  /* 0x0000000b00007c24 */ /* 0x001fc6000f8e0205 */
[----:B------:R-:W-:Y:S06]  /*ac70*/  BRA.U !UP2, `(.L_x_892) ;  /* 0x000000010af47547 */ /* 0x000fec000b800000 */
[----:B------:R-:W0:Y:S01]  /*ac80*/  LDCU UR17, c[0x0][0x388] ;  /* 0x00007100ff1177ac */ /* 0x000e220008000800 */
[----:B------:R-:W1:Y:S01]  /*ac90*/  LDCU.128 UR20, c[0x0][0x390] ;  /* 0x00007200ff1477ac */ /* 0x000e620008000c00 */
[----:B------:R-:W-:-:S05]  /*aca0*/  UMOV UR6, UR10 ;  /* 0x0000000a00067c82 */ /* 0x000fca0008000000 */
.L_x_893:
[----:B------:R-:W-:-:S05]  /*acb0*/  VIADD R4, R0, UR6 ;  /* 0x0000000600047c36 */ /* 0x000fca0008000000 */
[C---:B-1----:R-:W-:Y:S02]  /*acc0*/  IADD3 R8, P1, PT, R4.reuse, UR22, RZ ;  /* 0x0000001604087c10 */ /* 0x042fe4000ff3e0ff */
[C---:B------:R-:W-:Y:S02]  /*acd0*/  IADD3 R6, PT, PT, R4.reuse, UR5, RZ ;  /* 0x0000000504067c10 */ /* 0x040fe4000fffe0ff */
[----:B------:R-:W-:Y:S02]  /*ace0*/  LEA.HI.X.SX32 R9, R4, UR23, 0x1, P1 ;  /* 0x0000001704097c11 */ /* 0x000fe400088f0eff */
[----:B------:R-:W-:-:S03]  /*acf0*/  IADD3 R36, P1, PT, R6, UR20, RZ ;  /* 0x0000001406247c10 */ /* 0x000fc6000ff3e0ff */
[----:B------:R-:W2:Y:S01]  /*ad00*/  LDG.E.U8 R39, desc[UR8][R8.64] ;  /* 0x0000000808277981 */ /* 0x000ea2000c1e1100 */
[----:B------:R-:W-:-:S03]  /*ad10*/  LEA.HI.X.SX32 R37, R6, UR21, 0x1, P1 ;  /* 0x0000001506257c11 */ /* 0x000fc600088f0eff */
[----:B------:R-:W3:Y:S04]  /*ad20*/  LDG.E.U8 R41, desc[UR8][R8.64+0x1] ;  /* 0x0000010808297981 */ /* 0x000ee8000c1e1100 */
[----:B------:R-:W4:Y:S04]  /*ad30*/  LDG.E.U8 R38, desc[UR8][R36.64] ;  /* 0x0000000824267981 */ /* 0x000f28000c1e1100 */
[----:B------:R-:W5:Y:S04]  /*ad40*/  LDG.E.U8 R40, desc[UR8][R36.64+0x1] ;  /* 0x0000010824287981 */ /* 0x000f68000c1e1100 */
[----:B------:R-:W3:Y:S04]  /*ad50*/  LDG.E.U8 R20, desc[UR8][R8.64+0x2] ;  /* 0x0000020808147981 */ /* 0x000ee8000c1e1100 */
        /* <DEDUP_REMOVED lines=9> */
[----:B------:R5:W3:Y:S04]  /*adf0*/  LDG.E.U8 R6, desc[UR8][R8.64+0x7] ;  /* 0x0000070808067981 */ /* 0x000ae8000c1e1100 */
[----:B------:R1:W3:Y:S01]  /*ae00*/  LDG.E.U8 R33, desc[UR8][R36.64+0x7] ;  /* 0x0000070824217981 */ /* 0x0002e2000c1e1100 */
[----:B------:R-:W-:-:S04]  /*ae10*/  UIADD3 UR6, UPT, UPT, UR6, 0x8, URZ ;  /* 0x0000000806067890 */ /* 0x000fc8000fffe0ff */
[----:B0-----:R-:W-:-:S04]  /*ae20*/  UIADD3 UR11, UPT, UPT, UR6, UR17, URZ ;  /* 0x00000011060b7290 */ /* 0x001fc8000fffe0ff */
[----:B------:R-:W-:Y:S01]  /*ae30*/  UISETP.NE.AND UP2, UPT, UR11, UR16, UPT ;  /* 0x000000100b00728c */ /* 0x000fe2000bf45270 */
[----:B----4-:R-:W0:Y:S08]  /*ae40*/  I2F.F64.U16 R26, R38 ;  /* 0x00000026001a7312 */ /* 0x010e300000101800 */
[----:B--2---:R-:W2:Y:S08]  /*ae50*/  I2F.F64.U16 R22, R39 ;  /* 0x0000002700167312 */ /* 0x004eb00000101800 */
[----:B-----5:R-:W4:Y:S01]  /*ae60*/  I2F.F64.U16 R8, R40 ;  /* 0x0000002800087312 */ /* 0x020f220000101800 */
[----:B0-----:R-:W-:-:S07]  /*ae70*/  DADD R16, R26, R16 ;  /* 0x000000001a107229 */ /* 0x001fce0000000010 */
[----:B---3--:R-:W0:Y:S01]  /*ae80*/  I2F.F64.U16 R24, R41 ;  /* 0x0000002900187312 */ /* 0x008e220000101800 */
[----:B--2---:R-:W-:Y:S02]  /*ae90*/  DADD R22, R22, R14 ;  /* 0x0000000016167229 */ /* 0x004fe4000000000e */
[----:B----4-:R-:W-:-:S05]  /*aea0*/  DADD R8, R16, R8 ;  /* 0x0000000010087229 */ /* 0x010fca0000000008 */
[----:B------:R-:W2:Y:S08]  /*aeb0*/  I2F.F64.U16 R20, R20 ;  /* 0x0000001400147312 */ /* 0x000eb00000101800 */
[----:B------:R-:W3:Y:S01]  /*aec0*/  I2F.F64.U16 R16, R7 ;  /* 0x0000000700107312 */ /* 0x000ee20000101800 */
[----:B0-----:R-:W-:-:S07]  /*aed0*/  DADD R22, R22, R24 ;  /* 0x0000000016167229 */ /* 0x001fce0000000018 */
[----:B------:R-:W0:Y:S01]  /*aee0*/  I2F.F64.U16 R14, R35 ;  /* 0x00000023000e7312 */ /* 0x000e220000101800 */
[----:B--2---:R-:W-:-:S07]  /*aef0*/  DADD R20, R22, R20 ;  /* 0x0000000016147229 */ /* 0x004fce0000000014 */
[----:B------:R-:W2:Y:S01]  /*af00*/  I2F.F64.U16 R38, R12 ;  /* 0x0000000c00267312 */ /* 0x000ea20000101800 */
[----:B---3--:R-:W-:-:S07]  /*af10*/  DADD R8, R8, R16 ;  /* 0x0000000008087229 */ /* 0x008fce0000000010 */
        /* <DEDUP_REMOVED lines=12> */
[----:B-1----:R-:W1:Y:S01]  /*afe0*/  I2F.F64.U16 R36, R6 ;  /* 0x0000000600247312 */ /* 0x002e620000101800 */
[----:B0-----:R-:W-:-:S07]  /*aff0*/  DADD R24, R26, R24 ;  /* 0x000000001a187229 */ /* 0x001fce0000000018 */
[----:B------:R-:W0:Y:S01]  /*b000*/  I2F.F64.U16 R16, R33 ;  /* 0x0000002100107312 */ /* 0x000e220000101800 */
[----:B--2---:R-:W-:Y:S02]  /*b010*/  DADD R8, R8, R14 ;  /* 0x0000000008087229 */ /* 0x004fe4000000000e */
[----:B-1----:R-:W-:-:S06]  /*b020*/  DADD R14, R24, R36 ;  /* 0x00000000180e7229 */ /* 0x002fcc0000000024 */
[----:B0-----:R-:W-:Y:S01]  /*b030*/  DADD R16, R8, R16 ;  /* 0x0000000008107229 */ /* 0x001fe20000000010 */
[----:B------:R-:W-:Y:S10]  /*b040*/  BRA.U UP2, `(.L_x_893) ;  /* 0xfffffffd02187547 */ /* 0x000ff4000b83ffff */
.L_x_892:
        /* <DEDUP_REMOVED lines=19> */
[----:B---3--:R-:W2:Y:S01]  /*b180*/  I2F.F64.U16 R20, R34 ;  /* 0x0000002200147312 */ /* 0x008ea20000101800 */
        /* <DEDUP_REMOVED lines=13> */
.L_x_894:
[----:B------:R-:W-:Y:S05]  /*b260*/  BRA.U !UP1, `(.L_x_895) ;  /* 0x0000000109507547 */ /* 0x000fea000b800000 */
[----:B------:R-:W0:Y:S01]  /*b270*/  LDCU.128 UR20, c[0x0][0x390] ;  /* 0x00007200ff1477ac */ /* 0x000e220008000c00 */
        /* <DEDUP_REMOVED lines=19> */
.L_x_895:
        /* <DEDUP_REMOVED lines=15> */
[----:B0-----:R-:W-:-:S02]  /*b4a0*/  DADD R14, R8, R14 ;  /* 0x00000000080e7229 */ /* 0x001fc4000000000e */
[----:B-1----:R-:W-:Y:S01]  /*b4b0*/  DADD R16, R22, R16 ;  /* 0x0000000016107229 */ /* 0x002fe20000000010 */
[----:B------:R-:W-:Y:S10]  /*b4c0*/  BRA.U UP0, `(.L_x_896) ;  /* 0xfffffff500cc7547 */ /* 0x000ff4000b83ffff */
.L_x_891:
        /* <DEDUP_REMOVED lines=10> */
.L_x_902:
[----:B------:R-:W0:Y:S01]  /*b570*/  LDCU UR11, c[0x0][0x380] ;  /* 0x00007000ff0b77ac */ /* 0x000e220008000800 */
[----:B------:R-:W-:Y:S01]  /*b580*/  IADD3 R4, PT, PT, R3, UR4, RZ ;  /* 0x0000000403047c10 */ /* 0x000fe2000fffe0ff */
        /* <DEDUP_REMOVED lines=9> */
.L_x_899:
[----:B------:R-:W-:-:S04]  /*b620*/  VIADD R0, R4, UR6 ;  /* 0x0000000604007c36 */ /* 0x000fc80008000000 */
[C---:B------:R-:W-:Y:S01]  /*b630*/  VIADD R8, R0.reuse, UR5 ;  /* 0x0000000500087c36 */ /* 0x040fe20008000000 */
[----:B-1----:R-:W-:-:S04]  /*b640*/  IADD3 R22, P1, PT, R0, UR22, RZ ;  /* 0x0000001600167c10 */ /* 0x002fc8000ff3e0ff */
        /* <DEDUP_REMOVED lines=12> */
[----:B---3--:R3:W0:Y:S01]  /*b710*/  I2F.F64.U16 R28, R36 ;  /* 0x00000024001c7312 */ /* 0x0086220000101800 */
[----:B-1----:R-:W5:Y:S01]  /*b720*/  LDG.E.U8 R34, desc[UR8][R20.64+0x4] ;  /* 0x0000040814227981 */ /* 0x002f62000c1e1100 */
[----:B--2---:R-:W-:-:S06]  /*b730*/  DADD R26, -R14, R26 ;  /* 0x000000000e1a7229 */ /* 0x004fcc000000011a */
[----:B----4-:R1:W2:Y:S01]  /*b740*/  I2F.F64.U16 R24, R37 ;  /* 0x0000002500187312 */ /* 0x0102a20000101800 */
[----:B---3--:R-:W3:Y:S01]  /*b750*/  LDG.E.U8 R36, desc[UR8][R20.64+0x6] ;  /* 0x0000060814247981 */ /* 0x008ee2000c1e1100 */
[----:B0-----:R-:W-:-:S03]  /*b760*/  DADD R28, -R16, R28 ;  /* 0x00000000101c7229 */ /* 0x001fc6000000011c */
[----:B-1----:R-:W4:Y:S01]  /*b770*/  LDG.E.U8 R37, desc[UR8][R20.64+0x7] ;  /* 0x0000070814257981 */ /* 0x002f22000c1e1100 */
[----:B------:R-:W-:-:S04]  /*b780*/  DFMA R30, R26, R26, R30 ;  /* 0x0000001a1a1e722b */ /* 0x000fc8000000001e */
[-C--:B------:R-:W-:Y:S01]  /*b790*/  DFMA R6, R26, R28.reuse, R6 ;  /* 0x0000001c1a06722b */ /* 0x080fe20000000006 */
[----:B-----5:R0:W1:Y:S01]  /*b7a0*/  I2F.F64.U16 R26, R35 ;  /* 0x00000023001a7312 */ /* 0x0200620000101800 */
[----:B------:R-:W-:Y:S02]  /*b7b0*/  DFMA R28, R28, R28, R32 ;  /* 0x0000001c1c1c722b */ /* 0x000fe40000000020 */
[----:B--2---:R-:W-:Y:S01]  /*b7c0*/  DADD R24, -R14, R24 ;  /* 0x000000000e187229 */ /* 0x004fe20000000118 */
[----:B------:R-:W2:Y:S04]  /*b7d0*/  LDG.E.U8 R32, desc[UR8][R22.64+0x4] ;  /* 0x0000040816207981 */ /* 0x000ea8000c1e1100 */
[----:B------:R-:W5:Y:S04]  /*b7e0*/  LDG.E.U8 R33, desc[UR8][R22.64+0x6] ;  /* 0x0000060816217981 */ /* 0x000f68000c1e1100 */
[----:B0-----:R-:W4:Y:S01]  /*b7f0*/  LDG.E.U8 R35, desc[UR8][R22.64+0x7] ;  /* 0x0000070816237981 */ /* 0x001f22000c1e1100 */
[----:B-1----:R-:W-:-:S02]  /*b800*/  DADD R26, -R16, R26 ;  /* 0x00000000101a7229 */ /* 0x002fc4000000011a */
[----:B------:R-:W-:-:S06]  /*b810*/  DFMA R30, R24, R24, R30 ;  /* 0x00000018181e722b */ /* 0x000fcc000000001e */
[-C--:B------:R-:W-:Y:S01]  /*b820*/  DFMA R24, R24, R26.reuse, R6 ;  /* 0x0000001a1818722b */ /* 0x080fe20000000006 */
[----:B------:R-:W4:Y:S04]  /*b830*/  LDG.E.U8 R7, desc[UR8][R22.64+0x5] ;  /* 0x0000050816077981 */ /* 0x000f28000c1e1100 */
[----:B------:R0:W4:Y:S01]  /*b840*/  LDG.E.U8 R6, desc[UR8][R20.64+0x5] ;  /* 0x0000050814067981 */ /* 0x000122000c1e1100 */
[----:B------:R-:W-:Y:S01]  /*b850*/  DFMA R28, R26, R26, R28 ;  /* 0x0000001a1a1c722b */ /* 0x000fe2000000001c */
[----:B------:R-:W1:Y:S08]  /*b860*/  I2F.F64.U16 R26, R0 ;  /* 0x00000000001a7312 */ /* 0x000e700000101800 */
[----:B0-----:R-:W0:Y:S01]  /*b870*/  I2F.F64.U16 R20, R8 ;  /* 0x0000000800147312 */ /* 0x001e220000101800 */
[----:B-1----:R-:W-:-:S02]  /*b880*/  DADD R26, -R14, R26 ;  /* 0x000000000e1a7229 */ /* 0x002fc4000000011a */
[----:B0-----:R-:W-:-:S06]  /*b890*/  DADD R20, -R16, R20 ;  /* 0x0000000010147229 */ /* 0x001fcc0000000114 */
[C---:B------:R-:W-:Y:S01]  /*b8a0*/  DFMA R30, R26.reuse, R26, R30 ;  /* 0x0000001a1a1e722b */ /* 0x040fe2000000001e */
[----:B------:R-:W0:Y:S01]  /*b8b0*/  I2F.F64.U16 R22, R12 ;  /* 0x0000000c00167312 */ /* 0x000e220000101800 */
[----:B------:R-:W-:-:S07]  /*b8c0*/  DFMA R24, R26, R20, R24 ;  /* 0x000000141a18722b */ /* 0x000fce0000000018 */
[----:B------:R-:W1:Y:S01]  /*b8d0*/  I2F.F64.U16 R26, R9 ;  /* 0x00000009001a7312 */ /* 0x000e620000101800 */
[----:B------:R-:W-:Y:S02]  /*b8e0*/  DFMA R28, R20, R20, R28 ;  /* 0x00000014141c722b */ /* 0x000fe4000000001c */
[----:B0-----:R-:W-:Y:S02]  /*b8f0*/  DADD R22, -R16, R22 ;  /* 0x0000000010167229 */ /* 0x001fe40000000116 */
[----:B-1----:R-:W-:-:S08]  /*b900*/  DADD R26, -R14, R26 ;  /* 0x000000000e1a7229 */ /* 0x002fd0000000011a */
[C---:B------:R-:W-:Y:S02]  /*b910*/  DFMA R30, R26.reuse, R26, R30 ;  /* 0x0000001a1a1e722b */ /* 0x040fe4000000001e */
[-C--:B------:R-:W-:Y:S02]  /*b920*/  DFMA R24, R26, R22.reuse, R24 ;  /* 0x000000161a18722b */ /* 0x080fe40000000018 */
[----:B------:R-:W-:Y:S01]  /*b930*/  DFMA R28, R22, R22, R28 ;  /* 0x00000016161c722b */ /* 0x000fe2000000001c */
[----:B------:R-:W-:-:S04]  /*b940*/  UIADD3 UR6, UPT, UPT, UR6, 0x8, URZ ;  /* 0x0000000806067890 */ /* 0x000fc8000fffe0ff */
[----:B------:R-:W-:-:S04]  /*b950*/  UIADD3 UR11, UPT, UPT, UR6, UR17, URZ ;  /* 0x00000011060b7290 */ /* 0x000fc8000fffe0ff */
[----:B------:R-:W-:Y:S01]  /*b960*/  UISETP.NE.AND UP2, UPT, UR11, UR16, UPT ;  /* 0x000000100b00728c */ /* 0x000fe2000bf45270 */
[----:B------:R-:W0:Y:S08]  /*b970*/  I2F.F64.U16 R38, R34 ;  /* 0x0000002200267312 */ /* 0x000e300000101800 */
[----:B---3--:R-:W-:Y:S08]  /*b980*/  I2F.F64.U16 R22, R36 ;  /* 0x0000002400167312 */ /* 0x008ff00000101800 */
[----:B--2---:R-:W1:Y:S01]  /*b990*/  I2F.F64.U16 R20, R32 ;  /* 0x0000002000147312 */ /* 0x004e620000101800 */
[----:B0-----:R-:W-:-:S07]  /*b9a0*/  DADD R38, -R16, R38 ;  /* 0x0000000010267229 */ /* 0x001fce0000000126 */
[----:B-----5:R-:W-:Y:S01]  /*b9b0*/  I2F.F64.U16 R8, R33 ;  /* 0x0000002100087312 */ /* 0x020fe20000101800 */
[----:B-1----:R-:W-:-:S07]  /*b9c0*/  DADD R20, -R14, R20 ;  /* 0x000000000e147229 */ /* 0x002fce0000000114 */
[----:B----4-:R-:W0:Y:S08]  /*b9d0*/  I2F.F64.U16 R26, R7 ;  /* 0x00000007001a7312 */ /* 0x010e300000101800 */
[----:B------:R-:W1:Y:S01]  /*b9e0*/  I2F.F64.U16 R40, R6 ;  /* 0x0000000600287312 */ /* 0x000e620000101800 */
[C---:B------:R-:W-:Y:S02]  /*b9f0*/  DFMA R30, R20.reuse, R20, R30 ;  /* 0x00000014141e722b */ /* 0x040fe4000000001e */
[----:B------:R-:W-:-:S02]  /*ba00*/  DFMA R24, R20, R38, R24 ;  /* 0x000000261418722b */ /* 0x000fc40000000018 */
[----:B------:R-:W-:Y:S02]  /*ba10*/  DFMA R28, R38, R38, R28 ;  /* 0x00000026261c722b */ /* 0x000fe4000000001c */
[----:B0-----:R-:W-:Y:S01]  /*ba20*/  DADD R26, -R14, R26 ;  /* 0x000000000e1a7229 */ /* 0x001fe2000000011a */
[----:B------:R-:W0:Y:S01]  /*ba30*/  I2F.F64.U16 R20, R35 ;  /* 0x0000002300147312 */ /* 0x000e220000101800 */
[----:B-1----:R-:W-:-:S07]  /*ba40*/  DADD R40, -R16, R40 ;  /* 0x0000000010287229 */ /* 0x002fce0000000128 */
[----:B------:R-:W1:Y:S01]  /*ba50*/  I2F.F64.U16 R6, R37 ;  /* 0x0000002500067312 */ /* 0x000e620000101800 */
[----:B------:R-:W-:Y:S02]  /*ba60*/  DADD R8, -R14, R8 ;  /* 0x000000000e087229 */ /* 0x000fe40000000108 */
[----:B------:R-:W-:Y:S02]  /*ba70*/  DADD R22, -R16, R22 ;  /* 0x0000000010167229 */ /* 0x000fe40000000116 */
[C---:B------:R-:W-:Y:S02]  /*ba80*/  DFMA R30, R26.reuse, R26, R30 ;  /* 0x0000001a1a1e722b */ /* 0x040fe4000000001e */
[-C--:B------:R-:W-:Y:S02]  /*ba90*/  DFMA R24, R26, R40.reuse, R24 ;  /* 0x000000281a18722b */ /* 0x080fe40000000018 */
[----:B------:R-:W-:Y:S02]  /*baa0*/  DFMA R28, R40, R40, R28 ;  /* 0x00000028281c722b */ /* 0x000fe4000000001c */
[----:B0-----:R-:W-:-:S02]  /*bab0*/  DADD R20, -R14, R20 ;  /* 0x000000000e147229 */ /* 0x001fc40000000114 */
[C---:B------:R-:W-:Y:S02]  /*bac0*/  DFMA R30, R8.reuse, R8, R30 ;  /* 0x00000008081e722b */ /* 0x040fe4000000001e */
[-C--:B------:R-:W-:Y:S02]  /*bad0*/  DFMA R24, R8, R22.reuse, R24 ;  /* 0x000000160818722b */ /* 0x080fe40000000018 */
[----:B-1----:R-:W-:Y:S02]  /*bae0*/  DADD R32, -R16, R6 ;  /* 0x0000000010207229 */ /* 0x002fe40000000106 */
[----:B------:R-:W-:Y:S02]  /*baf0*/  DFMA R28, R22, R22, R28 ;  /* 0x00000016161c722b */ /* 0x000fe4000000001c */
[----:B------:R-:W-:-:S04]  /*bb00*/  DFMA R30, R20, R20, R30 ;  /* 0x00000014141e722b */ /* 0x000fc8000000001e */
[-C--:B------:R-:W-:Y:S02]  /*bb10*/  DFMA R6, R20, R32.reuse, R24 ;  /* 0x000000201406722b */ /* 0x080fe40000000018 */
[----:B------:R-:W-:Y:S01]  /*bb20*/  DFMA R32, R32, R32, R28 ;  /* 0x000000202020722b */ /* 0x000fe2000000001c */
[----:B------:R-:W-:Y:S10]  /*bb30*/  BRA.U UP2, `(.L_x_899) ;  /* 0xfffffff902b87547 */ /* 0x000ff4000b83ffff */
.L_x_898:
        /* <DEDUP_REMOVED lines=30> */
[----:B------:R-:W-:Y:S02]  /*bd20*/  DFMA R30, R20, R20, R30 ;  /* 0x00000014141e722b */ /* 0x000fe4000000001e */
[----:B--2---:R-:W-:-:S05]  /*bd30*/  DADD R8, -R14, R8 ;  /* 0x000000000e087229 */ /* 0x004fca0000000108 */
[----:B------:R-:W1:Y:S01]  /*bd40*/  I2F.F64.U16 R6, R12 ;  /* 0x0000000c00067312 */ /* 0x000e620000101800 */
[-C--:B------:R-:W-:Y:S02]  /*bd50*/  DFMA R28, R20, R24.reuse, R28 ;  /* 0x00000018141c722b */ /* 0x080fe4000000001c */
[----:B------:R-:W-:Y:S02]  /*bd60*/  DFMA R26, R24, R24, R26 ;  /* 0x00000018181a722b */ /* 0x000fe4000000001a */
[----:B0-----:R-:W-:-:S03]  /*bd70*/  DADD R22, -R16, R22 ;  /* 0x0000000010167229 */ /* 0x001fc60000000116 */
[----:B------:R-:W0:Y:S01]  /*bd80*/  I2F.F64.U16 R32, R0 ;  /* 0x0000000000207312 */ /* 0x000e220000101800 */
[----:B------:R-:W-:Y:S02]  /*bd90*/  DFMA R30, R8, R8, R30 ;  /* 0x00000008081e722b */ /* 0x000fe4000000001e */
[----:B-1----:R-:W-:Y:S02]  /*bda0*/  DADD R6, -R14, R6 ;  /* 0x000000000e067229 */ /* 0x002fe40000000106 */
[-C--:B------:R-:W-:Y:S02]  /*bdb0*/  DFMA R28, R8, R22.reuse, R28 ;  /* 0x00000016081c722b */ /* 0x080fe4000000001c */
[----:B------:R-:W-:Y:S02]  /*bdc0*/  DFMA R26, R22, R22, R26 ;  /* 0x00000016161a722b */ /* 0x000fe4000000001a */
[----:B0-----:R-:W-:Y:S02]  /*bdd0*/  DADD R32, -R16, R32 ;  /* 0x0000000010207229 */ /* 0x001fe40000000120 */
[----:B------:R-:W-:-:S06]  /*bde0*/  DFMA R30, R6, R6, R30 ;  /* 0x00000006061e722b */ /* 0x000fcc000000001e */
[-C--:B------:R-:W-:Y:S02]  /*bdf0*/  DFMA R6, R6, R32.reuse, R28 ;  /* 0x000000200606722b */ /* 0x080fe4000000001c */
[----:B------:R-:W-:-:S11]  /*be00*/  DFMA R32, R32, R32, R26 ;  /* 0x000000202020722b */ /* 0x000fd6000000001a */
.L_x_900:
        /* <DEDUP_REMOVED lines=27> */
.L_x_901:
[----:B------:R-:W0:Y:S01]  /*bfc0*/  LDCU.128 UR20, c[0x0][0x390] ;  /* 0x00007200ff1477ac */ /* 0x000e220008000c00 */
[----:B------:R-:W-:Y:S01]  /*bfd0*/  IADD3 R4, PT, PT, R4, UR6, RZ ;  /* 0x0000000604047c10 */ /* 0x000fe2000fffe0ff */
[----:B------:R-:W1:Y:S04]  /*bfe0*/  LDCU UR11, c[0x0][0x38c] ;  /* 0x00007180ff0b77ac */ /* 0x000e680008000800 */
        /* <DEDUP_REMOVED lines=19> */
.L_x_897:
        /* <DEDUP_REMOVED lines=15> */
.L_x_904:
[----:B------:R-:W-:Y:S05]  /*c210*/  BSYNC.RECONVERGENT B2 ;  /* 0x0000000000027941 */ /* 0x000fea0003800200 */
.L_x_903:
[----:B------:R-:W-:-:S14]  /*c220*/  DSETP.NEU.AND P1, PT, |R14|, +INF , PT ;  /* 0x7ff000000e00742a */ /* 0x000fdc0003f2d200 */
[----:B------:R-:W-:-:S11]  /*c230*/  @P1 DFMA R10, R14, -R6, 1 ;  /* 0x3ff000000e0a142b */ /* 0x000fd60000000806 */
.L_x_890:
[----:B------:R-:W-:Y:S05]  /*c240*/  BSYNC.RECONVERGENT B1 ;  /* 0x0000000000017941 */ /* 0x000fea0003800200 */
.L_x_889:
        /* <DEDUP_REMOVED lines=9> */
.L_x_848:
[----:B------:R-:W-:-:S13]  /*c2e0*/  ISETP.GT.AND P0, PT, R16, R17, PT ;  /* 0x000000111000720c */ /* 0x000fda0003f04270 */
[----:B------:R-:W-:Y:S05]  /*c2f0*/  @P0 EXIT ;  /* 0x000000000000094d */ /* 0x000fea0003800000 */
[----:B------:R-:W0:Y:S01]  /*c300*/  LDCU.64 UR6, c[0x0][0x398] ;  /* 0x00007300ff0677ac */ /* 0x000e220008000a00 */
[----:B------:R-:W-:Y:S01]  /*c310*/  IADD3 R4, PT, PT, R11, -R16, RZ ;  /* 0x800000100b047210 */ /* 0x000fe20007ffe0ff */
[----:B------:R-:W-:Y:S02]  /*c320*/  VIADD R12, R8, 0xffffffff ;  /* 0xffffffff080c7836 */ /* 0x000fe40000000000 */
[C---:B------:R-:W-:Y:S02]  /*c330*/  VIADD R18, R1.reuse, 0x18 ;  /* 0x0000001801127836 */ /* 0x040fe40000000000 */
[----:B------:R-:W-:Y:S01]  /*c340*/  VIADD R19, R1, 0x28 ;  /* 0x0000002801137836 */ /* 0x000fe20000000000 */
[----:B0-----:R-:W-:-:S04]  /*c350*/  IADD3 R14, P0, PT, R13, UR6, RZ ;  /* 0x000000060d0e7c10 */ /* 0x001fc8000ff1e0ff */
[----:B------:R-:W-:-:S09]  /*c360*/  LEA.HI.X.SX32 R15, R13, UR7, 0x1, P0 ;  /* 0x000000070d0f7c11 */ /* 0x000fd200080f0eff */
.L_x_940:
[C---:B------:R-:W-:Y:S01]  /*c370*/  VIADD R0, R5.reuse, UR5 ;  /* 0x0000000505007c36 */ /* 0x040fe20008000000 */
        /* <DEDUP_REMOVED lines=8> */
[----:B------:R-:W0:Y:S01]  /*c400*/  LDCU.64 UR6, c[0x0][0x390] ;  /* 0x00007200ff0677ac */ /* 0x000e220008000a00 */
[----:B------:R-:W-:-:S04]  /*c410*/  IADD3 R0, PT, PT, R13, UR5, RZ ;  /* 0x000000050d007c10 */ /* 0x000fc8000fffe0ff */
[----:B0-----:R-:W-:-:S04]  /*c420*/  IADD3 R20, P0, PT, R0, UR6, RZ ;  /* 0x0000000600147c10 */ /* 0x001fc8000ff1e0ff */
        /* <DEDUP_REMOVED lines=14> */
[----:B--2---:R-:W-:Y:S01]  /*c510*/  IMAD.MOV.U32 R0, RZ, RZ, RZ ;  /* 0x000000ffff007224 */ /* 0x004fe200078e00ff */
[C---:B---3--:R-:W-:Y:S01]  /*c520*/  DADD R6, R2.reuse, R6 ;  /* 0x0000000002067229 */ /* 0x048fe20000000006 */
[----:B-1----:R-:W-:Y:S01]  /*c530*/  IMAD.MOV.U32 R11, RZ, RZ, 0x2 ;  /* 0x00000002ff0b7424 */ /* 0x002fe200078e00ff */
[----:B----4-:R-:W-:-:S06]  /*c540*/  DADD R8, R2, R8 ;  /* 0x0000000002087229 */ /* 0x010fcc0000000008 */
[----:B------:R-:W-:Y:S02]  /*c550*/  DMUL R6, R6, 0.5 ;  /* 0x3fe0000006067828 */ /* 0x000fe40000000000 */
[----:B------:R-:W-:-:S05]  /*c560*/  DMUL R8, R8, 0.5 ;  /* 0x3fe0000008087828 */ /* 0x000fca0000000000 */
[----:B------:R0:W-:Y:S04]  /*c570*/  STL.64 [R1+0x8], R6 ;  /* 0x0000080601007387 */ /* 0x0001e80000100a00 */
[----:B------:R0:W-:Y:S02]  /*c580*/  STL.64 [R1+0x10], R8 ;  /* 0x0000100801007387 */ /* 0x0001e40000100a00 */
.L_x_915:
[----:B0-----:R-:W-:-:S06]  /*c590*/  IMAD R6, R0, 0x8, R1 ;  /* 0x0000000800067824 */ /* 0x001fcc00078e0201 */
[----:B------:R-:W5:Y:S01]  /*c5a0*/  LDL.64 R6, [R6] ;  /* 0x0000000006067983 */ /* 0x000f620000100a00 */
[----:B------:R-:W-:Y:S01]  /*c5b0*/  BSSY.RECONVERGENT B2, `(.L_x_909) ;  /* 0x000001b000027945 */ /* 0x000fe20003800200 */
[----:B------:R-:W-:Y:S01]  /*c5c0*/  MOV R20, R11 ;  /* 0x0000000b00147202 */ /* 0x000fe20000000f00 */
[----:B------:R-:W-:Y:S02]  /*c5d0*/  IMAD.MOV.U32 R10, RZ, RZ, R0 ;  /* 0x000000ffff0a7224 */ /* 0x000fe400078e0000 */
[----:B------:R-:W-:-:S07]  /*c5e0*/  IMAD.MOV.U32 R11, RZ, RZ, RZ ;  /* 0x000000ffff0b7224 */ /* 0x000fce00078e00ff */
.L_x_912:
        /* <DEDUP_REMOVED lines=18> */
.L_x_911:
[----:B------:R-:W-:Y:S05]  /*c710*/  BSYNC.RECONVERGENT B3 ;  /* 0x0000000000037941 */ /* 0x000fea0003800200 */
.L_x_910:
[----:B-1----:R-:W-:Y:S02]  /*c720*/  IMAD.MOV.U32 R6, RZ, RZ, R8 ;  /* 0x000000ffff067224 */ /* 0x002fe400078e0008 */
[----:B------:R-:W-:Y:S02]  /*c730*/  IMAD.MOV.U32 R7, RZ, RZ, R9 ;  /* 0x000000ffff077224 */ /* 0x000fe400078e0009 */
[----:B------:R-:W-:Y:S01]  /*c740*/  IMAD.MOV.U32 R10, RZ, RZ, R25 ;  /* 0x000000ffff0a7224 */ /* 0x000fe200078e0019 */
[----:B------:R-:W-:Y:S06]  /*c750*/  @!P1 BRA `(.L_x_912) ;  /* 0xfffffffc00a49947 */ /* 0x000fec000383ffff */
[----:B------:R-:W-:Y:S05]  /*c760*/  BSYNC.RECONVERGENT B2 ;  /* 0x0000000000027941 */ /* 0x000fea0003800200 */
.L_x_909:
        /* <DEDUP_REMOVED lines=15> */
.L_x_914:
[----:B------:R-:W-:Y:S05]  /*c860*/  BSYNC.RECONVERGENT B2 ;  /* 0x0000000000027941 */ /* 0x000fea0003800200 */
.L_x_913:
[----:B------:R-:W-:-:S13]  /*c870*/  ISETP.GE.AND P0, PT, R0, R11, PT ;  /* 0x0000000b0000720c */ /* 0x000fda0003f06270 */
[----:B------:R-:W-:Y:S05]  /*c880*/  @!P0 BRA `(.L_x_915) ;  /* 0xfffffffc00408947 */ /* 0x000fea000383ffff */
[----:B------:R-:W-:Y:S05]  /*c890*/  BSYNC.RECONVERGENT B1 ;  /* 0x0000000000017941 */ /* 0x000fea0003800200 */
.L_x_908:
        /* <DEDUP_REMOVED lines=23> */
.L_x_923:
[----:B0-----:R-:W-:-:S06]  /*ca10*/  LEA R16, R23, R19, 0x3 ;  /* 0x0000001317107211 */ /* 0x001fcc00078e18ff */
[----:B-----5:R-:W5:Y:S01]  /*ca20*/  LDL.64 R16, [R16] ;  /* 0x0000000010107983 */ /* 0x020f620000100a00 */
[----:B------:R-:W-:Y:S01]  /*ca30*/  BSSY.RECONVERGENT B2, `(.L_x_917) ;  /* 0x000001b000027945 */ /* 0x000fe20003800200 */
[----:B------:R-:W-:Y:S02]  /*ca40*/  IMAD.MOV.U32 R26, RZ, RZ, R0 ;  /* 0x000000ffff1a7224 */ /* 0x000fe400078e0000 */
[----:B------:R-:W-:Y:S02]  /*ca50*/  IMAD.MOV.U32 R22, RZ, RZ, R23 ;  /* 0x000000ffff167224 */ /* 0x000fe400078e0017 */
[----:B------:R-:W-:-:S07]  /*ca60*/  IMAD.MOV.U32 R0, RZ, RZ, RZ ;  /* 0x000000ffff007224 */ /* 0x000fce00078e00ff */
.L_x_920:
        /* <DEDUP_REMOVED lines=14> */
[----:B0-----:R-:W-:-:S02]  /*cb50*/  IMAD.MOV.U32 R10, RZ, RZ, R16 ;  /* 0x000000ffff0a7224 */ /* 0x001fc400078e0010 */
[----:B------:R-:W-:Y:S01]  /*cb60*/  IMAD.MOV.U32 R11, RZ, RZ, R17 ;  /* 0x000000ffff0b7224 */ /* 0x000fe200078e0011 */
[----:B--2---:R1:W-:Y:S04]  /*cb70*/  STL [R24+0x4], R29 ;  /* 0x0000041d18007387 */ /* 0x0043e80000100800 */
[----:B---3--:R1:W-:Y:S02]  /*cb80*/  STL [R24], R27 ;  /* 0x0000001b18007387 */ /* 0x0083e40000100800 */
.L_x_919:
[----:B------:R-:W-:Y:S05]  /*cb90*/  BSYNC.RECONVERGENT B3 ;  /* 0x0000000000037941 */ /* 0x000fea0003800200 */
.L_x_918:
[----:B-1----:R-:W-:Y:S02]  /*cba0*/  IMAD.MOV.U32 R16, RZ, RZ, R10 ;  /* 0x000000ffff107224 */ /* 0x002fe400078e000a */
[----:B------:R-:W-:Y:S02]  /*cbb0*/  IMAD.MOV.U32 R17, RZ, RZ, R11 ;  /* 0x000000ffff117224 */ /* 0x000fe400078e000b */
[----:B------:R-:W-:Y:S01]  /*cbc0*/  IMAD.MOV.U32 R22, RZ, RZ, R31 ;  /* 0x000000ffff167224 */ /* 0x000fe200078e001f */
[----:B------:R-:W-:Y:S06]  /*cbd0*/  @!P1 BRA `(.L_x_920) ;  /* 0xfffffffc00a49947 */ /* 0x000fec000383ffff */
[----:B------:R-:W-:Y:S05]  /*cbe0*/  BSYNC.RECONVERGENT B2 ;  /* 0x0000000000027941 */ /* 0x000fea0003800200 */
.L_x_917:
        /* <DEDUP_REMOVED lines=15> */
.L_x_922:
[----:B------:R-:W-:Y:S05]  /*cce0*/  BSYNC.RECONVERGENT B2 ;  /* 0x0000000000027941 */ /* 0x000fea0003800200 */
.L_x_921:
[----:B------:R-:W-:-:S13]  /*ccf0*/  ISETP.GE.AND P0, PT, R23, R0, PT ;  /* 0x000000001700720c */ /* 0x000fda0003f06270 */
[----:B------:R-:W-:Y:S05]  /*cd00*/  @!P0 BRA `(.L_x_923) ;  /* 0xfffffffc00408947 */ /* 0x000fea000383ffff */
[----:B------:R-:W-:Y:S05]  /*cd10*/  BSYNC.RECONVERGENT B1 ;  /* 0x0000000000017941 */ /* 0x000fea0003800200 */
.L_x_916:
[----:B0-----:R0:W5:Y:S04]  /*cd20*/  LDL.64 R16, [R1+0x28] ;  /* 0x0000280001107983 */ /* 0x0011680000100a00 */
[----:B------:R0:W5:Y:S01]  /*cd30*/  LDL.64 R10, [R1+0x38] ;  /* 0x00003800010a7983 */ /* 0x0001620000100a00 */
[--C-:B------:R-:W-:Y:S01]  /*cd40*/  DADD R6, -R6, R8.reuse ;  /* 0x0000000006067229 */ /* 0x100fe20000000108 */
[----:B------:R-:W-:Y:S01]  /*cd50*/  IMAD.MOV.U32 R23, RZ, RZ, 0x1 ;  /* 0x00000001ff177424 */ /* 0x000fe200078e00ff */
[----:B------:R-:W-:Y:S01]  /*cd60*/  DADD R20, R20, -R8 ;  /* 0x0000000014147229 */ /* 0x000fe20000000808 */
[----:B------:R-:W-:Y:S01]  /*cd70*/  IMAD.MOV.U32 R22, RZ, RZ, RZ ;  /* 0x000000ffff167224 */ /* 0x000fe200078e00ff */
[----:B------:R-:W-:Y:S01]  /*cd80*/  MOV R8, 0x2 ;  /* 0x0000000200087802 */ /* 0x000fe20000000f00 */
        /* <DEDUP_REMOVED lines=8> */
.L_x_931:
[----:B0-----:R-:W-:-:S06]  /*ce10*/  IMAD R20, R0, 0x8, R1 ;  /* 0x0000000800147824 */ /* 0x001fcc00078e0201 */
[----:B-----5:R-:W5:Y:S01]  /*ce20*/  LDL.64 R20, [R20] ;  /* 0x0000000014147983 */ /* 0x020f620000100a00 */
[----:B------:R-:W-:Y:S01]  /*ce30*/  BSSY.RECONVERGENT B2, `(.L_x_925) ;  /* 0x000001b000027945 */ /* 0x000fe20003800200 */
[----:B------:R-:W-:Y:S01]  /*ce40*/  IMAD.MOV.U32 R24, RZ, RZ, R9 ;  /* 0x000000ffff187224 */ /* 0x000fe200078e0009 */
[----:B------:R-:W-:Y:S01]  /*ce50*/  MOV R9, RZ ;  /* 0x000000ff00097202 */ /* 0x000fe20000000f00 */
[----:B------:R-:W-:-:S07]  /*ce60*/  IMAD.MOV.U32 R8, RZ, RZ, R0 ;  /* 0x000000ffff087224 */ /* 0x000fce00078e0000 */
.L_x_928:
        /* <DEDUP_REMOVED lines=18> */
.L_x_927:
[----:B------:R-:W-:Y:S05]  /*cf90*/  BSYNC.RECONVERGENT B3 ;  /* 0x0000000000037941 */ /* 0x000fea0003800200 */
.L_x_926:
[----:B-1----:R-:W-:Y:S02]  /*cfa0*/  IMAD.MOV.U32 R20, RZ, RZ, R6 ;  /* 0x000000ffff147224 */ /* 0x002fe400078e0006 */
[----:B------:R-:W-:Y:S02]  /*cfb0*/  IMAD.MOV.U32 R21, RZ, RZ, R7 ;  /* 0x000000ffff157224 */ /* 0x000fe400078e0007 */
[----:B------:R-:W-:Y:S01]  /*cfc0*/  IMAD.MOV.U32 R8, RZ, RZ, R29 ;  /* 0x000000ffff087224 */ /* 0x000fe200078e001d */
[----:B------:R-:W-:Y:S06]  /*cfd0*/  @!P1 BRA `(.L_x_928) ;  /* 0xfffffffc00a49947 */ /* 0x000fec000383ffff */
[----:B------:R-:W-:Y:S05]  /*cfe0*/  BSYNC.RECONVERGENT B2 ;  /* 0x0000000000027941 */ /* 0x000fea0003800200 */
.L_x_925:
        /* <DEDUP_REMOVED lines=15> */
.L_x_930:
[----:B------:R-:W-:Y:S05]  /*d0e0*/  BSYNC.RECONVERGENT B2 ;  /* 0x0000000000027941 */ /* 0x000fea0003800200 */
.L_x_929:
[----:B------:R-:W-:-:S13]  /*d0f0*/  ISETP.GE.AND P0, PT, R0, R9, PT ;  /* 0x000000090000720c */ /* 0x000fda0003f06270 */
[----:B------:R-:W-:Y:S05]  /*d100*/  @!P0 BRA `(.L_x_931) ;  /* 0xfffffffc00408947 */ /* 0x000fea000383ffff */
[----:B------:R-:W-:Y:S05]  /*d110*/  BSYNC.RECONVERGENT B1 ;  /* 0x0000000000017941 */ /* 0x000fea0003800200 */
.L_x_924:
[----:B0-----:R0:W5:Y:S01]  /*d120*/  LDL.64 R20, [R1+0x10] ;  /* 0x0000100001147983 */ /* 0x0011620000100a00 */
[C---:B------:R-:W-:Y:S01]  /*d130*/  DADD R10, R2.reuse, -R10 ;  /* 0x00000000020a7229 */ /* 0x040fe2000000080a */
[----:B------:R-:W-:Y:S01]  /*d140*/  IMAD.MOV.U32 R7, RZ, RZ, 0x1 ;  /* 0x00000001ff077424 */ /* 0x000fe200078e00ff */
[----:B------:R-:W-:Y:S01]  /*d150*/  DADD R16, -R2, R16 ;  /* 0x0000000002107229 */ /* 0x000fe20000000110 */
[----:B------:R-:W-:Y:S01]  /*d160*/  IMAD.MOV.U32 R6, RZ, RZ, RZ ;  /* 0x000000ffff067224 */ /* 0x000fe200078e00ff */
[----:B------:R0:W-:Y:S01]  /*d170*/  STL.64 [R1+0x28], RZ ;  /* 0x000028ff01007387 */ /* 0x0001e20000100a00 */
[----:B------:R-:W-:Y:S01]  /*d180*/  IMAD.MOV.U32 R2, RZ, RZ, 0x2 ;  /* 0x00000002ff027424 */ /* 0x000fe200078e00ff */
[----:B------:R-:W-:Y:S01]  /*d190*/  BSSY.RECONVERGENT B1, `(.L_x_932) ;  /* 0x0000037000017945 */ /* 0x000fe20003800200 */
[----:B------:R-:W-:Y:S01]  /*d1a0*/  IMAD.MOV.U32 R0, RZ, RZ, RZ ;  /* 0x000000ffff007224 */ /* 0x000fe200078e00ff */
[----:B------:R0:W-:Y:S01]  /*d1b0*/  STL.64 [R1+0x30], R10 ;  /* 0x0000300a01007387 */ /* 0x0001e20000100a00 */
[----:B------:R-:W-:-:S03]  /*d1c0*/  MOV R3, 0x2 ;  /* 0x0000000200037802 */ /* 0x000fc60000000f00 */
[----:B------:R0:W-:Y:S04]  /*d1d0*/  STL.64 [R1+0x38], R16 ;  /* 0x0000381001007387 */ /* 0x0001e80000100a00 */
[----:B------:R0:W-:Y:S04]  /*d1e0*/  STL.64 [R1+0x18], R6 ;  /* 0x0000180601007387 */ /* 0x0001e80000100a00 */
[----:B------:R0:W-:Y:S02]  /*d1f0*/  STL [R1+0x20], R2 ;  /* 0x0000200201007387 */ /* 0x0001e40000100800 */
.L_x_939:
[----:B0-----:R-:W-:-:S06]  /*d200*/  IMAD R6, R0, 0x8, R19 ;  /* 0x0000000800067824 */ /* 0x001fcc00078e0213 */
[----:B-----5:R-:W5:Y:S01]  /*d210*/  LDL.64 R6, [R6] ;  /* 0x0000000006067983 */ /* 0x020f620000100a00 */
[----:B------:R-:W-:Y:S01]  /*d220*/  BSSY.RECONVERGENT B2, `(.L_x_933) ;  /* 0x000001b000027945 */ /* 0x000fe20003800200 */
[----:B------:R-:W-:Y:S02]  /*d230*/  IMAD.MOV.U32 R16, RZ, RZ, R3 ;  /* 0x000000ffff107224 */ /* 0x000fe400078e0003 */
[----:B------:R-:W-:Y:S02]  /*d240*/  IMAD.MOV.U32 R2, RZ, RZ, R0 ;  /* 0x000000ffff027224 */ /* 0x000fe400078e0000 */
[----:B------:R-:W-:-:S07]  /*d250*/  IMAD.MOV.U32 R3, RZ, RZ, RZ ;  /* 0x000000ffff037224 */ /* 0x000fce00078e00ff */
.L_x_936:
        /* <DEDUP_REMOVED lines=18> */
.L_x_935:
[----:B------:R-:W-:Y:S05]  /*d380*/  BSYNC.RECONVERGENT B3 ;  /* 0x0000000000037941 */ /* 0x000fea0003800200 */
.L_x_934:
[----:B-1----:R-:W-:Y:S01]  /*d390*/  IMAD.MOV.U32 R6, RZ, RZ, R8 ;  /* 0x000000ffff067224 */ /* 0x002fe200078e0008 */
[----:B------:R-:W-:Y:S01]  /*d3a0*/  MOV R7, R9 ;  /* 0x0000000900077202 */ /* 0x000fe20000000f00 */
[----:B------:R-:W-:Y:S01]  /*d3b0*/  IMAD.MOV.U32 R2, RZ, RZ, R25 ;  /* 0x000000ffff027224 */ /* 0x000fe200078e0019 */
[----:B------:R-:W-:Y:S06]  /*d3c0*/  @!P1 BRA `(.L_x_936) ;  /* 0xfffffffc00a49947 */ /* 0x000fec000383ffff */
[----:B------:R-:W-:Y:S05]  /*d3d0*/  BSYNC.RECONVERGENT B2 ;  /* 0x0000000000027941 */ /* 0x000fea0003800200 */
.L_x_933:
        /* <DEDUP_REMOVED lines=9> */
[----:B------:R-:W-:-:S03]  /*d470*/  IMAD.MOV.U32 R0, RZ, RZ, 0x1 ;  /* 0x00000001ff007424 */ /* 0x000fc600078e00ff */
[----:B------:R0:W-:Y:S04]  /*d480*/  STL.64 [R1+0x30], R6 ;  /* 0x0000300601007387 */ /* 0x0001e80000100a00 */
[----:B------:R0:W-:Y:S01]  /*d490*/  STL.64 [R1+0x28], R8 ;  /* 0x0000280801007387 */ /* 0x0001e20000100a00 */
[----:B--2---:R-:W-:Y:S02]  /*d4a0*/  IMAD.MOV.U32 R10, RZ, RZ, R17 ;  /* 0x000000ffff0a7224 */ /* 0x004fe400078e0011 */
[----:B------:R-:W-:-:S05]  /*d4b0*/  IMAD.MOV.U32 R11, RZ, RZ, R16 ;  /* 0x000000ffff0b7224 */ /* 0x000fca00078e0010 */
[----:B------:R0:W-:Y:S02]  /*d4c0*/  STL.64 [R1+0x18], R10 ;  /* 0x0000180a01007387 */ /* 0x0001e40000100a00 */
.L_x_938:
[----:B------:R-:W-:Y:S05]  /*d4d0*/  BSYNC.RECONVERGENT B2 ;  /* 0x0000000000027941 */ /* 0x000fea0003800200 */
.L_x_937:
[----:B------:R-:W-:-:S13]  /*d4e0*/  ISETP.GE.AND P0, PT, R0, R3, PT ;  /* 0x000000030000720c */ /* 0x000fda0003f06270 */
[----:B------:R-:W-:Y:S05]  /*d4f0*/  @!P0 BRA `(.L_x_939) ;  /* 0xfffffffc00408947 */ /* 0x000fea000383ffff */
[----:B------:R-:W-:Y:S05]  /*d500*/  BSYNC.RECONVERGENT B1 ;  /* 0x0000000000017941 */ /* 0x000fea0003800200 */
.L_x_932:
[----:B------:R-:W2:Y:S02]  /*d510*/  LDL.64 R2, [R1+0x38] ;  /* 0x0000380001027983 */ /* 0x000ea40000100a00 */
[----:B--2---:R-:W-:-:S06]  /*d520*/  DSETP.GTU.AND P0, PT, R2, R20, PT ;  /* 0x000000140200722a */ /* 0x004fcc0003f0c000 */
[----:B------:R-:W-:Y:S02]  /*d530*/  FSEL R2, R2, R20, !P0 ;  /* 0x0000001402027208 */ /* 0x000fe40004000000 */
[----:B------:R-:W-:-:S07]  /*d540*/  FSEL R3, R3, R21, !P0 ;  /* 0x0000001503037208 */ /* 0x000fce0004000000 */
.L_x_907:
[----:B------:R-:W-:Y:S05]  /*d550*/  BSYNC.RECONVERGENT B0 ;  /* 0x0000000000007941 */ /* 0x000fea0003800200 */
.L_x_906:
[----:B------:R-:W1:Y:S01]  /*d560*/  LDC R0, c[0x0][0x3a4] ;  /* 0x0000e900ff007b82 */ /* 0x000e620000000800 */
[----:B0-----:R-:W-:-:S07]  /*d570*/  IADD3 R9, PT, PT, R4, UR5, RZ ;  /* 0x0000000504097c10 */ /* 0x001fce000fffe0ff */
[----:B------:R-:W0:Y:S01]  /*d580*/  LDC.64 R6, c[0x0][0x3a8] ;  /* 0x0000ea00ff067b82 */ /* 0x000e220000000a00 */
[----:B-1----:R-:W-:Y:S01]  /*d590*/  ISETP.NE.AND P0, PT, R0, UR5, PT ;  /* 0x0000000500007c0c */ /* 0x002fe2000bf05270 */
[----:B0-----:R-:W-:-:S05]  /*d5a0*/  IMAD.WIDE R6, R9, 0x8, R6 ;  /* 0x0000000809067825 */ /* 0x001fca00078e0206 */
[----:B------:R0:W-:Y:S07]  /*d5b0*/  STG.E.64 desc[UR8][R6.64], R2 ;  /* 0x0000000206007986 */ /* 0x0001ee000c101b08 */
[----:B------:R-:W-:Y:S05]  /*d5c0*/  @!P0 EXIT ;  /* 0x000000000000894d */ /* 0x000fea0003800000 */
[----:B------:R-:W-:Y:S01]  /*d5d0*/  UIADD3 UR5, UPT, UPT, UR5, 0x1, URZ ;  /* 0x0000000105057890 */ /* 0x000fe2000fffe0ff */
[----:B------:R-:W-:Y:S11]  /*d5e0*/  BRA `(.L_x_940) ;  /* 0xffffffec00607947 */ /* 0x000ff6000383ffff */
.L_x_674:
        /* <DEDUP_REMOVED lines=11> */
[----:B------:R-:W-:Y:S01]  /*d6a0*/  UISETP.GT.AND UP0, UPT, UR7, -0x1, UPT ;  /* 0xffffffff0700788c */ /* 0x000fe2000bf04270 */
[C---:B------:R-:W-:Y:S02]  /*d6b0*/  VIADD R7, R5.reuse, UR6 ;  /* 0x0000000605077c36 */ /* 0x040fe40008000000 */
[----:B------:R-:W-:Y:S01]  /*d6c0*/  ISETP.LT.OR P0, PT, R5, UR6, !P0 ;  /* 0x0000000605007c0c */ /* 0x000fe2000c701670 */
[----:B------:R-:W-:-:S03]  /*d6d0*/  VIADD R2, R3, UR7 ;  /* 0x0000000703027c36 */ /* 0x000fc60008000000 */
[----:B------:R-:W-:-:S04]  /*d6e0*/  ISETP.GE.OR P0, PT, R7, R8, P0 ;  /* 0x000000080700720c */ /* 0x000fc80000706670 */
[----:B------:R-:W-:Y:S01]  /*d6f0*/  ISETP.GE.OR P0, PT, R2, R9, P0 ;  /* 0x000000090200720c */ /* 0x000fe20000706670 */
[----:B------:R-:W-:Y:S01]  /*d700*/  IMAD.IADD R2, R11, 0x1, -R16 ;  /* 0x000000010b027824 */ /* 0x000fe200078e0a10 */
[----:B------:R-:W-:Y:S11]  /*d710*/  BRA.U UP0, `(.L_x_943) ;  /* 0x0000000500947547 */ /* 0x000ff6000b800000 */
[----:B------:R-:W-:-:S13]  /*d720*/  LOP3.LUT P1, R7, R0, 0x3, RZ, 0xc0, !PT ;  /* 0x0000000300077812 */ /* 0x000fda000782c0ff */
[----:B------:R-:W-:Y:S05]  /*d730*/  @!P1 BRA `(.L_x_944) ;  /* 0x0000000000649947 */ /* 0x000fea0003800000 */
[----:B------:R-:W0:Y:S01]  /*d740*/  LDC.64 R4, c[0x0][0x3a8] ;  /* 0x0000ea00ff047b82 */ /* 0x000e220000000a00 */
[----:B------:R-:W1:Y:S01]  /*d750*/  LDCU UR6, c[0x0][0x38c] ;  /* 0x00007180ff0677ac */ /* 0x000e620008000800 */
[----:B------:R-:W2:Y:S01]  /*d760*/  LDCU UR7, c[0x0][0x384] ;  /* 0x00007080ff0777ac */ /* 0x000ea20008000800 */
[----:B------:R-:W-:-:S05]  /*d770*/  UMOV UR4, URZ ;  /* 0x000000ff00047c82 */ /* 0x000fca0008000000 */
.L_x_947:
[----:B------:R-:W-:Y:S01]  /*d780*/  VIADD R0, R3, -UR5 ;  /* 0x8000000503007c36 */ /* 0x000fe20008000000 */
[----:B------:R-:W-:Y:S01]  /*d790*/  UIADD3 UR4, UPT, UPT, UR4, 0x1, URZ ;  /* 0x0000000104047890 */ /* 0x000fe2000fffe0ff */
[----:B------:R-:W-:Y:S01]  /*d7a0*/  BSSY.RECONVERGENT B1, `(.L_x_945) ;  /* 0x000000d000017945 */ /* 0x000fe20003800200 */
[----:B---3--:R-:W-:Y:S02]  /*d7b0*/  HFMA2 R10, -RZ, RZ, 0, 0 ;  /* 0x00000000ff0a7431 */ /* 0x008fe400000001ff */
[----:B------:R-:W-:Y:S01]  /*d7c0*/  IMAD.MOV.U32 R11, RZ, RZ, -0x40100000 ;  /* 0xbff00000ff0b7424 */ /* 0x000fe200078e00ff */
[C---:B-1----:R-:W-:Y:S01]  /*d7d0*/  ISETP.LT.OR P1, PT, R0.reuse, UR6, P0 ;  /* 0x0000000600007c0c */ /* 0x042fe20008721670 */
[----:B------:R-:W-:Y:S01]  /*d7e0*/  VIADD R0, R0, UR6 ;  /* 0x0000000600007c36 */ /* 0x000fe20008000000 */
[----:B------:R-:W-:-:S04]  /*d7f0*/  ISETP.NE.AND P2, PT, R7, UR4, PT ;  /* 0x0000000407007c0c */ /* 0x000fc8000bf45270 */
[----:B--2---:R-:W-:-:S13]  /*d800*/  ISETP.GE.OR P1, PT, R0, UR7, P1 ;  /* 0x0000000700007c0c */ /* 0x004fda0008f26670 */
[----:B------:R-:W-:Y:S05]  /*d810*/  @P1 BRA `(.L_x_946) ;  /* 0x0000000000141947 */ /* 0x000fea0003800000 */
[----:B------:R-:W-:Y:S02]  /*d820*/  CS2R R20, SRZ ;  /* 0x0000000000147805 */ /* 0x000fe4000001ff00 */
[----:B------:R-:W-:-:S07]  /*d830*/  MOV R0, 0xd850 ;  /* 0x0000d85000007802 */ /* 0x000fce0000000f00 */
[----:B0-----:R-:W-:Y:S05]  /*d840*/  CALL.REL.NOINC `($__internal_13_$__cuda_sm20_drsqrt_f64_slowpath_v2) ;  /* 0x0000004800907944 */ /* 0x001fea0003c00000 */
[----:B------:R-:W-:-:S14]  /*d850*/  DSETP.NEU.AND P1, PT, |R14|, +INF , PT ;  /* 0x7ff000000e00742a */ /* 0x000fdc0003f2d200 */
[----:B------:R-:W-:-:S11]  /*d860*/  @P1 DFMA R10, -RZ, R14, 1 ;  /* 0x3ff00000ff0a142b */ /* 0x000fd6000000010e */
.L_x_946:
[----:B------:R-:W-:Y:S05]  /*d870*/  BSYNC.RECONVERGENT B1 ;  /* 0x0000000000017941 */ /* 0x000fea0003800200 */
.L_x_945:
[----:B------:R-:W-:Y:S01]  /*d880*/  VIADD R9, R2, UR5 ;  /* 0x0000000502097c36 */ /* 0x000fe20008000000 */
[----:B------:R-:W-:-:S03]  /*d890*/  UIADD3 UR5, UPT, UPT, UR5, 0x1, URZ ;  /* 0x0000000105057890 */ /* 0x000fc6000fffe0ff */
[----:B0-----:R-:W-:-:S05]  /*d8a0*/  IMAD.WIDE R8, R9, 0x8, R4 ;  /* 0x0000000809087825 */ /* 0x001fca00078e0204 */
[----:B------:R3:W-:Y:S01]  /*d8b0*/  STG.E.64 desc[UR8][R8.64], R10 ;  /* 0x0000000a08007986 */ /* 0x0007e2000c101b08 */
[----:B------:R-:W-:Y:S05]  /*d8c0*/  @P2 BRA `(.L_x_947) ;  /* 0xfffffffc00ac2947 */ /* 0x000fea000383ffff */
.L_x_944:
[----:B---3--:R-:W0:Y:S01]  /*d8d0*/  LDC R10, c[0x0][0x3a4] ;  /* 0x0000e900ff0a7b82 */ /* 0x008e220000000800 */
[----:B------:R-:W-:Y:S01]  /*d8e0*/  ISETP.GE.U32.AND P1, PT, R6, 0x3, PT ;  /* 0x000000030600780c */ /* 0x000fe20003f26070 */
[----:B------:R-:W1:Y:S01]  /*d8f0*/  LDCU UR10, c[0x0][0x38c] ;  /* 0x00007180ff0a77ac */ /* 0x000e620008000800 */
[----:B------:R-:W2:Y:S05]  /*d900*/  LDCU UR11, c[0x0][0x384] ;  /* 0x00007080ff0b77ac */ /* 0x000eaa0008000800 */
[----:B------:R-:W3:Y:S06]  /*d910*/  LDC.64 R4, c[0x0][0x3a8] ;  /* 0x0000ea00ff047b82 */ /* 0x000eec0000000a00 */
[----:B-12---:R-:W-:Y:S05]  /*d920*/  @!P1 EXIT ;  /* 0x000000000000994d */ /* 0x006fea0003800000 */
.L_x_956:
[----:B------:R-:W-:Y:S01]  /*d930*/  VIADD R12, R3, -UR5 ;  /* 0x80000005030c7c36 */ /* 0x000fe20008000000 */
[----:B------:R-:W-:Y:S01]  /*d940*/  BSSY.RECONVERGENT B1, `(.L_x_948) ;  /* 0x000000c000017945 */ /* 0x000fe20003800200 */
[----:B------:R-:W-:Y:S01]  /*d950*/  IMAD.MOV.U32 R22, RZ, RZ, 0x0 ;  /* 0x00000000ff167424 */ /* 0x000fe200078e00ff */
[----:B------:R-:W-:Y:S01]  /*d960*/  MOV R23, 0xbff00000 ;  /* 0xbff0000000177802 */ /* 0x000fe20000000f00 */
        /* <DEDUP_REMOVED lines=9> */
.L_x_949:
[----:B------:R-:W-:Y:S05]  /*da00*/  BSYNC.RECONVERGENT B1 ;  /* 0x0000000000017941 */ /* 0x000fea0003800200 */
.L_x_948:
        /* <DEDUP_REMOVED lines=17> */
.L_x_951:
[----:B------:R-:W-:Y:S05]  /*db20*/  BSYNC.RECONVERGENT B1 ;  /* 0x0000000000017941 */ /* 0x000fea0003800200 */
.L_x_950:
        /* <DEDUP_REMOVED lines=14> */
.L_x_953:
[----:B------:R-:W-:Y:S05]  /*dc10*/  BSYNC.RECONVERGENT B1 ;  /* 0x0000000000017941 */ /* 0x000fea0003800200 */
.L_x_952:
        /* <DEDUP_REMOVED lines=15> */
.L_x_955:
[----:B------:R-:W-:Y:S05]  /*dd10*/  BSYNC.RECONVERGENT B1 ;  /* 0x0000000000017941 */ /* 0x000fea0003800200 */
.L_x_954:
[----:B0-----:R-:W-:Y:S01]  /*dd20*/  ISETP.NE.AND P1, PT, R10, UR4, PT ;  /* 0x000000040a007c0c */ /* 0x001fe2000bf25270 */
[----:B------:R0:W-:-:S12]  /*dd30*/  STG.E.64 desc[UR8][R6.64+0x18], R18 ;  /* 0x0000181206007986 */ /* 0x0001d8000c101b08 */
[----:B------:R-:W-:Y:S05]  /*dd40*/  @!P1 EXIT ;  /* 0x000000000000994d */ /* 0x000fea0003800000 */
[----:B------:R-:W-:Y:S01]  /*dd50*/  UIADD3 UR5, UPT, UPT, UR5, 0x4, URZ ;  /* 0x0000000405057890 */ /* 0x000fe2000fffe0ff */
[----:B------:R-:W-:Y:S11]  /*dd60*/  BRA `(.L_x_956) ;  /* 0xfffffff800f07947 */ /* 0x000ff6000383ffff */
.L_x_943:
        /* <DEDUP_REMOVED lines=8> */
.L_x_961:
[----:B------:R-:W-:Y:S01]  /*ddf0*/  VIADD R0, R3, -UR5 ;  /* 0x8000000503007c36 */ /* 0x000fe20008000000 */
[----:B------:R-:W-:Y:S01]  /*de00*/  UIADD3 UR4, UPT, UPT, UR4, 0x1, URZ ;  /* 0x0000000104047890 */ /* 0x000fe2000fffe0ff */
[----:B------:R-:W-:Y:S01]  /*de10*/  BSSY.RECONVERGENT B1, `(.L_x_959) ;  /* 0x000000d000017945 */ /* 0x000fe20003800200 */
[----:B---3--:R-:W-:Y:S02]  /*de20*/  IMAD.MOV.U32 R10, RZ, RZ, 0x0 ;  /* 0x00000000ff0a7424 */ /* 0x008fe400078e00ff */
[C---:B-1----:R-:W-:Y:S01]  /*de30*/  ISETP.LT.OR P1, PT, R0.reuse, UR6, P0 ;  /* 0x0000000600007c0c */ /* 0x042fe20008721670 */
[----:B------:R-:W-:Y:S01]  /*de40*/  VIADD R0, R0, UR6 ;  /* 0x0000000600007c36 */ /* 0x000fe20008000000 */
[----:B------:R-:W-:Y:S01]  /*de50*/  ISETP.NE.AND P2, PT, R7, UR4, PT ;  /* 0x0000000407007c0c */ /* 0x000fe2000bf45270 */
[----:B------:R-:W-:-:S03]  /*de60*/  IMAD.MOV.U32 R11, RZ, RZ, -0x40100000 ;  /* 0xbff00000ff0b7424 */ /* 0x000fc600078e00ff */
[----:B--2---:R-:W-:-:S13]  /*de70*/  ISETP.GE.OR P1, PT, R0, UR7, P1 ;  /* 0x0000000700007c0c */ /* 0x004fda0008f26670 */
[----:B------:R-:W-:Y:S05]  /*de80*/  @P1 BRA `(.L_x_960) ;  /* 0x0000000000141947 */ /* 0x000fea0003800000 */
[----:B------:R-:W-:Y:S02]  /*de90*/  CS2R R20, SRZ ;  /* 0x0000000000147805 */ /* 0x000fe4000001ff00 */
[----:B------:R-:W-:-:S07]  /*dea0*/  MOV R0, 0xdec0 ;  /* 0x0000dec000007802 */ /* 0x000fce0000000f00 */
[----:B0-----:R-:W-:Y:S05]  /*deb0*/  CALL.REL.NOINC `($__internal_13_$__cuda_sm20_drsqrt_f64_slowpath_v2) ;  /* 0x0000004000f47944 */ /* 0x001fea0003c00000 */
[----:B------:R-:W-:-:S14]  /*dec0*/  DSETP.NEU.AND P1, PT, |R14|, +INF , PT ;  /* 0x7ff000000e00742a */ /* 0x000fdc0003f2d200 */
[----:B------:R-:W-:-:S11]  /*ded0*/  @P1 DFMA R10, -RZ, R14, 1 ;  /* 0x3ff00000ff0a142b */ /* 0x000fd6000000010e */
.L_x_960:
[----:B------:R-:W-:Y:S05]  /*dee0*/  BSYNC.RECONVERGENT B1 ;  /* 0x0000000000017941 */ /* 0x000fea0003800200 */
.L_x_959:
[----:B------:R-:W-:Y:S01]  /*def0*/  IADD3 R9, PT, PT, R2, UR5, RZ ;  /* 0x0000000502097c10 */ /* 0x000fe2000fffe0ff */
[----:B------:R-:W-:-:S04]  /*df00*/  UIADD3 UR5, UPT, UPT, UR5, 0x1, URZ ;  /* 0x0000000105057890 */ /* 0x000fc8000fffe0ff */
[----:B0-----:R-:W-:-:S05]  /*df10*/  IMAD.WIDE R8, R9, 0x8, R4 ;  /* 0x0000000809087825 */ /* 0x001fca00078e0204 */
[----:B------:R3:W-:Y:S01]  /*df20*/  STG.E.64 desc[UR8][R8.64], R10 ;  /* 0x0000000a08007986 */ /* 0x0007e2000c101b08 */
[----:B------:R-:W-:Y:S05]  /*df30*/  @P2 BRA `(.L_x_961) ;  /* 0xfffffffc00ac2947 */ /* 0x000fea000383ffff */
.L_x_958:
[----:B---3--:R-:W0:Y:S01]  /*df40*/  LDC R10, c[0x0][0x3a4] ;  /* 0x0000e900ff0a7b82 */ /* 0x008e220000000800 */
[----:B------:R-:W-:Y:S01]  /*df50*/  ISETP.GE.U32.AND P1, PT, R6, 0x3, PT ;  /* 0x000000030600780c */ /* 0x000fe20003f26070 */
[----:B------:R-:W1:Y:S01]  /*df60*/  LDCU UR10, c[0x0][0x38c] ;  /* 0x00007180ff0a77ac */ /* 0x000e620008000800 */
[----:B------:R-:W2:Y:S05]  /*df70*/  LDCU UR11, c[0x0][0x384] ;  /* 0x00007080ff0b77ac */ /* 0x000eaa0008000800 */
[----:B------:R-:W3:Y:S06]  /*df80*/  LDC.64 R4, c[0x0][0x3a8] ;  /* 0x0000ea00ff047b82 */ /* 0x000eec0000000a00 */
[----:B-12---:R-:W-:Y:S05]  /*df90*/  @!P1 EXIT ;  /* 0x000000000000994d */ /* 0x006fea0003800000 */
.L_x_970:
[----:B------:R-:W-:Y:S01]  /*dfa0*/  VIADD R12, R3, -UR5 ;  /* 0x80000005030c7c36 */ /* 0x000fe20008000000 */
[----:B------:R-:W-:Y:S01]  /*dfb0*/  BSSY.RECONVERGENT B1, `(.L_x_962) ;  /* 0x000000c000017945 */ /* 0x000fe20003800200 */
[----:B------:R-:W-:Y:S02]  /*dfc0*/  IMAD.MOV.U32 R22, RZ, RZ, 0x0 ;  /* 0x00000000ff167424 */ /* 0x000fe400078e00ff */
[C---:B------:R-:W-:Y:S01]  /*dfd0*/  VIADD R11, R12.reuse, UR10 ;  /* 0x0000000a0c0b7c36 */ /* 0x040fe20008000000 */
[----:B------:R-:W-:Y:S01]  /*dfe0*/  ISETP.LT.OR P1, PT, R12, UR10, P0 ;  /* 0x0000000a0c007c0c */ /* 0x000fe20008721670 */
[----:B------:R-:W-:-:S03]  /*dff0*/  IMAD.MOV.U32 R23, RZ, RZ, -0x40100000 ;  /* 0xbff00000ff177424 */ /* 0x000fc600078e00ff */
[----:B------:R-:W-:-:S13]  /*e000*/  ISETP.GE.OR P1, PT, R11, UR11, P1 ;  /* 0x0000000b0b007c0c */ /* 0x000fda0008f26670 */
[----:B0-----:R-:W-:Y:S05]  /*e010*/  @P1 BRA `(.L_x_963) ;  /* 0x0000000000141947 */ /* 0x001fea0003800000 */
[----:B------:R-:W-:Y:S02]  /*e020*/  CS2R R20, SRZ ;  /* 0x0000000000147805 */ /* 0x000fe4000001ff00 */
[----:B------:R-:W-:-:S07]  /*e030*/  MOV R0, 0xe050 ;  /* 0x0000e05000007802 */ /* 0x000fce0000000f00 */
[----:B0--3--:R-:W-:Y:S05]  /*e040*/  CALL.REL.NOINC `($__internal_13_$__cuda_sm20_drsqrt_f64_slowpath_v2) ;  /* 0x0000004000907944 */ /* 0x009fea0003c00000 */
[----:B------:R-:W-:-:S14]  /*e050*/  DSETP.NEU.AND P1, PT, |R14|, +INF , PT ;  /* 0x7ff000000e00742a */ /* 0x000fdc0003f2d200 */
[----:B------:R-:W-:-:S11]  /*e060*/  @P1 DFMA R22, -RZ, R14, 1 ;  /* 0x3ff00000ff16142b */ /* 0x000fd6000000010e */
.L_x_963:
[----:B------:R-:W-:Y:S05]  /*e070*/  BSYNC.RECONVERGENT B1 ;  /* 0x0000000000017941 */ /* 0x000fea0003800200 */
.L_x_962:
[----:B------:R-:W-:Y:S01]  /*e080*/  VIADD R7, R2, UR5 ;  /* 0x0000000502077c36 */ /* 0x000fe20008000000 */
[----:B------:R-:W-:Y:S01]  /*e090*/  ULOP3.LUT UR4, URZ, UR5, URZ, 0x33, !UPT ;  /* 0x00000005ff047292 */ /* 0x000fe2000f8e33ff */
[----:B------:R-:W-:Y:S01]  /*e0a0*/  VIADD R8, R11, 0xffffffff ;  /* 0xffffffff0b087836 */ /* 0x000fe20000000000 */
[----:B------:R-:W-:Y:S01]  /*e0b0*/  BSSY.RECONVERGENT B1, `(.L_x_964) ;  /* 0x000000e000017945 */ /* 0x000fe20003800200 */
[----:B---3--:R-:W-:-:S03]  /*e0c0*/  IMAD.WIDE R6, R7, 0x8, R4 ;  /* 0x0000000807067825 */ /* 0x008fc600078e0204 */
[----:B------:R-:W-:Y:S01]  /*e0d0*/  IADD3 R0, PT, PT, R3, UR4, RZ ;  /* 0x0000000403007c10 */ /* 0x000fe2000fffe0ff */
[----:B------:R-:W-:Y:S01]  /*e0e0*/  IMAD.MOV.U32 R18, RZ, RZ, 0x0 ;  /* 0x00000000ff127424 */ /* 0x000fe200078e00ff */
[----:B------:R1:W-:Y:S01]  /*e0f0*/  STG.E.64 desc[UR8][R6.64], R22 ;  /* 0x0000001606007986 */ /* 0x0003e2000c101b08 */
        /* <DEDUP_REMOVED lines=9> */
.L_x_965:
[----:B------:R-:W-:Y:S05]  /*e190*/  BSYNC.RECONVERGENT B1 ;  /* 0x0000000000017941 */ /* 0x000fea0003800200 */
.L_x_964:
[----:B------:R-:W-:Y:S01]  /*e1a0*/  VIADD R12, R12, 0xfffffffe ;  /* 0xfffffffe0c0c7836 */ /* 0x000fe20000000000 */
[----:B------:R1:W-:Y:S01]  /*e1b0*/  STG.E.64 desc[UR8][R6.64+0x8], R18 ;  /* 0x0000081206007986 */ /* 0x0003e2000c101b08 */
[----:B------:R-:W-:Y:S01]  /*e1c0*/  VIADD R0, R11, 0xfffffffe ;  /* 0xfffffffe0b007836 */ /* 0x000fe20000000000 */
[----:B------:R-:W-:Y:S01]  /*e1d0*/  BSSY.RECONVERGENT B1, `(.L_x_966) ;  /* 0x000000b000017945 */ /* 0x000fe20003800200 */
[----:B------:R-:W-:Y:S01]  /*e1e0*/  IMAD.MOV.U32 R13, RZ, RZ, -0x40100000 ;  /* 0xbff00000ff0d7424 */ /* 0x000fe200078e00ff */
        /* <DEDUP_REMOVED lines=9> */
.L_x_967:
[----:B------:R-:W-:Y:S05]  /*e280*/  BSYNC.RECONVERGENT B1 ;  /* 0x0000000000017941 */ /* 0x000fea0003800200 */
.L_x_966:
[----:B------:R-:W-:Y:S01]  /*e290*/  UIADD3 UR4, UPT, UPT, UR5, 0x3, URZ ;  /* 0x0000000305047890 */ /* 0x000fe2000fffe0ff */
[----:B------:R1:W-:Y:S01]  /*e2a0*/  STG.E.64 desc[UR8][R6.64+0x10], R12 ;  /* 0x0000100c06007986 */ /* 0x0003e2000c101b08 */
[----:B------:R-:W-:Y:S01]  /*e2b0*/  VIADD R11, R11, 0xfffffffd ;  /* 0xfffffffd0b0b7836 */ /* 0x000fe20000000000 */
[----:B------:R-:W-:Y:S01]  /*e2c0*/  BSSY.RECONVERGENT B1, `(.L_x_968) ;  /* 0x000000c000017945 */ /* 0x000fe20003800200 */
[----:B------:R-:W-:Y:S02]  /*e2d0*/  IMAD.MOV.U32 R18, RZ, RZ, 0x0 ;  /* 0x00000000ff127424 */ /* 0x000fe400078e00ff */
[----:B------:R-:W-:Y:S02]  /*e2e0*/  VIADD R0, R3, -UR4 ;  /* 0x8000000403007c36 */ /* 0x000fe40008000000 */
[----:B------:R-:W-:-:S03]  /*e2f0*/  IMAD.MOV.U32 R19, RZ, RZ, -0x40100000 ;  /* 0xbff00000ff137424 */ /* 0x000fc600078e00ff */
        /* <DEDUP_REMOVED lines=8> */
.L_x_969:
[----:B------:R-:W-:Y:S05]  /*e380*/  BSYNC.RECONVERGENT B1 ;  /* 0x0000000000017941 */ /* 0x000fea0003800200 */
.L_x_968:
[----:B0-----:R-:W-:Y:S01]  /*e390*/  ISETP.NE.AND P1, PT, R10, UR4, PT ;  /* 0x000000040a007c0c */ /* 0x001fe2000bf25270 */
[----:B------:R0:W-:-:S12]  /*e3a0*/  STG.E.64 desc[UR8][R6.64+0x18], R18 ;  /* 0x0000181206007986 */ /* 0x0001d8000c101b08 */
[----:B------:R-:W-:Y:S05]  /*e3b0*/  @!P1 EXIT ;  /* 0x000000000000994d */ /* 0x000fea0003800000 */
[----:B------:R-:W-:Y:S01]  /*e3c0*/  UIADD3 UR5, UPT, UPT, UR5, 0x4, URZ ;  /* 0x0000000405057890 */ /* 0x000fe2000fffe0ff */
[----:B------:R-:W-:Y:S11]  /*e3d0*/  BRA `(.L_x_970) ;  /* 0xfffffff800f07947 */ /* 0x000ff6000383ffff */
.L_x_957:
[----:B------:R-:W-:Y:S02]  /*e3e0*/  ULEA UR12, UR6, 0x1, 0x1 ;  /* 0x00000001060c7891 */ /* 0x000fe4000f8e08ff */
[----:B------:R-:W-:Y:S02]  /*e3f0*/  UIADD3 UR7, UPT, UPT, -UR7, URZ, URZ ;  /* 0x000000ff07077290 */ /* 0x000fe4000fffe1ff */
[----:B------:R-:W-:Y:S02]  /*e400*/  UIADD3 UR10, UPT, UPT, -UR6, URZ, URZ ;  /* 0x000000ff060a7290 */ /* 0x000fe4000fffe1ff */
[----:B------:R-:W-:Y:S02]  /*e410*/  ULOP3.LUT UR13, UR12, 0x3, URZ, 0xc0, !UPT ;  /* 0x000000030c0d7892 */ /* 0x000fe4000f8ec0ff */
[----:B------:R-:W-:-:S12]  /*e420*/  ULOP3.LUT UR14, UR12, 0xfffffff8, URZ, 0xc0, !UPT ;  /* 0xfffffff80c0e7892 */ /* 0x000fd8000f8ec0ff */
.L_x_980:
[----:B0-----:R-:W0:Y:S01]  /*e430*/  LDCU UR4, c[0x0][0x38c] ;  /* 0x00007180ff0477ac */ /* 0x001e220008000800 */
[----:B------:R-:W-:Y:S01]  /*e440*/  IADD3 R0, PT, PT, R3, -UR5, RZ ;  /* 0x8000000503007c10 */ /* 0x000fe2000fffe0ff */
        /* <DEDUP_REMOVED lines=13> */
.L_x_977:
[----:B------:R-:W0:Y:S01]  /*e520*/  LDCU UR15, c[0x0][0x388] ;  /* 0x00007100ff0f77ac */ /* 0x000e220008000800 */
[----:B------:R-:W-:Y:S02]  /*e530*/  VIADD R8, R3, UR4 ;  /* 0x0000000403087c36 */ /* 0x000fe40008000000 */
[----:B------:R-:W-:Y:S01]  /*e540*/  VIADD R4, R0, UR4 ;  /* 0x0000000400047c36 */ /* 0x000fe20008000000 */
[----:B------:R-:W-:Y:S01]  /*e550*/  ULOP3.LUT UP1, URZ, UR12, 0x4, URZ, 0xc0, !UPT ;  /* 0x000000040cff7892 */ /* 0x000fe2000f82c0ff */
[----:B------:R-:W-:Y:S01]  /*e560*/  UMOV UR6, UR10 ;  /* 0x0000000a00067c82 */ /* 0x000fe20008000000 */
[----:B0-----:R-:W-:-:S09]  /*e570*/  UISETP.GE.U32.AND UP2, UPT, UR15, 0x4, UPT ;  /* 0x000000040f00788c */ /* 0x001fd2000bf46070 */
[----:B------:R-:W-:Y:S05]  /*e580*/  BRA.U !UP2, `(.L_x_973) ;  /* 0x000000050a187547 */ /* 0x000fea000b800000 */
[----:B------:R-:W0:Y:S01]  /*e590*/  LDCU UR16, c[0x0][0x380] ;  /* 0x00007000ff1077ac */ /* 0x000e220008000800 */
[----:B------:R-:W1:Y:S01]  /*e5a0*/  LDCU.128 UR20, c[0x0][0x390] ;  /* 0x00007200ff1477ac */ /* 0x000e620008000c00 */
[----:B------:R-:W-:-:S05]  /*e5b0*/  UMOV UR6, UR10 ;  /* 0x0000000a00067c82 */ /* 0x000fca0008000000 */
.L_x_974:
[----:B------:R-:W-:-:S05]  /*e5c0*/  IADD3 R9, PT, PT, R5, UR6, RZ ;  /* 0x0000000605097c10 */ /* 0x000fca000fffe0ff */
        /* <DEDUP_REMOVED lines=25> */
[----:B--2---:R-:W2:Y:S08]  /*e760*/  I2F.F64.U16 R24, R40 ;  /* 0x0000002800187312 */ /* 0x004eb00000101800 */
[----:B---3--:R-:W3:Y:S01]  /*e770*/  I2F.F64.U16 R20, R41 ;  /* 0x0000002900147312 */ /* 0x008ee20000101800 */
[----:B--2---:R-:W-:-:S07]  /*e780*/  DFMA R16, R24, R24, R16 ;  /* 0x000000181810722b */ /* 0x004fce0000000010 */
[----:B----4-:R-:W2:Y:S01]  /*e790*/  I2F.F64.U16 R18, R39 ;  /* 0x0000002700127312 */ /* 0x010ea20000101800 */
[----:B---3--:R-:W-:-:S07]  /*e7a0*/  DFMA R6, R24, R20, R6 ;  /* 0x000000141806722b */ /* 0x008fce0000000006 */
[----:B-----5:R-:W3:Y:S01]  /*e7b0*/  I2F.F64.U16 R24, R38 ;  /* 0x0000002600187312 */ /* 0x020ee20000101800 */
[----:B------:R-:W-:-:S07]  /*e7c0*/  DFMA R20, R20, R20, R22 ;  /* 0x000000141414722b */ /* 0x000fce0000000016 */
[----:B------:R-:W4:Y:S01]  /*e7d0*/  I2F.F64.U16 R26, R26 ;  /* 0x0000001a001a7312 */ /* 0x000f220000101800 */
[----:B--2---:R-:W-:-:S07]  /*e7e0*/  DFMA R16, R18, R18, R16 ;  /* 0x000000121210722b */ /* 0x004fce0000000010 */
[----:B------:R-:W2:Y:S01]  /*e7f0*/  I2F.F64.U16 R22, R9 ;  /* 0x0000000900167312 */ /* 0x000ea20000101800 */
[-C--:B---3--:R-:W-:Y:S02]  /*e800*/  DFMA R6, R18, R24.reuse, R6 ;  /* 0x000000181206722b */ /* 0x088fe40000000006 */
[----:B------:R-:W-:-:S05]  /*e810*/  DFMA R20, R24, R24, R20 ;  /* 0x000000181814722b */ /* 0x000fca0000000014 */
[----:B0-----:R-:W0:Y:S01]  /*e820*/  I2F.F64.U16 R34, R12 ;  /* 0x0000000c00227312 */ /* 0x001e220000101800 */
[----:B----4-:R-:W-:-:S07]  /*e830*/  DFMA R16, R26, R26, R16 ;  /* 0x0000001a1a10722b */ /* 0x010fce0000000010 */
[----:B------:R-:W3:Y:S01]  /*e840*/  I2F.F64.U16 R18, R13 ;  /* 0x0000000d00127312 */ /* 0x000ee20000101800 */
[-C--:B--2---:R-:W-:Y:S02]  /*e850*/  DFMA R6, R26, R22.reuse, R6 ;  /* 0x000000161a06722b */ /* 0x084fe40000000006 */
[----:B------:R-:W-:-:S05]  /*e860*/  DFMA R20, R22, R22, R20 ;  /* 0x000000161614722b */ /* 0x000fca0000000014 */
[----:B-1----:R-:W1:Y:S01]  /*e870*/  I2F.F64.U16 R36, R14 ;  /* 0x0000000e00247312 */ /* 0x002e620000101800 */
[----:B0-----:R-:W-:-:S07]  /*e880*/  DFMA R16, R34, R34, R16 ;  /* 0x000000222210722b */ /* 0x001fce0000000010 */
[----:B------:R-:W0:Y:S01]  /*e890*/  I2F.F64.U16 R24, R15 ;  /* 0x0000000f00187312 */ /* 0x000e220000101800 */
[-C--:B---3--:R-:W-:Y:S02]  /*e8a0*/  DFMA R6, R34, R18.reuse, R6 ;  /* 0x000000122206722b */ /* 0x088fe40000000006 */
        /* <DEDUP_REMOVED lines=20> */
.L_x_973:
        /* <DEDUP_REMOVED lines=39> */
.L_x_975:
        /* <DEDUP_REMOVED lines=25> */
.L_x_976:
        /* <DEDUP_REMOVED lines=23> */
[----:B------:R-:W-:Y:S01]  /*ef60*/  MOV R15, 0x3fd80000 ;  /* 0x3fd80000000f7802 */ /* 0x000fe20000000f00 */
[----:B------:R-:W-:Y:S01]  /*ef70*/  IMAD.MOV.U32 R14, RZ, RZ, 0x0 ;  /* 0x00000000ff0e7424 */ /* 0x000fe200078e00ff */
[----:B------:R-:W-:Y:S02]  /*ef80*/  BSSY.RECONVERGENT B2, `(.L_x_978) ;  /* 0x000000c000027945 */ /* 0x000fe40003800200 */
        /* <DEDUP_REMOVED lines=11> */
.L_x_979:
[----:B------:R-:W-:Y:S05]  /*f040*/  BSYNC.RECONVERGENT B2 ;  /* 0x0000000000027941 */ /* 0x000fea0003800200 */
.L_x_978:
[----:B------:R-:W-:-:S14]  /*f050*/  DSETP.NEU.AND P1, PT, |R14|, +INF , PT ;  /* 0x7ff000000e00742a */ /* 0x000fdc0003f2d200 */
[----:B------:R-:W-:-:S11]  /*f060*/  @P1 DFMA R10, -R6, R14, 1 ;  /* 0x3ff00000060a142b */ /* 0x000fd6000000010e */
.L_x_972:
[----:B------:R-:W-:Y:S05]  /*f070*/  BSYNC.RECONVERGENT B1 ;  /* 0x0000000000017941 */ /* 0x000fea0003800200 */
.L_x_971:
        /* <DEDUP_REMOVED lines=9> */
.L_x_942:
[----:B------:R-:W-:-:S13]  /*f110*/  ISETP.GT.AND P0, PT, R16, R17, PT ;  /* 0x000000111000720c */ /* 0x000fda0003f04270 */
[----:B------:R-:W-:Y:S05]  /*f120*/  @P0 EXIT ;  /* 0x000000000000094d */ /* 0x000fea0003800000 */
[----:B------:R-:W0:Y:S02]  /*f130*/  LDCU.64 UR10, c[0x0][0x388] ;  /* 0x00007100ff0a77ac */ /* 0x000e240008000a00 */
[----:B0-----:R-:W-:Y:S02]  /*f140*/  USHF.L.U32 UR4, UR11, 0x1, URZ ;  /* 0x000000010b047899 */ /* 0x001fe400080006ff */
[C---:B------:R-:W-:Y:S01]  /*f150*/  ISETP.GE.AND P0, PT, R3.reuse, UR11, PT ;  /* 0x0000000b03007c0c */ /* 0x040fe2000bf06270 */
[----:B------:R-:W-:Y:S01]  /*f160*/  USHF.L.U32 UR12, UR10, 0x1, URZ ;  /* 0x000000010a0c7899 */ /* 0x000fe200080006ff */
[----:B------:R-:W-:Y:S02]  /*f170*/  VIADD R0, R3, UR11 ;  /* 0x0000000b03007c36 */ /* 0x000fe40008000000 */
[----:B------:R-:W-:Y:S01]  /*f180*/  ISETP.LT.OR P0, PT, R5, UR10, !P0 ;  /* 0x0000000a05007c0c */ /* 0x000fe2000c701670 */
[----:B------:R-:W-:-:S04]  /*f190*/  UIMAD UR6, UR4, UR12, UR12 ;  /* 0x0000000c040672a4 */ /* 0x000fc8000f8e020c */
        /* <DEDUP_REMOVED lines=15> */
[----:B------:R-:W-:Y:S02]  /*f290*/  MOV R0, 0xf2c0 ;  /* 0x0000f2c000007802 */ /* 0x000fe40000000f00 */
[----:B------:R-:W-:-:S07]  /*f2a0*/  IADD3 R14, PT, PT, R14, -0x100000, RZ ;  /* 0xfff000000e0e7810 */ /* 0x000fce0007ffe0ff */
[----:B------:R-:W-:Y:S05]  /*f2b0*/  CALL.REL.NOINC `($__internal_12_$__cuda_sm20_dblrcp_rn_slowpath_v3) ;  /* 0x0000002c00547944 */ /* 0x000fea0003c00000 */
[----:B------:R-:W-:-:S07]  /*f2c0*/  IMAD.MOV.U32 R13, RZ, RZ, R19 ;  /* 0x000000ffff0d7224 */ /* 0x000fce00078e0013 */
.L_x_981:
        /* <DEDUP_REMOVED lines=9> */
.L_x_998:
[----:B0-----:R-:W0:Y:S01]  /*f360*/  LDCU UR4, c[0x0][0x38c] ;  /* 0x00007180ff0477ac */ /* 0x001e220008000800 */
[----:B------:R-:W-:Y:S01]  /*f370*/  VIADD R0, R3, -UR5 ;  /* 0x8000000503007c36 */ /* 0x000fe20008000000 */
[----:B------:R-:W-:Y:S01]  /*f380*/  BSSY.RECONVERGENT B1, `(.L_x_982) ;  /* 0x0000181000017945 */ /* 0x000fe20003800200 */
[----:B------:R-:W-:Y:S01]  /*f390*/  IMAD.MOV.U32 R10, RZ, RZ, 0x0 ;  /* 0x00000000ff0a7424 */ /* 0x000fe200078e00ff */
[----:B------:R-:W1:Y:S01]  /*f3a0*/  LDCU UR6, c[0x0][0x384] ;  /* 0x00007080ff0677ac */ /* 0x000e620008000800 */
[----:B------:R-:W-:Y:S01]  /*f3b0*/  MOV R11, 0xbff00000 ;  /* 0xbff00000000b7802 */ /* 0x000fe20000000f00 */
        /* <DEDUP_REMOVED lines=11> */
.L_x_989:
[----:B------:R-:W-:Y:S01]  /*f470*/  UISETP.GE.U32.AND UP2, UPT, UR12, 0x7, UPT ;  /* 0x000000070c00788c */ /* 0x000fe2000bf46070 */
[----:B------:R-:W-:Y:S01]  /*f480*/  VIADD R7, R3, UR4 ;  /* 0x0000000403077c36 */ /* 0x000fe20008000000 */
[----:B------:R-:W-:Y:S01]  /*f490*/  UISETP.GE.U32.AND UP0, UPT, UR13, 0x3, UPT ;  /* 0x000000030d00788c */ /* 0x000fe2000bf06070 */
[----:B------:R-:W-:Y:S01]  /*f4a0*/  VIADD R6, R0, UR4 ;  /* 0x0000000400067c36 */ /* 0x000fe20008000000 */
[----:B------:R-:W-:Y:S01]  /*f4b0*/  UISETP.NE.AND UP1, UPT, UR14, URZ, UPT ;  /* 0x000000ff0e00728c */ /* 0x000fe2000bf25270 */
[----:B------:R-:W-:-:S04]  /*f4c0*/  UMOV UR6, UR10 ;  /* 0x0000000a00067c82 */ /* 0x000fc80008000000 */
[----:B------:R-:W-:Y:S06]  /*f4d0*/  BRA.U !UP2, `(.L_x_985) ;  /* 0x000000010afc7547 */ /* 0x000fec000b800000 */
[----:B------:R-:W0:Y:S01]  /*f4e0*/  LDCU UR17, c[0x0][0x380] ;  /* 0x00007000ff1177ac */ /* 0x000e220008000800 */
[----:B------:R-:W1:Y:S01]  /*f4f0*/  LDCU UR18, c[0x0][0x388] ;  /* 0x00007100ff1277ac */ /* 0x000e620008000800 */
[----:B------:R-:W2:Y:S01]  /*f500*/  LDCU.128 UR20, c[0x0][0x390] ;  /* 0x00007200ff1477ac */ /* 0x000ea20008000c00 */
[----:B------:R-:W-:-:S05]  /*f510*/  UMOV UR6, UR10 ;  /* 0x0000000a00067c82 */ /* 0x000fca0008000000 */
.L_x_986:
        /* <DEDUP_REMOVED lines=59> */
.L_x_985:
        /* <DEDUP_REMOVED lines=35> */
.L_x_987:
        /* <DEDUP_REMOVED lines=23> */
.L_x_988:
        /* <DEDUP_REMOVED lines=20> */
.L_x_984:
        /* <DEDUP_REMOVED lines=10> */
.L_x_995:
        /* <DEDUP_REMOVED lines=11> */
.L_x_992:
        /* <DEDUP_REMOVED lines=27> */
[----:B------:R-:W-:Y:S01]  /*100b0*/  DFMA R6, R26, R26, R32 ;  /* 0x0000001a1a06722b */ /* 0x000fe20000000020 */
[----:B------:R-:W2:Y:S01]  /*100c0*/  LDG.E.U8 R33, desc[UR8][R34.64+0x5] ;  /* 0x0000050822217981 */ /* 0x000ea2000c1e1100 */
[----:B----4-:R-:W-:-:S04]  /*100d0*/  DADD R22, -R16, R22 ;  /* 0x0000000010167229 */ /* 0x010fc80000000116 */
[C---:B------:R-:W-:Y:S01]  /*100e0*/  DFMA R28, R24.reuse, R24, R28 ;  /* 0x00000018181c722b */ /* 0x040fe2000000001c */
[----:B------:R-:W4:Y:S03]  /*100f0*/  LDG.E.U8 R32, desc[UR8][R38.64+0x6] ;  /* 0x0000060826207981 */ /* 0x000f26000c1e1100 */
[-C--:B------:R-:W-:Y:S02]  /*10100*/  DFMA R24, R24, R22.reuse, R14 ;  /* 0x000000161818722b */ /* 0x080fe4000000000e */
[----:B------:R-:W-:Y:S01]  /*10110*/  DFMA R22, R22, R22, R6 ;  /* 0x000000161616722b */ /* 0x000fe20000000006 */
[----:B------:R-:W4:Y:S04]  /*10120*/  LDG.E.U8 R6, desc[UR8][R38.64+0x5] ;  /* 0x0000050826067981 */ /* 0x000f28000c1e1100 */
[----:B------:R-:W4:Y:S01]  /*10130*/  LDG.E.U8 R7, desc[UR8][R34.64+0x6] ;  /* 0x0000060822077981 */ /* 0x000f22000c1e1100 */
[----:B------:R0:W1:Y:S03]  /*10140*/  I2F.F64.U16 R26, R30 ;  /* 0x0000001e001a7312 */ /* 0x0000660000101800 */
[----:B0-----:R2:W4:Y:S05]  /*10150*/  LDG.E.U8 R30, desc[UR8][R34.64+0x7] ;  /* 0x00000708221e7981 */ /* 0x00152a000c1e1100 */
[----:B------:R-:W0:Y:S01]  /*10160*/  I2F.F64.U16 R14, R21 ;  /* 0x00000015000e7312 */ /* 0x000e220000101800 */
[----:B-1----:R-:W-:-:S02]  /*10170*/  DADD R26, -R18, R26 ;  /* 0x00000000121a7229 */ /* 0x002fc4000000011a */
[----:B0-----:R-:W-:-:S06]  /*10180*/  DADD R14, -R16, R14 ;  /* 0x00000000100e7229 */ /* 0x001fcc000000010e */
[C---:B------:R-:W-:Y:S02]  /*10190*/  DFMA R28, R26.reuse, R26, R28 ;  /* 0x0000001a1a1c722b */ /* 0x040fe4000000001c */
[-C--:B------:R-:W-:Y:S01]  /*101a0*/  DFMA R26, R26, R14.reuse, R24 ;  /* 0x0000000e1a1a722b */ /* 0x080fe20000000018 */
[----:B------:R-:W0:Y:S01]  /*101b0*/  I2F.F64.U16 R24, R37 ;  /* 0x0000002500187312 */ /* 0x000e220000101800 */
[----:B------:R-:W-:-:S07]  /*101c0*/  DFMA R14, R14, R14, R22 ;  /* 0x0000000e0e0e722b */ /* 0x000fce0000000016 */
[----:B------:R-:W1:Y:S01]  /*101d0*/  I2F.F64.U16 R22, R36 ;  /* 0x0000002400167312 */ /* 0x000e620000101800 */
[----:B0-----:R-:W-:Y:S02]  /*101e0*/  DADD R24, -R18, R24 ;  /* 0x0000000012187229 */ /* 0x001fe40000000118 */
[----:B-1----:R-:W-:-:S06]  /*101f0*/  DADD R22, -R16, R22 ;  /* 0x0000000010167229 */ /* 0x002fcc0000000116 */
[C---:B------:R-:W-:Y:S02]  /*10200*/  DFMA R28, R24.reuse, R24, R28 ;  /* 0x00000018181c722b */ /* 0x040fe4000000001c */
[-C--:B------:R-:W-:Y:S02]  /*10210*/  DFMA R26, R24, R22.reuse, R26 ;  /* 0x00000016181a722b */ /* 0x080fe4000000001a */
[----:B------:R-:W-:Y:S01]  /*10220*/  DFMA R14, R22, R22, R14 ;  /* 0x00000016160e722b */ /* 0x000fe2000000000e */
[----:B------:R-:W-:-:S04]  /*10230*/  UIADD3 UR6, UPT, UPT, UR6, 0x8, URZ ;  /* 0x0000000806067890 */ /* 0x000fc8000fffe0ff */
[----:B------:R-:W-:-:S04]  /*10240*/  UIADD3 UR11, UPT, UPT, UR6, UR18, URZ ;  /* 0x00000012060b7290 */ /* 0x000fc8000fffe0ff */
[----:B------:R-:W-:Y:S01]  /*10250*/  UISETP.NE.AND UP2, UPT, UR11, UR16, UPT ;  /* 0x000000100b00728c */ /* 0x000fe2000bf45270 */
[----:B-----5:R-:W0:Y:S08]  /*10260*/  I2F.F64.U16 R20, R20 ;  /* 0x0000001400147312 */ /* 0x020e300000101800 */
[----:B---3--:R-:W1:Y:S08]  /*10270*/  I2F.F64.U16 R24, R9 ;  /* 0x0000000900187312 */ /* 0x008e700000101800 */
[----:B--2---:R-:W-:Y:S01]  /*10280*/  I2F.F64.U16 R34, R33 ;  /* 0x0000002100227312 */ /* 0x004fe20000101800 */
[----:B0-----:R-:W-:-:S07]  /*10290*/  DADD R22, -R18, R20 ;  /* 0x0000000012167229 */ /* 0x001fce0000000114 */
[----:B----4-:R-:W0:Y:S01]  /*102a0*/  I2F.F64.U16 R38, R6 ;  /* 0x0000000600267312 */ /* 0x010e220000101800 */
[----:B-1----:R-:W-:-:S07]  /*102b0*/  DADD R24, -R16, R24 ;  /* 0x0000000010187229 */ /* 0x002fce0000000118 */
[----:B------:R-:W1:Y:S01]  /*102c0*/  I2F.F64.U16 R36, R32 ;  /* 0x0000002000247312 */ /* 0x000e620000101800 */
[----:B------:R-:W-:-:S07]  /*102d0*/  DFMA R28, R22, R22, R28 ;  /* 0x00000016161c722b */ /* 0x000fce000000001c */
[----:B------:R-:W2:Y:S01]  /*102e0*/  I2F.F64.U16 R20, R7 ;  /* 0x0000000700147312 */ /* 0x000ea20000101800 */
[-C--:B------:R-:W-:Y:S02]  /*102f0*/  DFMA R26, R22, R24.reuse, R26 ;  /* 0x00000018161a722b */ /* 0x080fe4000000001a */
[----:B0-----:R-:W-:Y:S02]  /*10300*/  DADD R38, -R18, R38 ;  /* 0x0000000012267229 */ /* 0x001fe40000000126 */
[----:B------:R-:W-:Y:S02]  /*10310*/  DADD R34, -R16, R34 ;  /* 0x0000000010227229 */ /* 0x000fe40000000122 */
[----:B------:R-:W-:Y:S01]  /*10320*/  DFMA R14, R24, R24, R14 ;  /* 0x00000018180e722b */ /* 0x000fe2000000000e */
[----:B------:R-:W0:Y:S01]  /*10330*/  I2F.F64.U16 R22, R31 ;  /* 0x0000001f00167312 */ /* 0x000e220000101800 */
[----:B-1----:R-:W-:-:S07]  /*10340*/  DADD R36, -R18, R36 ;  /* 0x0000000012247229 */ /* 0x002fce0000000124 */
[----:B------:R-:W1:Y:S01]  /*10350*/  I2F.F64.U16 R24, R30 ;  /* 0x0000001e00187312 */ /* 0x000e620000101800 */
[C---:B------:R-:W-:Y:S02]  /*10360*/  DFMA R28, R38.reuse, R38, R28 ;  /* 0x00000026261c722b */ /* 0x040fe4000000001c */
[-C--:B------:R-:W-:Y:S02]  /*10370*/  DFMA R26, R38, R34.reuse, R26 ;  /* 0x00000022261a722b */ /* 0x080fe4000000001a */
[----:B--2---:R-:W-:Y:S02]  /*10380*/  DADD R20, -R16, R20 ;  /* 0x0000000010147229 */ /* 0x004fe40000000114 */
[----:B------:R-:W-:Y:S02]  /*10390*/  DFMA R14, R34, R34, R14 ;  /* 0x00000022220e722b */ /* 0x000fe4000000000e */
[----:B------:R-:W-:Y:S02]  /*103a0*/  DFMA R28, R36, R36, R28 ;  /* 0x00000024241c722b */ /* 0x000fe4000000001c */
[----:B0-----:R-:W-:-:S02]  /*103b0*/  DADD R22, -R18, R22 ;  /* 0x0000000012167229 */ /* 0x001fc40000000116 */
[-C--:B------:R-:W-:Y:S02]  /*103c0*/  DFMA R26, R36, R20.reuse, R26 ;  /* 0x00000014241a722b */ /* 0x080fe4000000001a */
[----:B-1----:R-:W-:Y:S02]  /*103d0*/  DADD R24, -R16, R24 ;  /* 0x0000000010187229 */ /* 0x002fe40000000118 */
[----:B------:R-:W-:Y:S02]  /*103e0*/  DFMA R14, R20, R20, R14 ;  /* 0x00000014140e722b */ /* 0x000fe4000000000e */
[----:B------:R-:W-:-:S04]  /*103f0*/  DFMA R28, R22, R22, R28 ;  /* 0x00000016161c722b */ /* 0x000fc8000000001c */
[-C--:B------:R-:W-:Y:S02]  /*10400*/  DFMA R6, R22, R24.reuse, R26 ;  /* 0x000000181606722b */ /* 0x080fe4000000001a */
[----:B------:R-:W-:Y:S01]  /*10410*/  DFMA R32, R24, R24, R14 ;  /* 0x000000181820722b */ /* 0x000fe2000000000e */
[----:B------:R-:W-:Y:S10]  /*10420*/  BRA.U UP2, `(.L_x_992) ;  /* 0xfffffff902b47547 */ /* 0x000ff4000b83ffff */
.L_x_991:
        /* <DEDUP_REMOVED lines=47> */
.L_x_993:
        /* <DEDUP_REMOVED lines=29> */
.L_x_994:
        /* <DEDUP_REMOVED lines=24> */
.L_x_990:
        /* <DEDUP_REMOVED lines=15> */
.L_x_997:
[----:B------:R-:W-:Y:S05]  /*10b60*/  BSYNC.RECONVERGENT B2 ;  /* 0x0000000000027941 */ /* 0x000fea0003800200 */
.L_x_996:
[----:B------:R-:W-:-:S14]  /*10b70*/  DSETP.NEU.AND P1, PT, |R14|, +INF , PT ;  /* 0x7ff000000e00742a */ /* 0x000fdc0003f2d200 */
[----:B------:R-:W-:-:S11]  /*10b80*/  @P1 DFMA R10, R14, -R6, 1 ;  /* 0x3ff000000e0a142b */ /* 0x000fd60000000806 */
.L_x_983:
[----:B------:R-:W-:Y:S05]  /*10b90*/  BSYNC.RECONVERGENT B1 ;  /* 0x0000000000017941 */ /* 0x000fea0003800200 */
.L_x_982:
        /* <DEDUP_REMOVED lines=9> */
.L_x_941:
[----:B------:R-:W-:-:S13]  /*10c30*/  ISETP.GT.AND P0, PT, R16, R17, PT ;  /* 0x000000111000720c */ /* 0x000fda0003f04270 */
[----:B------:R-:W-:Y:S05]  /*10c40*/  @P0 EXIT ;  /* 0x000000000000094d */ /* 0x000fea0003800000 */
[----:B------:R-:W0:Y:S01]  /*10c50*/  LDCU.64 UR6, c[0x0][0x390] ;  /* 0x00007200ff0677ac */ /* 0x000e220008000a00 */
[-C--:B------:R-:W-:Y:S01]  /*10c60*/  IADD3 R2, PT, PT, R5, -R8.reuse, RZ ;  /* 0x8000000805027210 */ /* 0x080fe20007ffe0ff */
[----:B------:R-:W-:Y:S01]  /*10c70*/  IMAD.IADD R0, R11, 0x1, -R16 ;  /* 0x000000010b007824 */ /* 0x000fe200078e0a10 */
[----:B------:R-:W-:Y:S01]  /*10c80*/  SHF.R.S32.HI R29, RZ, 0x1f, R8 ;  /* 0x0000001fff1d7819 */ /* 0x000fe20000011408 */
[----:B------:R-:W-:Y:S02]  /*10c90*/  VIADD R4, R9, 0xffffffff ;  /* 0xffffffff09047836 */ /* 0x000fe40000000000 */
[----:B------:R-:W-:Y:S02]  /*10ca0*/  IMAD R6, R3, R8, R2 ;  /* 0x0000000803067224 */ /* 0x000fe400078e0202 */
[C---:B------:R-:W-:Y:S02]  /*10cb0*/  VIADD R28, R1.reuse, 0x18 ;  /* 0x00000018011c7836 */ /* 0x040fe40000000000 */
[----:B------:R-:W-:Y:S01]  /*10cc0*/  VIADD R30, R1, 0x28 ;  /* 0x00000028011e7836 */ /* 0x000fe20000000000 */
[----:B0-----:R-:W-:-:S02]  /*10cd0*/  IADD3 R18, P2, PT, R13, UR6, RZ ;  /* 0x000000060d127c10 */ /* 0x001fc4000ff5e0ff */
[----:B------:R-:W-:Y:S02]  /*10ce0*/  IADD3 R20, P0, PT, R6, UR6, RZ ;  /* 0x0000000606147c10 */ /* 0x000fe4000ff1e0ff */
[----:B------:R-:W-:Y:S02]  /*10cf0*/  IADD3 R22, P1, PT, R18, R8, RZ ;  /* 0x0000000812167210 */ /* 0x000fe40007f3e0ff */
[----:B------:R-:W-:Y:S02]  /*10d00*/  LEA.HI.X.SX32 R19, R13, UR7, 0x1, P2 ;  /* 0x000000070d137c11 */ /* 0x000fe400090f0eff */
[----:B------:R-:W-:-:S03]  /*10d10*/  LEA.HI.X.SX32 R21, R6, UR7, 0x1, P0 ;  /* 0x0000000706157c11 */ /* 0x000fc600080f0eff */
[----:B------:R-:W-:-:S07]  /*10d20*/  IMAD.X R23, R29, 0x1, R19, P1 ;  /* 0x000000011d177824 */ /* 0x000fce00008e0613 */
.L_x_1033:
[----:B0-----:R-:W-:Y:S01]  /*10d30*/  IADD3 R9, PT, PT, R3, -UR5, RZ ;  /* 0x8000000503097c10 */ /* 0x001fe2000fffe0ff */
[----:B------:R-:W-:Y:S01]  /*10d40*/  BSSY.RECONVERGENT B0, `(.L_x_999) ;  /* 0x0000123000007945 */ /* 0x000fe20003800200 */
[----:B------:R-:W-:Y:S02]  /*10d50*/  IMAD.MOV.U32 R6, RZ, RZ, 0x0 ;  /* 0x00000000ff067424 */ /* 0x000fe400078e00ff */
[----:B------:R-:W-:Y:S01]  /*10d60*/  ISETP.GE.AND P0, PT, R9, R4, PT ;  /* 0x000000040900720c */ /* 0x000fe20003f06270 */
[----:B------:R-:W-:-:S03]  /*10d70*/  IMAD.MOV.U32 R7, RZ, RZ, -0x40100000 ;  /* 0xbff00000ff077424 */ /* 0x000fc600078e00ff */
[----:B------:R-:W-:-:S04]  /*10d80*/  ISETP.LT.OR P0, PT, R9, 0x1, P0 ;  /* 0x000000010900780c */ /* 0x000fc80000701670 */
[----:B------:R-:W-:-:S04]  /*10d90*/  ISETP.EQ.OR P0, PT, R3, RZ, P0 ;  /* 0x000000ff0300720c */ /* 0x000fc80000702670 */
[----:B------:R-:W-:-:S13]  /*10da0*/  ISETP.GE.U32.OR P0, PT, R3, R4, P0 ;  /* 0x000000040300720c */ /* 0x000fda0000706470 */
[----:B------:R-:W-:Y:S05]  /*10db0*/  @P0 BRA `(.L_x_1000) ;  /* 0x00000010006c0947 */ /* 0x000fea0003800000 */
[----:B------:R-:W0:Y:S01]  /*10dc0*/  LDCU UR4, c[0x0][0x380] ;  /* 0x00007000ff0477ac */ /* 0x000e220008000800 */
[----:B------:R-:W1:Y:S01]  /*10dd0*/  LDCU.64 UR6, c[0x0][0x398] ;  /* 0x00007300ff0677ac */ /* 0x000e620008000a00 */
[C---:B0-----:R-:W-:Y:S02]  /*10de0*/  IMAD R7, R9.reuse, UR4, R5 ;  /* 0x0000000409077c24 */ /* 0x041fe4000f8e0205 */
[----:B------:R-:W-:-:S03]  /*10df0*/  IMAD R6, R9, UR4, R2 ;  /* 0x0000000409067c24 */ /* 0x000fc6000f8e0202 */
[----:B-1----:R-:W-:-:S04]  /*10e00*/  IADD3 R12, P0, PT, R7, UR6, RZ ;  /* 0x00000006070c7c10 */ /* 0x002fc8000ff1e0ff */
[----:B------:R-:W-:Y:S02]  /*10e10*/  LEA.HI.X.SX32 R13, R7, UR7, 0x1, P0 ;  /* 0x00000007070d7c11 */ /* 0x000fe400080f0eff */
[----:B------:R-:W-:Y:S02]  /*10e20*/  IADD3 R26, P1, PT, R12, UR4, RZ ;  /* 0x000000040c1a7c10 */ /* 0x000fe4000ff3e0ff */
[----:B------:R-:W-:-:S03]  /*10e30*/  IADD3 R24, P0, PT, R6, UR6, RZ ;  /* 0x0000000606187c10 */ /* 0x000fc6000ff1e0ff */
[----:B------:R-:W-:Y:S01]  /*10e40*/  IMAD.X R27, R29, 0x1, R13, P1 ;  /* 0x000000011d1b7824 */ /* 0x000fe200008e060d */
[----:B------:R-:W-:Y:S02]  /*10e50*/  LEA.HI.X.SX32 R25, R6, UR7, 0x1, P0 ;  /* 0x0000000706197c11 */ /* 0x000fe400080f0eff */
[----:B------:R0:W2:Y:S04]  /*10e60*/  LDG.E.U8 R6, desc[UR8][R12.64] ;  /* 0x000000080c067981 */ /* 0x0000a8000c1e1100 */
[----:B------:R-:W3:Y:S04]  /*10e70*/  LDG.E.U8 R26, desc[UR8][R26.64] ;  /* 0x000000081a1a7981 */ /* 0x000ee8000c1e1100 */
[----:B------:R-:W4:Y:S01]  /*10e80*/  LDG.E.U8 R24, desc[UR8][R24.64] ;  /* 0x0000000818187981 */ /* 0x000f22000c1e1100 */
[----:B------:R-:W-:Y:S01]  /*10e90*/  IMAD.MOV.U32 R16, RZ, RZ, 0x2 ;  /* 0x00000002ff107424 */ /* 0x000fe200078e00ff */
[----:B------:R-:W-:Y:S01]  /*10ea0*/  BSSY.RECONVERGENT B1, `(.L_x_1001) ;  /* 0x0000041000017945 */ /* 0x000fe20003800200 */
[----:B0-----:R-:W-:-:S02]  /*10eb0*/  IMAD.MOV.U32 R13, RZ, RZ, RZ ;  /* 0x000000ffff0d7224 */ /* 0x001fc400078e00ff */
[----:B------:R-:W-:Y:S01]  /*10ec0*/  IMAD.MOV.U32 R12, RZ, RZ, 0x2 ;  /* 0x00000002ff0c7424 */ /* 0x000fe200078e00ff */
[----:B------:R0:W-:Y:S01]  /*10ed0*/  STL [R1+0x20], R16 ;  /* 0x0000201001007387 */ /* 0x0001e20000100800 */
[----:B--2---:R-:W1:Y:S08]  /*10ee0*/  I2F.F64.U16 R6, R6 ;  /* 0x0000000600067312 */ /* 0x004e700000101800 */
[----:B---3--:R-:W2:Y:S01]  /*10ef0*/  I2F.F64.U16 R10, R26 ;  /* 0x0000001a000a7312 */ /* 0x008ea20000101800 */
[----:B-1----:R0:W-:Y:S07]  /*10f00*/  STL.64 [R1], R6 ;  /* 0x0000000601007387 */ /* 0x0021ee0000100a00 */
[----:B----4-:R-:W1:Y:S01]  /*10f10*/  I2F.F64.U16 R8, R24 ;  /* 0x0000001800087312 */ /* 0x010e620000101800 */
[----:B--2---:R-:W-:-:S02]  /*10f20*/  DADD R14, R6, R10 ;  /* 0x00000000060e7229 */ /* 0x004fc4000000000a */
[----:B-1----:R-:W-:-:S06]  /*10f30*/  DADD R10, R6, R8 ;  /* 0x00000000060a7229 */ /* 0x002fcc0000000008 */
[----:B------:R-:W-:Y:S01]  /*10f40*/  DMUL R14, R14, 0.5 ;  /* 0x3fe000000e0e7828 */ /* 0x000fe20000000000 */
[----:B------:R-:W-:Y:S01]  /*10f50*/  IMAD.MOV.U32 R9, RZ, RZ, 0x1 ;  /* 0x00000001ff097424 */ /* 0x000fe200078e00ff */
[----:B------:R-:W-:Y:S01]  /*10f60*/  MOV R8, RZ ;  /* 0x000000ff00087202 */ /* 0x000fe20000000f00 */
[----:B------:R-:W-:-:S04]  /*10f70*/  DMUL R10, R10, 0.5 ;  /* 0x3fe000000a0a7828 */ /* 0x000fc80000000000 */
[----:B------:R0:W-:Y:S04]  /*10f80*/  STL.64 [R1+0x18], R8 ;  /* 0x0000180801007387 */ /* 0x0001e80000100a00 */
[----:B------:R0:W-:Y:S04]  /*10f90*/  STL.64 [R1+0x10], R14 ;  /* 0x0000100e01007387 */ /* 0x0001e80000100a00 */
[----:B------:R0:W-:Y:S02]  /*10fa0*/  STL.64 [R1+0x8], R10 ;  /* 0x0000080a01007387 */ /* 0x0001e40000100a00 */
.L_x_1008:
[----:B0-----:R-:W-:-:S06]  /*10fb0*/  IMAD R10, R13, 0x8, R1 ;  /* 0x000000080d0a7824 */ /* 0x001fcc00078e0201 */
[----:B------:R-:W5:Y:S01]  /*10fc0*/  LDL.64 R10, [R10] ;  /* 0x000000000a0a7983 */ /* 0x000f620000100a00 */
[----:B------:R-:W-:Y:S01]  /*10fd0*/  BSSY.RECONVERGENT B2, `(.L_x_1002) ;  /* 0x000001b000027945 */ /* 0x000fe20003800200 */
[----:B------:R-:W-:Y:S01]  /*10fe0*/  IMAD.MOV.U32 R24, RZ, RZ, R12 ;  /* 0x000000ffff187224 */ /* 0x000fe200078e000c */
[----:B------:R-:W-:Y:S01]  /*10ff0*/  MOV R12, RZ ;  /* 0x000000ff000c7202 */ /* 0x000fe20000000f00 */
[----:B------:R-:W-:-:S07]  /*11000*/  IMAD.MOV.U32 R14, RZ, RZ, R13 ;  /* 0x000000ffff0e7224 */ /* 0x000fce00078e000d */
.L_x_1005:
        /* <DEDUP_REMOVED lines=18> */
.L_x_1004:
[----:B------:R-:W-:Y:S05]  /*11130*/  BSYNC.RECONVERGENT B3 ;  /* 0x0000000000037941 */ /* 0x000fea0003800200 */
.L_x_1003:
[----:B-1----:R-:W-:Y:S02]  /*11140*/  IMAD.MOV.U32 R10, RZ, RZ, R8 ;  /* 0x000000ffff0a7224 */ /* 0x002fe400078e0008 */
[----:B------:R-:W-:Y:S02]  /*11150*/  IMAD.MOV.U32 R11, RZ, RZ, R9 ;  /* 0x000000ffff0b7224 */ /* 0x000fe400078e0009 */
[----:B------:R-:W-:Y:S01]  /*11160*/  IMAD.MOV.U32 R14, RZ, RZ, R27 ;  /* 0x000000ffff0e7224 */ /* 0x000fe200078e001b */
[----:B------:R-:W-:Y:S06]  /*11170*/  @!P1 BRA `(.L_x_1005) ;  /* 0xfffffffc00a49947 */ /* 0x000fec000383ffff */
[----:B------:R-:W-:Y:S05]  /*11180*/  BSYNC.RECONVERGENT B2 ;  /* 0x0000000000027941 */ /* 0x000fea0003800200 */
.L_x_1002:
        /* <DEDUP_REMOVED lines=15> */
.L_x_1007:
[----:B------:R-:W-:Y:S05]  /*11280*/  BSYNC.RECONVERGENT B2 ;  /* 0x0000000000027941 */ /* 0x000fea0003800200 */
.L_x_1006:
[----:B------:R-:W-:-:S13]  /*11290*/  ISETP.GE.AND P0, PT, R13, R12, PT ;  /* 0x0000000c0d00720c */ /* 0x000fda0003f06270 */
[----:B------:R-:W-:Y:S05]  /*112a0*/  @!P0 BRA `(.L_x_1008) ;  /* 0xfffffffc00408947 */ /* 0x000fea000383ffff */
[----:B------:R-:W-:Y:S05]  /*112b0*/  BSYNC.RECONVERGENT B1 ;  /* 0x0000000000017941 */ /* 0x000fea0003800200 */
.L_x_1001:
[----:B0-----:R-:W2:Y:S04]  /*112c0*/  LDG.E.U8 R8, desc[UR8][R18.64] ;  /* 0x0000000812087981 */ /* 0x001ea8000c1e1100 */
[----:B------:R-:W3:Y:S04]  /*112d0*/  LDG.E.U8 R26, desc[UR8][R20.64] ;  /* 0x00000008141a7981 */ /* 0x000ee8000c1e1100 */
[----:B------:R-:W4:Y:S04]  /*112e0*/  LDG.E.U8 R27, desc[UR8][R22.64] ;  /* 0x00000008161b7981 */ /* 0x000f28000c1e1100 */
[----:B------:R0:W5:Y:S04]  /*112f0*/  LDL.64 R24, [R1] ;  /* 0x0000000001187983 */ /* 0x0001680000100a00 */
[----:B------:R0:W5:Y:S01]  /*11300*/  LDL.64 R10, [R1+0x10] ;  /* 0x00001000010a7983 */ /* 0x0001620000100a00 */
[----:B------:R-:W-:Y:S01]  /*11310*/  IMAD.MOV.U32 R32, RZ, RZ, 0x2 ;  /* 0x00000002ff207424 */ /* 0x000fe200078e00ff */
[----:B------:R-:W-:Y:S01]  /*11320*/  BSSY.RECONVERGENT B1, `(.L_x_1009) ;  /* 0x0000041000017945 */ /* 0x000fe20003800200 */
[----:B------:R-:W-:Y:S01]  /*11330*/  IMAD.MOV.U32 R13, RZ, RZ, 0x1 ;  /* 0x00000001ff0d7424 */ /* 0x000fe200078e00ff */
[----:B------:R-:W-:Y:S01]  /*11340*/  MOV R31, 0x2 ;  /* 0x00000002001f7802 */ /* 0x000fe20000000f00 */
[----:B------:R-:W-:Y:S01]  /*11350*/  IMAD.MOV.U32 R12, RZ, RZ, RZ ;  /* 0x000000ffff0c7224 */ /* 0x000fe200078e00ff */
[----:B------:R0:W-:Y:S04]  /*11360*/  STL [R1+0x20], R32 ;  /* 0x0000202001007387 */ /* 0x0001e80000100800 */
[----:B------:R0:W-:Y:S01]  /*11370*/  STL.64 [R1+0x18], R12 ;  /* 0x0000180c01007387 */ /* 0x0001e20000100a00 */
[----:B--2---:R-:W1:Y:S08]  /*11380*/  I2F.F64.U16 R8, R8 ;  /* 0x0000000800087312 */ /* 0x004e700000101800 */
[----:B---3--:R2:W3:Y:S01]  /*11390*/  I2F.F64.U16 R16, R26 ;  /* 0x0000001a00107312 */ /* 0x0084e20000101800 */
[----:B-1----:R0:W-:Y:S07]  /*113a0*/  STL.64 [R1+0x28], R8 ;  /* 0x0000280801007387 */ /* 0x0021ee0000100a00 */
[----:B----4-:R-:W1:Y:S01]  /*113b0*/  I2F.F64.U16 R14, R27 ;  /* 0x0000001b000e7312 */ /* 0x010e620000101800 */
[----:B--2---:R-:W-:Y:S01]  /*113c0*/  IMAD.MOV.U32 R26, RZ, RZ, RZ ;  /* 0x000000ffff1a7224 */ /* 0x004fe200078e00ff */
[----:B---3--:R-:W-:-:S02]  /*113d0*/  DADD R16, R8, R16 ;  /* 0x0000000008107229 */ /* 0x008fc40000000010 */
[----:B-1----:R-:W-:-:S06]  /*113e0*/  DADD R14, R8, R14 ;  /* 0x00000000080e7229 */ /* 0x002fcc000000000e */
[----:B------:R-:W-:Y:S02]  /*113f0*/  DMUL R16, R16, 0.5 ;  /* 0x3fe0000010107828 */ /* 0x000fe40000000000 */
[----:B------:R-:W-:-:S05]  /*11400*/  DMUL R14, R14, 0.5 ;  /* 0x3fe000000e0e7828 */ /* 0x000fca0000000000 */
[----:B------:R0:W-:Y:S04]  /*11410*/  STL.64 [R1+0x30], R16 ;  /* 0x0000301001007387 */ /* 0x0001e80000100a00 */
[----:B------:R0:W-:Y:S02]  /*11420*/  STL.64 [R1+0x38], R14 ;  /* 0x0000380e01007387 */ /* 0x0001e40000100a00 */
.L_x_1016:
[----:B0-----:R-:W-:-:S06]  /*11430*/  IMAD R14, R26, 0x8, R30 ;  /* 0x000000081a0e7824 */ /* 0x001fcc00078e021e */
[----:B-----5:R-:W5:Y:S01]  /*11440*/  LDL.64 R14, [R14] ;  /* 0x000000000e0e7983 */ /* 0x020f620000100a00 */
[----:B------:R-:W-:Y:S01]  /*11450*/  BSSY.RECONVERGENT B2, `(.L_x_1010) ;  /* 0x000001b000027945 */ /* 0x000fe20003800200 */
[----:B------:R-:W-:Y:S02]  /*11460*/  IMAD.MOV.U32 R16, RZ, RZ, R31 ;  /* 0x000000ffff107224 */ /* 0x000fe400078e001f */
[----:B------:R-:W-:Y:S02]  /*11470*/  IMAD.MOV.U32 R27, RZ, RZ, R26 ;  /* 0x000000ffff1b7224 */ /* 0x000fe400078e001a */
[----:B------:R-:W-:-:S07]  /*11480*/  IMAD.MOV.U32 R31, RZ, RZ, RZ ;  /* 0x000000ffff1f7224 */ /* 0x000fce00078e00ff */
.L_x_1013:
        /* <DEDUP_REMOVED lines=18> */
.L_x_1012:
[----:B------:R-:W-:Y:S05]  /*115b0*/  BSYNC.RECONVERGENT B3 ;  /* 0x0000000000037941 */ /* 0x000fea0003800200 */
.L_x_1011:
[----:B-1----:R-:W-:Y:S01]  /*115c0*/  IMAD.MOV.U32 R14, RZ, RZ, R12 ;  /* 0x000000ffff0e7224 */ /* 0x002fe200078e000c */
[----:B------:R-:W-:Y:S01]  /*115d0*/  MOV R15, R13 ;  /* 0x0000000d000f7202 */ /* 0x000fe20000000f00 */
[----:B------:R-:W-:Y:S01]  /*115e0*/  IMAD.MOV.U32 R27, RZ, RZ, R17 ;  /* 0x000000ffff1b7224 */ /* 0x000fe200078e0011 */
[----:B------:R-:W-:Y:S06]  /*115f0*/  @!P1 BRA `(.L_x_1013) ;  /* 0xfffffffc00a49947 */ /* 0x000fec000383ffff */
[----:B------:R-:W-:Y:S05]  /*11600*/  BSYNC.RECONVERGENT B2 ;  /* 0x0000000000027941 */ /* 0x000fea0003800200 */
.L_x_1010:
        /* <DEDUP_REMOVED lines=15> */
.L_x_1015:
[----:B------:R-:W-:Y:S05]  /*11700*/  BSYNC.RECONVERGENT B2 ;  /* 0x0000000000027941 */ /* 0x000fea0003800200 */
.L_x_1014:
[----:B------:R-:W-:-:S13]  /*11710*/  ISETP.GE.AND P0, PT, R26, R31, PT ;  /* 0x0000001f1a00720c */ /* 0x000fda0003f06270 */
[----:B------:R-:W-:Y:S05]  /*11720*/  @!P0 BRA `(.L_x_1016) ;  /* 0xfffffffc00408947 */ /* 0x000fea000383ffff */
[----:B------:R-:W-:Y:S05]  /*11730*/  BSYNC.RECONVERGENT B1 ;  /* 0x0000000000017941 */ /* 0x000fea0003800200 */
.L_x_1009:
[----:B0-----:R0:W5:Y:S04]  /*11740*/  LDL.64 R14, [R1+0x28] ;  /* 0x00002800010e7983 */ /* 0x0011680000100a00 */
[----:B------:R0:W5:Y:S01]  /*11750*/  LDL.64 R12, [R1+0x38] ;  /* 0x00003800010c7983 */ /* 0x0001620000100a00 */
[--C-:B------:R-:W-:Y:S01]  /*11760*/  DADD R10, -R10, R8.reuse ;  /* 0x000000000a0a7229 */ /* 0x100fe20000000108 */
[----:B------:R-:W-:Y:S01]  /*11770*/  IMAD.MOV.U32 R16, RZ, RZ, 0x2 ;  /* 0x00000002ff107424 */ /* 0x000fe200078e00ff */
[----:B------:R-:W-:Y:S01]  /*11780*/  DADD R24, R24, -R8 ;  /* 0x0000000018187229 */ /* 0x000fe20000000808 */
[----:B------:R0:W-:Y:S01]  /*11790*/  STL.64 [R1], RZ ;  /* 0x000000ff01007387 */ /* 0x0001e20000100a00 */
[----:B------:R-:W-:Y:S01]  /*117a0*/  MOV R9, 0x1 ;  /* 0x0000000100097802 */ /* 0x000fe20000000f00 */
[----:B------:R-:W-:Y:S01]  /*117b0*/  IMAD.MOV.U32 R8, RZ, RZ, RZ ;  /* 0x000000ffff087224 */ /* 0x000fe200078e00ff */
[----:B------:R-:W-:Y:S01]  /*117c0*/  BSSY.RECONVERGENT B1, `(.L_x_1017) ;  /* 0x0000037000017945 */ /* 0x000fe20003800200 */
[----:B------:R0:W-:Y:S01]  /*117d0*/  STL.64 [R1+0x8], R10 ;  /* 0x0000080a01007387 */ /* 0x0001e20000100a00 */
[----:B------:R-:W-:-:S02]  /*117e0*/  IMAD.MOV.U32 R17, RZ, RZ, RZ ;  /* 0x000000ffff117224 */ /* 0x000fc400078e00ff */
[----:B------:R-:W-:Y:S01]  /*117f0*/  IMAD.MOV.U32 R26, RZ, RZ, 0x2 ;  /* 0x00000002ff1a7424 */ /* 0x000fe200078e00ff */
[----:B------:R0:W-:Y:S04]  /*11800*/  STL.64 [R1+0x10], R24 ;  /* 0x0000101801007387 */ /* 0x0001e80000100a00 */
[----:B------:R0:W-:Y:S04]  /*11810*/  STL.64 [R1+0x18], R8 ;  /* 0x0000180801007387 */ /* 0x0001e80000100a00 */
[----:B------:R0:W-:Y:S02]  /*11820*/  STL [R1+0x20], R16 ;  /* 0x0000201001007387 */ /* 0x0001e40000100800 */
.L_x_1024:
[----:B0-----:R-:W-:-:S06]  /*11830*/  IMAD R10, R17, 0x8, R1 ;  /* 0x00000008110a7824 */ /* 0x001fcc00078e0201 */
[----:B-----5:R-:W5:Y:S01]  /*11840*/  LDL.64 R10, [R10] ;  /* 0x000000000a0a7983 */ /* 0x020f620000100a00 */
[----:B------:R-:W-:Y:S01]  /*11850*/  BSSY.RECONVERGENT B2, `(.L_x_1018) ;  /* 0x000001b000027945 */ /* 0x000fe20003800200 */
[----:B------:R-:W-:Y:S01]  /*11860*/  MOV R32, R26 ;  /* 0x0000001a00207202 */ /* 0x000fe20000000f00 */
[----:B------:R-:W-:Y:S02]  /*11870*/  IMAD.MOV.U32 R16, RZ, RZ, R17 ;  /* 0x000000ffff107224 */ /* 0x000fe400078e0011 */
[----:B------:R-:W-:-:S07]  /*11880*/  IMAD.MOV.U32 R26, RZ, RZ, RZ ;  /* 0x000000ffff1a7224 */ /* 0x000fce00078e00ff */
.L_x_1021:
        /* <DEDUP_REMOVED lines=18> */
.L_x_1020:
[----:B------:R-:W-:Y:S05]  /*119b0*/  BSYNC.RECONVERGENT B3 ;  /* 0x0000000000037941 */ /* 0x000fea0003800200 */
.L_x_1019:
[----:B-1----:R-:W-:Y:S02]  /*119c0*/  IMAD.MOV.U32 R10, RZ, RZ, R8 ;  /* 0x000000ffff0a7224 */ /* 0x002fe400078e0008 */
[----:B------:R-:W-:Y:S02]  /*119d0*/  IMAD.MOV.U32 R11, RZ, RZ, R9 ;  /* 0x000000ffff0b7224 */ /* 0x000fe400078e0009 */
[----:B------:R-:W-:Y:S01]  /*119e0*/  IMAD.MOV.U32 R16, RZ, RZ, R33 ;  /* 0x000000ffff107224 */ /* 0x000fe200078e0021 */
[----:B------:R-:W-:Y:S06]  /*119f0*/  @!P1 BRA `(.L_x_1021) ;  /* 0xfffffffc00a49947 */ /* 0x000fec000383ffff */
[----:B------:R-:W-:Y:S05]  /*11a00*/  BSYNC.RECONVERGENT B2 ;  /* 0x0000000000027941 */ /* 0x000fea0003800200 */
.L_x_1018:
[----:B------:R-:W-:Y:S01]  /*11a10*/  ISETP.GT.AND P0, PT, R26, R17, PT ;  /* 0x000000111a00720c */ /* 0x000fe20003f04270 */
[----:B------:R-:W-:Y:S01]  /*11a20*/  BSSY.RECONVERGENT B2, `(.L_x_1022) ;  /* 0x000000e000027945 */ /* 0x000fe20003800200 */
[----:B------:R-:W-:-:S11]  /*11a30*/  MOV R17, RZ ;  /* 0x000000ff00117202 */ /* 0x000fd60000000f00 */
        /* <DEDUP_REMOVED lines=8> */
[----:B--2---:R-:W-:Y:S02]  /*11ac0*/  IMAD.MOV.U32 R10, RZ, RZ, R17 ;  /* 0x000000ffff0a7224 */ /* 0x004fe400078e0011 */
[----:B------:R-:W-:-:S02]  /*11ad0*/  IMAD.MOV.U32 R11, RZ, RZ, R16 ;  /* 0x000000ffff0b7224 */ /* 0x000fc400078e0010 */
[----:B------:R-:W-:-:S03]  /*11ae0*/  IMAD.MOV.U32 R17, RZ, RZ, 0x1 ;  /* 0x00000001ff117424 */ /* 0x000fc600078e00ff */
[----:B------:R0:W-:Y:S04]  /*11af0*/  STL.64 [R1+0x18], R10 ;  /* 0x0000180a01007387 */ /* 0x0001e80000100a00 */
.L_x_1023:
[----:B------:R-:W-:Y:S05]  /*11b00*/  BSYNC.RECONVERGENT B2 ;  /* 0x0000000000027941 */ /* 0x000fea0003800200 */
.L_x_1022:
[----:B------:R-:W-:-:S13]  /*11b10*/  ISETP.GE.AND P0, PT, R17, R26, PT ;  /* 0x0000001a1100720c */ /* 0x000fda0003f06270 */
[----:B------:R-:W-:Y:S05]  /*11b20*/  @!P0 BRA `(.L_x_1024) ;  /* 0xfffffffc00408947 */ /* 0x000fea000383ffff */
[----:B------:R-:W-:Y:S05]  /*11b30*/  BSYNC.RECONVERGENT B1 ;  /* 0x0000000000017941 */ /* 0x000fea0003800200 */
.L_x_1017:
        /* <DEDUP_REMOVED lines=14> */
.L_x_1032:
[----:B0-----:R-:W-:-:S06]  /*11c20*/  IMAD R10, R15, 0x8, R30 ;  /* 0x000000080f0a7824 */ /* 0x001fcc00078e021e */
[----:B-----5:R-:W5:Y:S01]  /*11c30*/  LDL.64 R10, [R10] ;  /* 0x000000000a0a7983 */ /* 0x020f620000100a00 */
[----:B------:R-:W-:Y:S01]  /*11c40*/  BSSY.RECONVERGENT B2, `(.L_x_1026) ;  /* 0x000001b000027945 */ /* 0x000fe20003800200 */
[----:B------:R-:W-:Y:S01]  /*11c50*/  IMAD.MOV.U32 R16, RZ, RZ, R14 ;  /* 0x000000ffff107224 */ /* 0x000fe200078e000e */
[----:B------:R-:W-:Y:S01]  /*11c60*/  MOV R14, RZ ;  /* 0x000000ff000e7202 */ /* 0x000fe20000000f00 */
[----:B------:R-:W-:-:S07]  /*11c70*/  IMAD.MOV.U32 R13, RZ, RZ, R15 ;  /* 0x000000ffff0d7224 */ /* 0x000fce00078e000f */
.L_x_1029:
        /* <DEDUP_REMOVED lines=18> */
.L_x_1028:
[----:B------:R-:W-:Y:S05]  /*11da0*/  BSYNC.RECONVERGENT B3 ;  /* 0x0000000000037941 */ /* 0x000fea0003800200 */
.L_x_1027:
[----:B-1----:R-:W-:Y:S02]  /*11db0*/  IMAD.MOV.U32 R10, RZ, RZ, R6 ;  /* 0x000000ffff0a7224 */ /* 0x002fe400078e0006 */
[----:B------:R-:W-:Y:S02]  /*11dc0*/  IMAD.MOV.U32 R11, RZ, RZ, R7 ;  /* 0x000000ffff0b7224 */ /* 0x000fe400078e0007 */
[----:B------:R-:W-:Y:S01]  /*11dd0*/  IMAD.MOV.U32 R13, RZ, RZ, R31 ;  /* 0x000000ffff0d7224 */ /* 0x000fe200078e001f */
[----:B------:R-:W-:Y:S06]  /*11de0*/  @!P1 BRA `(.L_x_1029) ;  /* 0xfffffffc00a49947 */ /* 0x000fec000383ffff */
[----:B------:R-:W-:Y:S05]  /*11df0*/  BSYNC.RECONVERGENT B2 ;  /* 0x0000000000027941 */ /* 0x000fea0003800200 */
.L_x_1026:
        /* <DEDUP_REMOVED lines=12> */
[----:B--2---:R-:W-:Y:S01]  /*11ec0*/  IMAD.MOV.U32 R12, RZ, RZ, R17 ;  /* 0x000000ffff0c7224 */ /* 0x004fe200078e0011 */
[----:B------:R-:W-:-:S05]  /*11ed0*/  MOV R13, R16 ;  /* 0x00000010000d7202 */ /* 0x000fca0000000f00 */
[----:B------:R0:W-:Y:S02]  /*11ee0*/  STL.64 [R1+0x18], R12 ;  /* 0x0000180c01007387 */ /* 0x0001e40000100a00 */
.L_x_1031:
[----:B------:R-:W-:Y:S05]  /*11ef0*/  BSYNC.RECONVERGENT B2 ;  /* 0x0000000000027941 */ /* 0x000fea0003800200 */
.L_x_1030:
[----:B------:R-:W-:-:S13]  /*11f00*/  ISETP.GE.AND P0, PT, R15, R14, PT ;  /* 0x0000000e0f00720c */ /* 0x000fda0003f06270 */
[----:B------:R-:W-:Y:S05]  /*11f10*/  @!P0 BRA `(.L_x_1032) ;  /* 0xfffffffc00408947 */ /* 0x000fea000383ffff */
[----:B------:R-:W-:Y:S05]  /*11f20*/  BSYNC.RECONVERGENT B1 ;  /* 0x0000000000017941 */ /* 0x000fea0003800200 */
.L_x_1025:
[----:B0-----:R-:W2:Y:S02]  /*11f30*/  LDL.64 R6, [R1+0x38] ;  /* 0x0000380001067983 */ /* 0x001ea40000100a00 */
[----:B--2---:R-:W-:-:S06]  /*11f40*/  DSETP.GTU.AND P0, PT, R6, R8, PT ;  /* 0x000000080600722a */ /* 0x004fcc0003f0c000 */
[----:B------:R-:W-:Y:S02]  /*11f50*/  FSEL R6, R6, R8, !P0 ;  /* 0x0000000806067208 */ /* 0x000fe40004000000 */
[----:B------:R-:W-:-:S07]  /*11f60*/  FSEL R7, R7, R9, !P0 ;  /* 0x0000000907077208 */ /* 0x000fce0004000000 */
.L_x_1000:
[----:B------:R-:W-:Y:S05]  /*11f70*/  BSYNC.RECONVERGENT B0 ;  /* 0x0000000000007941 */ /* 0x000fea0003800200 */
.L_x_999:
        /* <DEDUP_REMOVED lines=9> */
        .weak           $__internal_12_$__cuda_sm20_dblrcp_rn_slowpath_v3
        .type           $__internal_12_$__cuda_sm20_dblrcp_rn_slowpath_v3,@function
        .size           $__internal_12_$__cuda_sm20_dblrcp_rn_slowpath_v3,($__internal_13_$__cuda_sm20_drsqrt_f64_slowpath_v2 - $__internal_12_$__cuda_sm20_dblrcp_rn_slowpath_v3)
$__internal_12_$__cuda_sm20_dblrcp_rn_slowpath_v3:
[----:B------:R-:W-:-:S14]  /*12010*/  DSETP.GTU.AND P1, PT, |R6|, +INF , PT ;  /* 0x7ff000000600742a */ /* 0x000fdc0003f2c200 */
        /* <DEDUP_REMOVED lines=9> */
[----:B------:R-:W-:Y:S01]  /*120b0*/  VIADD R9, R7, 0xc0200000 ;  /* 0xc020000007097836 */ /* 0x000fe20000000000 */
[----:B------:R-:W-:-:S03]  /*120c0*/  MOV R8, R6 ;  /* 0x0000000600087202 */ /* 0x000fc60000000f00 */
[----:B------:R-:W0:Y:S03]  /*120d0*/  MUFU.RCP64H R15, R9 ;  /* 0x00000009000f7308 */ /* 0x000e260000001800 */
        /* <DEDUP_REMOVED lines=10> */
.L_x_1036:
        /* <DEDUP_REMOVED lines=10> */
.L_x_1034:
[----:B------:R-:W-:Y:S01]  /*12220*/  LOP3.LUT R9, R7, 0x80000, RZ, 0xfc, !PT ;  /* 0x0008000007097812 */ /* 0x000fe200078efcff */
[----:B------:R-:W-:-:S07]  /*12230*/  IMAD.MOV.U32 R8, RZ, RZ, R6 ;  /* 0x000000ffff087224 */ /* 0x000fce00078e0006 */
.L_x_1035:
[----:B------:R-:W-:Y:S01]  /*12240*/  IMAD.MOV.U32 R6, RZ, RZ, R0 ;  /* 0x000000ffff067224 */ /* 0x000fe200078e0000 */
[----:B------:R-:W-:Y:S01]  /*12250*/  MOV R7, 0x0 ;  /* 0x0000000000077802 */ /* 0x000fe20000000f00 */
[----:B------:R-:W-:Y:S02]  /*12260*/  IMAD.MOV.U32 R12, RZ, RZ, R8 ;  /* 0x000000ffff0c7224 */ /* 0x000fe400078e0008 */
[----:B------:R-:W-:Y:S01]  /*12270*/  IMAD.MOV.U32 R19, RZ, RZ, R9 ;  /* 0x000000ffff137224 */ /* 0x000fe200078e0009 */
[----:B------:R-:W-:Y:S06]  /*12280*/  RET.REL.NODEC R6 `(_Z22kernel_GenerateDSI_newiiiiPKhS0_iiPdii) ;  /* 0xfffffedc065c7950 */ /* 0x000fec0003c3ffff */
        .weak           $__internal_13_$__cuda_sm20_drsqrt_f64_slowpath_v2
        .type           $__internal_13_$__cuda_sm20_drsqrt_f64_slowpath_v2,@function
        .size           $__internal_13_$__cuda_sm20_drsqrt_f64_slowpath_v2,(.L_x_1554 - $__internal_13_$__cuda_sm20_drsqrt_f64_slowpath_v2)
$__internal_13_$__cuda_sm20_drsqrt_f64_slowpath_v2:
        /* <DEDUP_REMOVED lines=25> */
.L_x_1039:
[----:B------:R-:W-:Y:S01]  /*12420*/  DADD R8, R20, R20 ;  /* 0x0000000014087229 */ /* 0x000fe20000000014 */
[----:B------:R-:W-:Y:S10]  /*12430*/  BRA `(.L_x_1040) ;  /* 0x0000000000087947 */ /* 0x000ff40003800000 */
.L_x_1038:
[----:B------:R-:W-:Y:S02]  /*12440*/  LOP3.LUT R9, R8, 0x7ff00000, RZ, 0xfc, !PT ;  /* 0x7ff0000008097812 */ /* 0x000fe400078efcff */
[----:B------:R-:W-:-:S07]  /*12450*/  MOV R8, RZ ;  /* 0x000000ff00087202 */ /* 0x000fce0000000f00 */
.L_x_1040:
[----:B------:R-:W-:Y:S05]  /*12460*/  BSYNC.RECONVERGENT B0 ;  /* 0x0000000000007941 */ /* 0x000fea0003800200 */
.L_x_1037:
[----:B------:R-:W-:Y:S02]  /*12470*/  IMAD.MOV.U32 R14, RZ, RZ, R8 ;  /* 0x000000ffff0e7224 */ /* 0x000fe400078e0008 */
[----:B------:R-:W-:Y:S02]  /*12480*/  IMAD.MOV.U32 R15, RZ, RZ, R9 ;  /* 0x000000ffff0f7224 */ /* 0x000fe400078e0009 */
[----:B------:R-:W-:Y:S02]  /*12490*/  IMAD.MOV.U32 R8, RZ, RZ, R0 ;  /* 0x000000ffff087224 */ /* 0x000fe400078e0000 */
[----:B------:R-:W-:-:S04]  /*124a0*/  IMAD.MOV.U32 R9, RZ, RZ, 0x0 ;  /* 0x00000000ff097424 */ /* 0x000fc800078e00ff */
[----:B------:R-:W-:Y:S05]  /*124b0*/  RET.REL.NODEC R8 `(_Z22kernel_GenerateDSI_newiiiiPKhS0_iiPdii) ;  /* 0xfffffed808d07950 */ /* 0x000fea0003c3ffff */
.L_x_1041:
        /* <DEDUP_REMOVED lines=12> */
.L_x_1554:


//--------------------- .text._Z18kernel_GenerateDSIiiiiPKhS0_iiPdii --------------------------
	.section	.text._Z18kernel_GenerateDSIiiiiPKhS0_iiPdii,"ax",@progbits
	.align	128
        .global         _Z18kernel_GenerateDSIiiiiPKhS0_iiPdii
        .type           _Z18kernel_GenerateDSIiiiiPKhS0_iiPdii,@function
        .size           _Z18kernel_GenerateDSIiiiiPKhS0_iiPdii,(.L_x_1556 - _Z18kernel_GenerateDSIiiiiPKhS0_iiPdii)
        .other          _Z18kernel_GenerateDSIiiiiPKhS0_iiPdii,@"STO_CUDA_ENTRY STV_DEFAULT"
_Z18kernel_GenerateDSIiiiiPKhS0_iiPdii:
.text._Z18kernel_GenerateDSIiiiiPKhS0_iiPdii:
        /* <DEDUP_REMOVED lines=11> */
[----:B0-----:R-:W-:-:S05]  /*00b0*/  IMAD R7, R7, UR5, R4 ;  /* 0x0000000507077c24 */ /* 0x001fca000f8e0204 */
[----:B------:R-:W-:-:S13]  /*00c0*/  ISETP.GE.OR P0, PT, R7, R2, P0 ;  /* 0x000000020700720c */ /* 0x000fda0000706670 */
[----:B------:R-:W-:Y:S05]  /*00d0*/  @P0 EXIT ;  /* 0x000000000000094d */ /* 0x000fea0003800000 */
[----:B------:R-:W0:Y:S01]  /*00e0*/  LDCU UR4, c[0x0][0x3b0] ;  /* 0x00007600ff0477ac */ /* 0x000e220008000800 */
[-C--:B------:R-:W-:Y:S02]  /*00f0*/  IMAD R6, R3, R2.reuse, RZ ;  /* 0x0000000203067224 */ /* 0x080fe400078e02ff */
[----:B------:R-:W-:Y:S01]  /*0100*/  IMAD R5, R11, R2, R7 ;  /* 0x000000020b057224 */ /* 0x000fe200078e0207 */
[----:B------:R-:W1:Y:S01]  /*0110*/  LDCU.64 UR6, c[0x0][0x358] ;  /* 0x00006b00ff0677ac */ /* 0x000e620008000a00 */
[----:B0-----:R-:W-:-:S09]  /*0120*/  UISETP.NE.AND UP0, UPT, UR4, 0x2, UPT ;  /* 0x000000020400788c */ /* 0x001fd2000bf05270 */
[----:B-1----:R-:W-:Y:S05]  /*0130*/  BRA.U !UP0, `(.L_x_1042) ;  /* 0x000000d108ac7547 */ /* 0x002fea000b800000 */
        /* <DEDUP_REMOVED lines=11> */
[----:B------:R-:W0:Y:S02]  /*01f0*/  LDCU.64 UR8, c[0x0][0x3a0] ;  /* 0x00007400ff0877ac */ /* 0x000e240008000a00 */
[----:B0-----:R-:W-:-:S05]  /*0200*/  IMAD.U32 R13, RZ, RZ, UR8 ;  /* 0x00000008ff0d7e24 */ /* 0x001fca000f8e00ff */
[----:B------:R-:W-:-:S13]  /*0210*/  ISETP.LE.AND P0, PT, R13, UR9, PT ;  /* 0x000000090d007c0c */ /* 0x000fda000bf03270 */
[----:B------:R-:W-:Y:S05]  /*0220*/  @!P0 EXIT ;  /* 0x000000000000894d */ /* 0x000fea0003800000 */
[----:B------:R-:W0:Y:S02]  /*0230*/  LDCU.64 UR4, c[0x0][0x388] ;  /* 0x00007100ff0477ac */ /* 0x000e240008000a00 */
        /* <DEDUP_REMOVED lines=8> */
[----:B------:R-:W-:Y:S01]  /*02c0*/  UIADD3 UR5, UPT, UPT, UR9, 0x1, URZ ;  /* 0x0000000109057890 */ /* 0x000fe2000fffe0ff */
[----:B------:R-:W0:Y:S05]  /*02d0*/  LDCU UR4, c[0x0][0x3a0] ;  /* 0x00007400ff0477ac */ /* 0x000e2a0008000800 */
[----:B------:R-:W-:-:S04]  /*02e0*/  IADD3 R4, PT, PT, -R13, UR5, RZ ;  /* 0x000000050d047c10 */ /* 0x000fc8000fffe1ff */
[----:B------:R-:W-:Y:S01]  /*02f0*/  LOP3.LUT P1, R4, R4, 0x3, RZ, 0xc0, !PT ;  /* 0x0000000304047812 */ /* 0x000fe2000782c0ff */
[----:B0-----:R-:W-:-:S12]  /*0300*/  IMAD.U32 R10, RZ, RZ, UR4 ;  /* 0x00000004ff0a7e24 */ /* 0x001fd8000f8e00ff */
[----:B------:R-:W-:Y:S05]  /*0310*/  @!P1 BRA `(.L_x_1048) ;  /* 0x0000000000749947 */ /* 0x000fea0003800000 */
[----:B------:R-:W0:Y:S01]  /*0320*/  LDC R0, c[0x0][0x3a0] ;  /* 0x0000e800ff007b82 */ /* 0x000e220000000800 */
[----:B------:R-:W-:Y:S01]  /*0330*/  IMAD.U32 R10, RZ, RZ, UR4 ;  /* 0x00000004ff0a7e24 */ /* 0x000fe2000f8e00ff */
[----:B------:R-:W1:Y:S01]  /*0340*/  LDCU UR9, c[0x0][0x380] ;  /* 0x00007000ff0977ac */ /* 0x000e620008000800 */
[----:B------:R-:W2:Y:S05]  /*0350*/  LDCU UR8, c[0x0][0x388] ;  /* 0x00007100ff0877ac */ /* 0x000eaa0008000800 */
[----:B------:R-:W3:Y:S01]  /*0360*/  LDC.64 R2, c[0x0][0x3a8] ;  /* 0x0000ea00ff027b82 */ /* 0x000ee20000000a00 */
[----:B------:R-:W-:-:S05]  /*0370*/  UMOV UR4, URZ ;  /* 0x000000ff00047c82 */ /* 0x000fca0008000000 */
.L_x_1051:
[----:B----4-:R-:W-:Y:S01]  /*0380*/  IADD3 R8, PT, PT, R7, -R10, RZ ;  /* 0x8000000a07087210 */ /* 0x010fe20007ffe0ff */
[----:B------:R-:W-:Y:S01]  /*0390*/  BSSY.RECONVERGENT B1, `(.L_x_1049) ;  /* 0x000000c000017945 */ /* 0x000fe20003800200 */
[----:B------:R-:W-:Y:S02]  /*03a0*/  IMAD.MOV.U32 R14, RZ, RZ, 0x0 ;  /* 0x00000000ff0e7424 */ /* 0x000fe400078e00ff */
[C---:B--2---:R-:W-:Y:S01]  /*03b0*/  ISETP.LT.OR P1, PT, R8.reuse, UR8, P0 ;  /* 0x0000000808007c0c */ /* 0x044fe20008721670 */
[----:B------:R-:W-:Y:S02]  /*03c0*/  VIADD R8, R8, UR8 ;  /* 0x0000000808087c36 */ /* 0x000fe40008000000 */
[----:B------:R-:W-:-:S03]  /*03d0*/  IMAD.MOV.U32 R15, RZ, RZ, -0x40100000 ;  /* 0xbff00000ff0f7424 */ /* 0x000fc600078e00ff */
[----:B-1----:R-:W-:-:S13]  /*03e0*/  ISETP.GE.OR P1, PT, R8, UR9, P1 ;  /* 0x0000000908007c0c */ /* 0x002fda0008f26670 */
[----:B------:R-:W-:Y:S05]  /*03f0*/  @P1 BRA `(.L_x_1050) ;  /* 0x0000000000141947 */ /* 0x000fea0003800000 */
[----:B------:R-:W-:Y:S02]  /*0400*/  CS2R R24, SRZ ;  /* 0x0000000000187805 */ /* 0x000fe4000001ff00 */
[----:B------:R-:W-:-:S07]  /*0410*/  MOV R8, 0x430 ;  /* 0x0000043000087802 */ /* 0x000fce0000000f00 */
[----:B0--3--:R-:W-:Y:S05]  /*0420*/  CALL.REL.NOINC `($__internal_15_$__cuda_sm20_drsqrt_f64_slowpath_v2) ;  /* 0x0000011c00907944 */ /* 0x009fea0003c00000 */
[----:B------:R-:W-:-:S14]  /*0430*/  DSETP.NEU.AND P1, PT, |R12|, +INF , PT ;  /* 0x7ff000000c00742a */ /* 0x000fdc0003f2d200 */
[----:B------:R-:W-:-:S11]  /*0440*/  @P1 DFMA R14, -RZ, R12, 1 ;  /* 0x3ff00000ff0e142b */ /* 0x000fd6000000010c */
.L_x_1050:
[----:B------:R-:W-:Y:S05]  /*0450*/  BSYNC.RECONVERGENT B1 ;  /* 0x0000000000017941 */ /* 0x000fea0003800200 */
.L_x_1049:
[----:B0-----:R-:W-:Y:S01]  /*0460*/  IMAD.MOV.U32 R13, RZ, RZ, R0 ;  /* 0x000000ffff0d7224 */ /* 0x001fe200078e0000 */
[----:B------:R-:W-:-:S03]  /*0470*/  UIADD3 UR4, UPT, UPT, UR4, 0x1, URZ ;  /* 0x0000000104047890 */ /* 0x000fc6000fffe0ff */
[C---:B------:R-:W-:Y:S01]  /*0480*/  IMAD.IADD R8, R10.reuse, 0x1, -R13 ;  /* 0x000000010a087824 */ /* 0x040fe200078e0a0d */
[----:B------:R-:W-:Y:S02]  /*0490*/  IADD3 R10, PT, PT, R10, 0x1, RZ ;  /* 0x000000010a0a7810 */ /* 0x000fe40007ffe0ff */
[----:B------:R-:W-:Y:S01]  /*04a0*/  ISETP.NE.AND P1, PT, R4, UR4, PT ;  /* 0x0000000404007c0c */ /* 0x000fe2000bf25270 */
[----:B------:R-:W-:-:S04]  /*04b0*/  IMAD R9, R6, R8, R5 ;  /* 0x0000000806097224 */ /* 0x000fc800078e0205 */
[----:B---3--:R-:W-:-:S05]  /*04c0*/  IMAD.WIDE R8, R9, 0x8, R2 ;  /* 0x0000000809087825 */ /* 0x008fca00078e0202 */
[----:B------:R4:W-:Y:S03]  /*04d0*/  STG.E.64 desc[UR6][R8.64], R14 ;  /* 0x0000000e08007986 */ /* 0x0009e6000c101b06 */
[----:B------:R-:W-:Y:S05]  /*04e0*/  @P1 BRA `(.L_x_1051) ;  /* 0xfffffffc00a41947 */ /* 0x000fea000383ffff */
.L_x_1048:
[----:B------:R-:W0:Y:S01]  /*04f0*/  LDCU UR10, c[0x0][0x3a4] ;  /* 0x00007480ff0a77ac */ /* 0x000e220008000800 */
[----:B------:R-:W1:Y:S01]  /*0500*/  LDC.64 R2, c[0x0][0x3a8] ;  /* 0x0000ea00ff027b82 */ /* 0x000e620000000a00 */
[----:B------:R-:W2:Y:S01]  /*0510*/  LDCU UR12, c[0x0][0x380] ;  /* 0x00007000ff0c77ac */ /* 0x000ea20008000800 */
[----:B------:R-:W3:Y:S01]  /*0520*/  LDCU UR11, c[0x0][0x388] ;  /* 0x00007100ff0b77ac */ /* 0x000ee20008000800 */
[----:B------:R-:W1:Y:S01]  /*0530*/  LDCU UR13, c[0x0][0x3a0] ;  /* 0x00007400ff0d77ac */ /* 0x000e620008000800 */
[----:B0-----:R-:W-:-:S04]  /*0540*/  IADD3 R0, PT, PT, -R13, UR10, RZ ;  /* 0x0000000a0d007c10 */ /* 0x001fc8000fffe1ff */
[----:B------:R-:W-:-:S13]  /*0550*/  ISETP.GE.U32.AND P1, PT, R0, 0x3, PT ;  /* 0x000000030000780c */ /* 0x000fda0003f26070 */
[----:B-123--:R-:W-:Y:S05]  /*0560*/  @!P1 EXIT ;  /* 0x000000000000994d */ /* 0x00efea0003800000 */
.L_x_1060:
[----:B------:R-:W-:Y:S01]  /*0570*/  IMAD.IADD R4, R7, 0x1, -R10 ;  /* 0x0000000107047824 */ /* 0x000fe200078e0a0a */
        /* <DEDUP_REMOVED lines=8> */
[----:B----4-:R-:W-:-:S07]  /*0600*/  MOV R8, 0x620 ;  /* 0x0000062000087802 */ /* 0x010fce0000000f00 */
[----:B------:R-:W-:Y:S05]  /*0610*/  CALL.REL.NOINC `($__internal_15_$__cuda_sm20_drsqrt_f64_slowpath_v2) ;  /* 0x0000011c00147944 */ /* 0x000fea0003c00000 */
[----:B------:R-:W-:-:S14]  /*0620*/  DSETP.NEU.AND P1, PT, |R12|, +INF , PT ;  /* 0x7ff000000c00742a */ /* 0x000fdc0003f2d200 */
[----:B------:R-:W-:-:S11]  /*0630*/  @P1 DFMA R16, -RZ, R12, 1 ;  /* 0x3ff00000ff10142b */ /* 0x000fd6000000010c */
.L_x_1053:
[----:B------:R-:W-:Y:S05]  /*0640*/  BSYNC.RECONVERGENT B1 ;  /* 0x0000000000017941 */ /* 0x000fea0003800200 */
.L_x_1052:
[----:B----4-:R-:W-:Y:S01]  /*0650*/  VIADD R8, R10, -UR13 ;  /* 0x8000000d0a087c36 */ /* 0x010fe20008000000 */
[----:B------:R-:W-:Y:S01]  /*0660*/  BSSY.RECONVERGENT B1, `(.L_x_1054) ;  /* 0x0000011000017945 */ /* 0x000fe20003800200 */
[----:B------:R-:W-:Y:S02]  /*0670*/  VIADD R9, R0, 0xffffffff ;  /* 0xffffffff00097836 */ /* 0x000fe40000000000 */
[----:B------:R-:W-:Y:S01]  /*0680*/  IMAD R15, R6, R8, R5 ;  /* 0x00000008060f7224 */ /* 0x000fe200078e0205 */
[----:B------:R-:W-:Y:S01]  /*0690*/  LOP3.LUT R8, RZ, R10, RZ, 0x33, !PT ;  /* 0x0000000aff087212 */ /* 0x000fe200078e33ff */
[----:B------:R-:W-:Y:S02]  /*06a0*/  IMAD.MOV.U32 R22, RZ, RZ, 0x0 ;  /* 0x00000000ff167424 */ /* 0x000fe400078e00ff */
[----:B------:R-:W-:Y:S01]  /*06b0*/  IMAD.WIDE R14, R15, 0x8, R2 ;  /* 0x000000080f0e7825 */ /* 0x000fe200078e0202 */
[----:B------:R-:W-:-:S03]  /*06c0*/  IADD3 R8, PT, PT, R7, R8, RZ ;  /* 0x0000000807087210 */ /* 0x000fc60007ffe0ff */
[----:B------:R-:W-:Y:S01]  /*06d0*/  IMAD.MOV.U32 R23, RZ, RZ, -0x40100000 ;  /* 0xbff00000ff177424 */ /* 0x000fe200078e00ff */
[----:B------:R0:W-:Y:S01]  /*06e0*/  STG.E.64 desc[UR6][R14.64], R16 ;  /* 0x000000100e007986 */ /* 0x0001e2000c101b06 */
[----:B------:R-:W-:-:S04]  /*06f0*/  ISETP.LT.OR P1, PT, R8, UR11, P0 ;  /* 0x0000000b08007c0c */ /* 0x000fc80008721670 */
[----:B------:R-:W-:-:S13]  /*0700*/  ISETP.GE.OR P1, PT, R9, UR12, P1 ;  /* 0x0000000c09007c0c */ /* 0x000fda0008f26670 */
[----:B0-----:R-:W-:Y:S05]  /*0710*/  @P1 BRA `(.L_x_1055) ;  /* 0x0000000000141947 */ /* 0x001fea0003800000 */
[----:B------:R-:W-:Y:S02]  /*0720*/  CS2R R24, SRZ ;  /* 0x0000000000187805 */ /* 0x000fe4000001ff00 */
[----:B------:R-:W-:-:S07]  /*0730*/  MOV R8, 0x750 ;  /* 0x0000075000087802 */ /* 0x000fce0000000f00 */
[----:B------:R-:W-:Y:S05]  /*0740*/  CALL.REL.NOINC `($__internal_15_$__cuda_sm20_drsqrt_f64_slowpath_v2) ;  /* 0x0000011800c87944 */ /* 0x000fea0003c00000 */
[----:B------:R-:W-:-:S14]  /*0750*/  DSETP.NEU.AND P1, PT, |R12|, +INF , PT ;  /* 0x7ff000000c00742a */ /* 0x000fdc0003f2d200 */
[----:B------:R-:W-:-:S11]  /*0760*/  @P1 DFMA R22, -RZ, R12, 1 ;  /* 0x3ff00000ff16142b */ /* 0x000fd6000000010c */
.L_x_1055:
[----:B------:R-:W-:Y:S05]  /*0770*/  BSYNC.RECONVERGENT B1 ;  /* 0x0000000000017941 */ /* 0x000fea0003800200 */
.L_x_1054:
[----:B------:R-:W-:Y:S01]  /*0780*/  IMAD.WIDE R14, R6, 0x8, R14 ;  /* 0x00000008060e7825 */ /* 0x000fe200078e020e */
[----:B------:R-:W-:Y:S01]  /*0790*/  BSSY.RECONVERGENT B1, `(.L_x_1056) ;  /* 0x000000e000017945 */ /* 0x000fe20003800200 */
[----:B------:R-:W-:Y:S02]  /*07a0*/  MOV R16, 0x0 ;  /* 0x0000000000107802 */ /* 0x000fe40000000f00 */
[----:B------:R-:W-:Y:S01]  /*07b0*/  VIADD R8, R4, 0xfffffffe ;  /* 0xfffffffe04087836 */ /* 0x000fe20000000000 */
[----:B------:R0:W-:Y:S01]  /*07c0*/  STG.E.64 desc[UR6][R14.64], R22 ;  /* 0x000000160e007986 */ /* 0x0001e2000c101b06 */
[----:B------:R-:W-:Y:S02]  /*07d0*/  VIADD R9, R0, 0xfffffffe ;  /* 0xfffffffe00097836 */ /* 0x000fe40000000000 */
[----:B------:R-:W-:Y:S01]  /*07e0*/  IMAD.MOV.U32 R17, RZ, RZ, -0x40100000 ;  /* 0xbff00000ff117424 */ /* 0x000fe200078e00ff */
        /* <DEDUP_REMOVED lines=8> */
.L_x_1057:
[----:B------:R-:W-:Y:S05]  /*0870*/  BSYNC.RECONVERGENT B1 ;  /* 0x0000000000017941 */ /* 0x000fea0003800200 */
.L_x_1056:
[----:B------:R-:W-:Y:S01]  /*0880*/  IMAD.WIDE R14, R6, 0x8, R14 ;  /* 0x00000008060e7825 */ /* 0x000fe200078e020e */
[----:B------:R-:W-:Y:S03]  /*0890*/  BSSY.RECONVERGENT B1, `(.L_x_1058) ;  /* 0x000000e000017945 */ /* 0x000fe60003800200 */
[----:B------:R-:W-:Y:S01]  /*08a0*/  VIADD R4, R4, 0xfffffffd ;  /* 0xfffffffd04047836 */ /* 0x000fe20000000000 */
[----:B------:R0:W-:Y:S01]  /*08b0*/  STG.E.64 desc[UR6][R14.64], R16 ;  /* 0x000000100e007986 */ /* 0x0001e2000c101b06 */
[----:B------:R-:W-:Y:S02]  /*08c0*/  VIADD R0, R0, 0xfffffffd ;  /* 0xfffffffd00007836 */ /* 0x000fe40000000000 */
[----:B------:R-:W-:Y:S01]  /*08d0*/  IMAD.MOV.U32 R22, RZ, RZ, 0x0 ;  /* 0x00000000ff167424 */ /* 0x000fe200078e00ff */
[----:B------:R-:W-:Y:S01]  /*08e0*/  ISETP.LT.OR P1, PT, R4, UR11, P0 ;  /* 0x0000000b04007c0c */ /* 0x000fe20008721670 */
[----:B------:R-:W-:-:S03]  /*08f0*/  IMAD.MOV.U32 R23, RZ, RZ, -0x40100000 ;  /* 0xbff00000ff177424 */ /* 0x000fc600078e00ff */
[----:B------:R-:W-:-:S13]  /*0900*/  ISETP.GE.OR P1, PT, R0, UR12, P1 ;  /* 0x0000000c00007c0c */ /* 0x000fda0008f26670 */
[----:B0-----:R-:W-:Y:S05]  /*0910*/  @P1 BRA `(.L_x_1059) ;  /* 0x0000000000141947 */ /* 0x001fea0003800000 */
[----:B------:R-:W-:Y:S02]  /*0920*/  CS2R R24, SRZ ;  /* 0x0000000000187805 */ /* 0x000fe4000001ff00 */
[----:B------:R-:W-:-:S07]  /*0930*/  MOV R8, 0x950 ;  /* 0x0000095000087802 */ /* 0x000fce0000000f00 */
[----:B------:R-:W-:Y:S05]  /*0940*/  CALL.REL.NOINC `($__internal_15_$__cuda_sm20_drsqrt_f64_slowpath_v2) ;  /* 0x0000011800487944 */ /* 0x000fea0003c00000 */
[----:B------:R-:W-:-:S14]  /*0950*/  DSETP.NEU.AND P1, PT, |R12|, +INF , PT ;  /* 0x7ff000000c00742a */ /* 0x000fdc0003f2d200 */
[----:B------:R-:W-:-:S11]  /*0960*/  @P1 DFMA R22, -RZ, R12, 1 ;  /* 0x3ff00000ff16142b */ /* 0x000fd6000000010c */
.L_x_1059:
[----:B------:R-:W-:Y:S05]  /*0970*/  BSYNC.RECONVERGENT B1 ;  /* 0x0000000000017941 */ /* 0x000fea0003800200 */
.L_x_1058:
[----:B------:R-:W-:Y:S01]  /*0980*/  IADD3 R10, PT, PT, R10, 0x4, RZ ;  /* 0x000000040a0a7810 */ /* 0x000fe20007ffe0ff */
[----:B------:R-:W-:-:S03]  /*0990*/  IMAD.WIDE R14, R6, 0x8, R14 ;  /* 0x00000008060e7825 */ /* 0x000fc600078e020e */
[----:B------:R-:W-:Y:S02]  /*09a0*/  ISETP.NE.AND P1, PT, R10, UR5, PT ;  /* 0x000000050a007c0c */ /* 0x000fe4000bf25270 */
[----:B------:R0:W-:Y:S11]  /*09b0*/  STG.E.64 desc[UR6][R14.64], R22 ;  /* 0x000000160e007986 */ /* 0x0001f6000c101b06 */
[----:B------:R-:W-:Y:S05]  /*09c0*/  @!P1 EXIT ;  /* 0x000000000000994d */ /* 0x000fea0003800000 */
[----:B------:R-:W-:Y:S05]  /*09d0*/  BRA `(.L_x_1060) ;  /* 0xfffffff800e47947 */ /* 0x000fea000383ffff */
.L_x_1047:
[----:B------:R-:W-:Y:S01]  /*09e0*/  USHF.L.U32 UR10, UR4, 0x1, URZ ;  /* 0x00000001040a7899 */ /* 0x000fe200080006ff */
[----:B------:R-:W0:Y:S01]  /*09f0*/  LDCU UR13, c[0x0][0x3a0] ;  /* 0x00007400ff0d77ac */ /* 0x000e220008000800 */
[----:B------:R-:W-:Y:S02]  /*0a00*/  UIADD3 UR8, UPT, UPT, -UR5, URZ, URZ ;  /* 0x000000ff05087290 */ /* 0x000fe4000fffe1ff */
[----:B------:R-:W-:Y:S02]  /*0a10*/  UIADD3 UR9, UPT, UPT, -UR4, URZ, URZ ;  /* 0x000000ff04097290 */ /* 0x000fe4000fffe1ff */
[----:B------:R-:W-:Y:S02]  /*0a20*/  ULOP3.LUT UR11, UR10, 0x6, URZ, 0xc0, !UPT ;  /* 0x000000060a0b7892 */ /* 0x000fe4000f8ec0ff */
[----:B------:R-:W-:-:S12]  /*0a30*/  ULOP3.LUT UR12, UR10, 0xfffffff8, URZ, 0xc0, !UPT ;  /* 0xfffffff80a0c7892 */ /* 0x000fd8000f8ec0ff */
.L_x_1071:
[----:B------:R-:W1:Y:S01]  /*0a40*/  LDCU UR15, c[0x0][0x388] ;  /* 0x00007100ff0f77ac */ /* 0x000e620008000800 */
[----:B0-----:R-:W-:Y:S01]  /*0a50*/  VIADD R0, R7, -UR13 ;  /* 0x8000000d07007c36 */ /* 0x001fe20008000000 */
[----:B------:R-:W-:Y:S01]  /*0a60*/  BSSY.RECONVERGENT B1, `(.L_x_1061) ;  /* 0x00000c1000017945 */ /* 0x000fe20003800200 */
[----:B------:R-:W-:Y:S01]  /*0a70*/  IMAD.MOV.U32 R14, RZ, RZ, 0x0 ;  /* 0x00000000ff0e7424 */ /* 0x000fe200078e00ff */
[----:B------:R-:W0:Y:S01]  /*0a80*/  LDCU UR4, c[0x0][0x380] ;  /* 0x00007000ff0477ac */ /* 0x000e220008000800 */
[----:B------:R-:W-:Y:S02]  /*0a90*/  IMAD.MOV.U32 R15, RZ, RZ, -0x40100000 ;  /* 0xbff00000ff0f7424 */ /* 0x000fe400078e00ff */
[C---:B-1----:R-:W-:Y:S01]  /*0aa0*/  VIADD R2, R0.reuse, UR15 ;  /* 0x0000000f00027c36 */ /* 0x042fe20008000000 */
[----:B------:R-:W-:-:S04]  /*0ab0*/  ISETP.LT.OR P1, PT, R0, UR15, P0 ;  /* 0x0000000f00007c0c */ /* 0x000fc80008721670 */
[----:B0-----:R-:W-:-:S13]  /*0ac0*/  ISETP.GE.OR P1, PT, R2, UR4, P1 ;  /* 0x0000000402007c0c */ /* 0x001fda0008f26670 */
[----:B------:R-:W-:Y:S05]  /*0ad0*/  @P1 BRA `(.L_x_1062) ;  /* 0x0000000800e41947 */ /* 0x000fea0003800000 */
[----:B------:R-:W-:Y:S01]  /*0ae0*/  UISETP.GE.AND UP0, UPT, UR15, URZ, UPT ;  /* 0x000000ff0f00728c */ /* 0x000fe2000bf06270 */
[----:B------:R-:W-:Y:S02]  /*0af0*/  CS2R R2, SRZ ;  /* 0x0000000000027805 */ /* 0x000fe4000001ff00 */
[----:B------:R-:W-:-:S06]  /*0b00*/  CS2R R24, SRZ ;  /* 0x0000000000187805 */ /* 0x000fcc000001ff00 */
[----:B------:R-:W-:Y:S05]  /*0b10*/  BRA.U !UP0, `(.L_x_1063) ;  /* 0x00000009088c7547 */ /* 0x000fea000b800000 */
[----:B------:R-:W-:Y:S02]  /*0b20*/  CS2R R22, SRZ ;  /* 0x0000000000167805 */ /* 0x000fe4000001ff00 */
[----:B------:R-:W-:Y:S02]  /*0b30*/  CS2R R24, SRZ ;  /* 0x0000000000187805 */ /* 0x000fe4000001ff00 */
[----:B------:R-:W-:Y:S01]  /*0b40*/  CS2R R2, SRZ ;  /* 0x0000000000027805 */ /* 0x000fe2000001ff00 */
[----:B------:R-:W-:Y:S01]  /*0b50*/  UISETP.GE.U32.AND UP0, UPT, UR11, 0x3, UPT ;  /* 0x000000030b00788c */ /* 0x000fe2000bf06070 */
[----:B------:R-:W-:-:S10]  /*0b60*/  UMOV UR4, UR8 ;  /* 0x0000000800047c82 */ /* 0x000fd40008000000 */
.L_x_1068:
[----:B------:R-:W0:Y:S01]  /*0b70*/  LDCU UR14, c[0x0][0x380] ;  /* 0x00007000ff0e77ac */ /* 0x000e220008000800 */
[----:B------:R-:W-:Y:S01]  /*0b80*/  VIADD R4, R11, UR4 ;  /* 0x000000040b047c36 */ /* 0x000fe20008000000 */
[----:B------:R-:W1:Y:S01]  /*0b90*/  LDCU UR5, c[0x0][0x388] ;  /* 0x00007100ff0577ac */ /* 0x000e620008000800 */
[----:B------:R-:W-:Y:S02]  /*0ba0*/  UISETP.GE.U32.AND UP2, UPT, UR10, 0x7, UPT ;  /* 0x000000070a00788c */ /* 0x000fe4000bf46070 */
[C---:B0-----:R-:W-:Y:S02]  /*0bb0*/  IMAD R8, R4.reuse, UR14, R7 ;  /* 0x0000000e04087c24 */ /* 0x041fe4000f8e0207 */
[----:B------:R-:W-:Y:S01]  /*0bc0*/  IMAD R4, R4, UR14, R0 ;  /* 0x0000000e04047c24 */ /* 0x000fe2000f8e0200 */
[----:B-1----:R-:W-:-:S03]  /*0bd0*/  ULOP3.LUT UP1, URZ, UR5, 0x1, URZ, 0xc0, !UPT ;  /* 0x0000000105ff7892 */ /* 0x002fc6000f82c0ff */
[----:B------:R-:W-:Y:S01]  /*0be0*/  UMOV UR5, UR9 ;  /* 0x0000000900057c82 */ /* 0x000fe20008000000 */
[----:B------:R-:W-:Y:S07]  /*0bf0*/  BRA.U !UP2, `(.L_x_1064) ;  /* 0x000000050a147547 */ /* 0x000fee000b800000 */
[----:B------:R-:W0:Y:S01]  /*0c00*/  LDCU UR20, c[0x0][0x388] ;  /* 0x00007100ff1477ac */ /* 0x000e220008000800 */
[----:B------:R-:W1:Y:S01]  /*0c10*/  LDCU.128 UR16, c[0x0][0x390] ;  /* 0x00007200ff1077ac */ /* 0x000e620008000c00 */
[----:B------:R-:W-:-:S05]  /*0c20*/  UMOV UR5, UR9 ;  /* 0x0000000900057c82 */ /* 0x000fca0008000000 */
.L_x_1065:
[----:B------:R-:W-:Y:S01]  /*0c30*/  IADD3 R9, PT, PT, R8, UR5, RZ ;  /* 0x0000000508097c10 */ /* 0x000fe2000fffe0ff */
[----:B------:R-:W-:-:S03]  /*0c40*/  VIADD R10, R4, UR5 ;  /* 0x00000005040a7c36 */ /* 0x000fc60008000000 */
[----:B-1----:R-:W-:-:S04]  /*0c50*/  IADD3 R18, P1, PT, R9, UR16, RZ ;  /* 0x0000001009127c10 */ /* 0x002fc8000ff3e0ff */
        /* <DEDUP_REMOVED lines=20> */
[----:B0-----:R-:W-:-:S04]  /*0da0*/  UIADD3 UR14, UPT, UPT, UR5, UR20, URZ ;  /* 0x00000014050e7290 */ /* 0x001fc8000fffe0ff */
[----:B------:R-:W-:Y:S01]  /*0db0*/  UISETP.NE.AND UP2, UPT, UR14, UR12, UPT ;  /* 0x0000000c0e00728c */ /* 0x000fe2000bf45270 */
[----:B--2---:R-:W0:Y:S08]  /*0dc0*/  I2F.F64.U16 R28, R28 ;  /* 0x0000001c001c7312 */ /* 0x004e300000101800 */
[----:B----4-:R-:W2:Y:S01]  /*0dd0*/  I2F.F64.U16 R20, R20 ;  /* 0x0000001400147312 */ /* 0x010ea20000101800 */
[----:B0-----:R-:W-:-:S02]  /*0de0*/  DFMA R24, R28, R28, R24 ;  /* 0x0000001c1c18722b */ /* 0x001fc40000000018 */
[-C--:B--2---:R-:W-:Y:S02]  /*0df0*/  DFMA R2, R28, R20.reuse, R2 ;  /* 0x000000141c02722b */ /* 0x084fe40000000002 */
[----:B------:R-:W-:-:S03]  /*0e00*/  DFMA R20, R20, R20, R22 ;  /* 0x000000141414722b */ /* 0x000fc60000000016 */
[----:B---3--:R-:W0:Y:S08]  /*0e10*/  I2F.F64.U16 R28, R37 ;  /* 0x00000025001c7312 */ /* 0x008e300000101800 */
[----:B-----5:R-:W2:Y:S01]  /*0e20*/  I2F.F64.U16 R22, R27 ;  /* 0x0000001b00167312 */ /* 0x020ea20000101800 */
[----:B0-----:R-:W-:-:S07]  /*0e30*/  DFMA R24, R28, R28, R24 ;  /* 0x0000001c1c18722b */ /* 0x001fce0000000018 */
[----:B-1----:R-:W0:Y:S01]  /*0e40*/  I2F.F64.U16 R18, R31 ;  /* 0x0000001f00127312 */ /* 0x002e220000101800 */
[----:B--2---:R-:W-:-:S07]  /*0e50*/  DFMA R2, R28, R22, R2 ;  /* 0x000000161c02722b */ /* 0x004fce0000000002 */
[----:B------:R-:W1:Y:S01]  /*0e60*/  I2F.F64.U16 R28, R10 ;  /* 0x0000000a001c7312 */ /* 0x000e620000101800 */
[----:B------:R-:W-:-:S07]  /*0e70*/  DFMA R20, R22, R22, R20 ;  /* 0x000000161614722b */ /* 0x000fce0000000014 */
[----:B------:R-:W2:Y:S01]  /*0e80*/  I2F.F64.U16 R30, R30 ;  /* 0x0000001e001e7312 */ /* 0x000ea20000101800 */
[----:B0-----:R-:W-:-:S07]  /*0e90*/  DFMA R24, R18, R18, R24 ;  /* 0x000000121218722b */ /* 0x001fce0000000018 */
[----:B------:R-:W0:Y:S01]  /*0ea0*/  I2F.F64.U16 R22, R12 ;  /* 0x0000000c00167312 */ /* 0x000e220000101800 */
[-C--:B-1----:R-:W-:Y:S02]  /*0eb0*/  DFMA R2, R18, R28.reuse, R2 ;  /* 0x0000001c1202722b */ /* 0x082fe40000000002 */
[----:B------:R-:W-:-:S05]  /*0ec0*/  DFMA R20, R28, R28, R20 ;  /* 0x0000001c1c14722b */ /* 0x000fca0000000014 */
[----:B------:R-:W1:Y:S01]  /*0ed0*/  I2F.F64.U16 R16, R26 ;  /* 0x0000001a00107312 */ /* 0x000e620000101800 */
[----:B--2---:R-:W-:-:S07]  /*0ee0*/  DFMA R24, R30, R30, R24 ;  /* 0x0000001e1e18722b */ /* 0x004fce0000000018 */
[----:B------:R-:W2:Y:S01]  /*0ef0*/  I2F.F64.U16 R18, R9 ;  /* 0x0000000900127312 */ /* 0x000ea20000101800 */
[-C--:B0-----:R-:W-:Y:S02]  /*0f00*/  DFMA R2, R30, R22.reuse, R2 ;  /* 0x000000161e02722b */ /* 0x081fe40000000002 */
[----:B------:R-:W-:-:S05]  /*0f10*/  DFMA R20, R22, R22, R20 ;  /* 0x000000161614722b */ /* 0x000fca0000000014 */
[----:B------:R-:W0:Y:S01]  /*0f20*/  I2F.F64.U16 R38, R13 ;  /* 0x0000000d00267312 */ /* 0x000e220000101800 */
        /* <DEDUP_REMOVED lines=13> */
[----:B------:R-:W-:Y:S02]  /*1000*/  DFMA R20, R22, R22, R20 ;  /* 0x000000161614722b */ /* 0x000fe40000000014 */
[----:B-1----:R-:W-:-:S04]  /*1010*/  DFMA R24, R12, R12, R24 ;  /* 0x0000000c0c18722b */ /* 0x002fc80000000018 */
[-C--:B--2---:R-:W-:Y:S02]  /*1020*/  DFMA R2, R12, R36.reuse, R2 ;  /* 0x000000240c02722b */ /* 0x084fe40000000002 */
[----:B------:R-:W-:Y:S01]  /*1030*/  DFMA R22, R36, R36, R20 ;  /* 0x000000242416722b */ /* 0x000fe20000000014 */
[----:B------:R-:W-:Y:S10]  /*1040*/  BRA.U UP2, `(.L_x_1065) ;  /* 0xfffffff902f87547 */ /* 0x000ff4000b83ffff */
.L_x_1064:
        /* <DEDUP_REMOVED lines=37> */
.L_x_1066:
        /* <DEDUP_REMOVED lines=23> */
.L_x_1067:
[----:B------:R-:W0:Y:S01]  /*1410*/  LDCU.128 UR16, c[0x0][0x390] ;  /* 0x00007200ff1077ac */ /* 0x000e220008000c00 */
[----:B------:R-:W-:Y:S01]  /*1420*/  VIADD R4, R4, UR5 ;  /* 0x0000000504047c36 */ /* 0x000fe20008000000 */
[----:B------:R-:W-:Y:S01]  /*1430*/  IADD3 R9, PT, PT, R8, UR5, RZ ;  /* 0x0000000508097c10 */ /* 0x000fe2000fffe0ff */
[----:B------:R-:W1:Y:S03]  /*1440*/  LDCU UR14, c[0x0][0x38c] ;  /* 0x00007180ff0e77ac */ /* 0x000e660008000800 */
[C---:B0-----:R-:W-:Y:S02]  /*1450*/  IADD3 R8, P1, PT, R9.reuse, UR16, RZ ;  /* 0x0000001009087c10 */ /* 0x041fe4000ff3e0ff */
        /* <DEDUP_REMOVED lines=15> */
.L_x_1063:
        /* <DEDUP_REMOVED lines=14> */
[----:B------:R-:W-:Y:S05]  /*1630*/  CALL.REL.NOINC `($__internal_15_$__cuda_sm20_drsqrt_f64_slowpath_v2) ;  /* 0x0000010c000c7944 */ /* 0x000fea0003c00000 */
.L_x_1070:
[----:B------:R-:W-:Y:S05]  /*1640*/  BSYNC.RECONVERGENT B2 ;  /* 0x0000000000027941 */ /* 0x000fea0003800200 */
.L_x_1069:
[----:B------:R-:W-:-:S14]  /*1650*/  DSETP.NEU.AND P1, PT, |R12|, +INF , PT ;  /* 0x7ff000000c00742a */ /* 0x000fdc0003f2d200 */
[----:B------:R-:W-:-:S11]  /*1660*/  @P1 DFMA R14, R12, -R2, 1 ;  /* 0x3ff000000c0e142b */ /* 0x000fd60000000802 */
.L_x_1062:
[----:B------:R-:W-:Y:S05]  /*1670*/  BSYNC.RECONVERGENT B1 ;  /* 0x0000000000017941 */ /* 0x000fea0003800200 */
.L_x_1061:
[----:B------:R-:W0:Y:S08]  /*1680*/  LDC.64 R12, c[0x0][0x3a0] ;  /* 0x0000e800ff0c7b82 */ /* 0x000e300000000a00 */
[----:B------:R-:W1:Y:S01]  /*1690*/  LDC.64 R2, c[0x0][0x3a8] ;  /* 0x0000ea00ff027b82 */ /* 0x000e620000000a00 */
[----:B0-----:R-:W-:Y:S02]  /*16a0*/  IADD3 R0, PT, PT, -R12, UR13, RZ ;  /* 0x0000000d0c007c10 */ /* 0x001fe4000fffe1ff */
[----:B------:R-:W-:-:S03]  /*16b0*/  ISETP.NE.AND P1, PT, R13, UR13, PT ;  /* 0x0000000d0d007c0c */ /* 0x000fc6000bf25270 */
[----:B------:R-:W-:-:S04]  /*16c0*/  IMAD R9, R6, R0, R5 ;  /* 0x0000000006097224 */ /* 0x000fc800078e0205 */
[----:B-1----:R-:W-:-:S05]  /*16d0*/  IMAD.WIDE R2, R9, 0x8, R2 ;  /* 0x0000000809027825 */ /* 0x002fca00078e0202 */
[----:B------:R0:W-:Y:S01]  /*16e0*/  STG.E.64 desc[UR6][R2.64], R14 ;  /* 0x0000000e02007986 */ /* 0x0001e2000c101b06 */
[----:B------:R-:W-:Y:S05]  /*16f0*/  @!P1 EXIT ;  /* 0x000000000000994d */ /* 0x000fea0003800000 */
[----:B------:R-:W-:Y:S01]  /*1700*/  UIADD3 UR13, UPT, UPT, UR13, 0x1, URZ ;  /* 0x000000010d0d7890 */ /* 0x000fe2000fffe0ff */
[----:B------:R-:W-:Y:S11]  /*1710*/  BRA `(.L_x_1071) ;  /* 0xfffffff000c87947 */ /* 0x000ff6000383ffff */
.L_x_1046:
[----:B------:R-:W0:Y:S02]  /*1720*/  LDC.64 R8, c[0x0][0x3a0] ;  /* 0x0000e800ff087b82 */ /* 0x000e240000000a00 */
[----:B0-----:R-:W-:-:S13]  /*1730*/  ISETP.GE.AND P0, PT, R9, R8, PT ;  /* 0x000000080900720c */ /* 0x001fda0003f06270 */
[----:B------:R-:W-:Y:S05]  /*1740*/  @!P0 EXIT ;  /* 0x000000000000894d */ /* 0x000fea0003800000 */
        /* <DEDUP_REMOVED lines=24> */
[----:B------:R-:W-:Y:S05]  /*18d0*/  CALL.REL.NOINC `($__internal_14_$__cuda_sm20_dblrcp_rn_slowpath_v3) ;  /* 0x0000010400c87944 */ /* 0x000fea0003c00000 */
[----:B------:R-:W-:-:S07]  /*18e0*/  IMAD.MOV.U32 R17, RZ, RZ, R23 ;  /* 0x000000ffff117224 */ /* 0x000fce00078e0017 */
.L_x_1072:
[----:B------:R-:W0:Y:S01]  /*18f0*/  LDCU.64 UR4, c[0x0][0x388] ;  /* 0x00007100ff0477ac */ /* 0x000e220008000a00 */
[----:B------:R-:W1:Y:S01]  /*1900*/  LDCU UR12, c[0x0][0x3a0] ;  /* 0x00007400ff0c77ac */ /* 0x000e620008000800 */
[----:B------:R-:W-:Y:S02]  /*1910*/  ULOP3.LUT UR15, UR14, 0x6, URZ, 0xc0, !UPT ;  /* 0x000000060e0f7892 */ /* 0x000fe4000f8ec0ff */
[----:B------:R-:W-:Y:S02]  /*1920*/  ULOP3.LUT UR10, UR14, 0x2, URZ, 0xc0, !UPT ;  /* 0x000000020e0a7892 */ /* 0x000fe4000f8ec0ff */
[----:B------:R-:W-:Y:S02]  /*1930*/  ULOP3.LUT UR16, UR14, 0xfffffff8, URZ, 0xc0, !UPT ;  /* 0xfffffff80e107892 */ /* 0x000fe4000f8ec0ff */
[----:B0-----:R-:W-:Y:S02]  /*1940*/  ULOP3.LUT UR11, UR5, UR4, URZ, 0xfc, !UPT ;  /* 0x00000004050b7292 */ /* 0x001fe4000f8efcff */
[----:B------:R-:W-:-:S02]  /*1950*/  UIADD3 UR8, UPT, UPT, -UR5, URZ, URZ ;  /* 0x000000ff05087290 */ /* 0x000fc4000fffe1ff */
[----:B-1----:R-:W-:-:S12]  /*1960*/  UIADD3 UR9, UPT, UPT, -UR4, URZ, URZ ;  /* 0x000000ff04097290 */ /* 0x002fd8000fffe1ff */
.L_x_1089:
[----:B0-----:R-:W0:Y:S01]  /*1970*/  LDCU UR4, c[0x0][0x388] ;  /* 0x00007100ff0477ac */ /* 0x001e220008000800 */
[----:B------:R-:W-:Y:S01]  /*1980*/  VIADD R0, R7, -UR12 ;  /* 0x8000000c07007c36 */ /* 0x000fe20008000000 */
[----:B------:R-:W-:Y:S01]  /*1990*/  BSSY.RECONVERGENT B1, `(.L_x_1073) ;  /* 0x0000177000017945 */ /* 0x000fe20003800200 */
[----:B------:R-:W-:Y:S01]  /*19a0*/  IMAD.MOV.U32 R14, RZ, RZ, 0x0 ;  /* 0x00000000ff0e7424 */ /* 0x000fe200078e00ff */
[----:B------:R-:W1:Y:S01]  /*19b0*/  LDCU UR5, c[0x0][0x380] ;  /* 0x00007000ff0577ac */ /* 0x000e620008000800 */
[----:B------:R-:W-:Y:S01]  /*19c0*/  IMAD.MOV.U32 R15, RZ, RZ, -0x40100000 ;  /* 0xbff00000ff0f7424 */ /* 0x000fe200078e00ff */
[C---:B0-----:R-:W-:Y:S02]  /*19d0*/  ISETP.LT.OR P1, PT, R0.reuse, UR4, P0 ;  /* 0x0000000400007c0c */ /* 0x041fe40008721670 */
[----:B------:R-:W-:-:S04]  /*19e0*/  IADD3 R2, PT, PT, R0, UR4, RZ ;  /* 0x0000000400027c10 */ /* 0x000fc8000fffe0ff */
        /* <DEDUP_REMOVED lines=9> */
.L_x_1080:
        /* <DEDUP_REMOVED lines=12> */
.L_x_1077:
        /* <DEDUP_REMOVED lines=25> */
[----:B--2---:R-:W0:Y:S08]  /*1cd0*/  I2F.F64.U16 R18, R39 ;  /* 0x0000002700127312 */ /* 0x004e300000101800 */
[----:B---3--:R-:W2:Y:S01]  /*1ce0*/  I2F.F64.U16 R22, R38 ;  /* 0x0000002600167312 */ /* 0x008ea20000101800 */
[----:B0-----:R-:W-:-:S07]  /*1cf0*/  DADD R24, R18, R24 ;  /* 0x0000000012187229 */ /* 0x001fce0000000018 */
[----:B-----5:R-:W0:Y:S01]  /*1d00*/  I2F.F64.U16 R20, R35 ;  /* 0x0000002300147312 */ /* 0x020e220000101800 */
[----:B--2---:R-:W-:-:S07]  /*1d10*/  DADD R22, R24, R22 ;  /* 0x0000000018167229 */ /* 0x004fce0000000016 */
[----:B----4-:R-:W2:Y:S01]  /*1d20*/  I2F.F64.U16 R24, R34 ;  /* 0x0000002200187312 */ /* 0x010ea20000101800 */
[----:B0-----:R-:W-:-:S07]  /*1d30*/  DADD R20, R20, R12 ;  /* 0x0000000014147229 */ /* 0x001fce000000000c */
[----:B------:R-:W0:Y:S01]  /*1d40*/  I2F.F64.U16 R18, R40 ;  /* 0x0000002800127312 */ /* 0x000e220000101800 */
[----:B--2---:R-:W-:-:S07]  /*1d50*/  DADD R20, R20, R24 ;  /* 0x0000000014147229 */ /* 0x004fce0000000018 */
        /* <DEDUP_REMOVED lines=9> */
[----:B-1----:R-:W0:Y:S01]  /*1df0*/  I2F.F64.U16 R36, R8 ;  /* 0x0000000800247312 */ /* 0x002e220000101800 */
[----:B--2---:R-:W-:-:S07]  /*1e00*/  DADD R12, R18, R12 ;  /* 0x00000000120c7229 */ /* 0x004fce000000000c */
[----:B------:R-:W1:Y:S01]  /*1e10*/  I2F.F64.U16 R26, R31 ;  /* 0x0000001f001a7312 */ /* 0x000e620000101800 */
[----:B---3--:R-:W-:-:S07]  /*1e20*/  DADD R20, R20, R24 ;  /* 0x0000000014147229 */ /* 0x008fce0000000018 */
[----:B------:R-:W2:Y:S01]  /*1e30*/  I2F.F64.U16 R22, R9 ;  /* 0x0000000900167312 */ /* 0x000ea20000101800 */
[----:B0-----:R-:W-:-:S07]  /*1e40*/  DADD R12, R12, R36 ;  /* 0x000000000c0c7229 */ /* 0x001fce0000000024 */
[----:B------:R-:W0:Y:S01]  /*1e50*/  I2F.F64.U16 R8, R32 ;  /* 0x0000002000087312 */ /* 0x000e220000101800 */
[----:B-1----:R-:W-:-:S07]  /*1e60*/  DADD R20, R20, R26 ;  /* 0x0000000014147229 */ /* 0x002fce000000001a */
[----:B------:R-:W1:Y:S01]  /*1e70*/  I2F.F64.U16 R38, R10 ;  /* 0x0000000a00267312 */ /* 0x000e620000101800 */
[----:B--2---:R-:W-:-:S07]  /*1e80*/  DADD R12, R12, R22 ;  /* 0x000000000c0c7229 */ /* 0x004fce0000000016 */
[----:B------:R-:W2:Y:S01]  /*1e90*/  I2F.F64.U16 R18, R33 ;  /* 0x0000002100127312 */ /* 0x000ea20000101800 */
[----:B0-----:R-:W-:Y:S02]  /*1ea0*/  DADD R8, R20, R8 ;  /* 0x0000000014087229 */ /* 0x001fe40000000008 */
[----:B-1----:R-:W-:-:S06]  /*1eb0*/  DADD R24, R12, R38 ;  /* 0x000000000c187229 */ /* 0x002fcc0000000026 */
[----:B--2---:R-:W-:Y:S01]  /*1ec0*/  DADD R12, R8, R18 ;  /* 0x00000000080c7229 */ /* 0x004fe20000000012 */
[----:B------:R-:W-:Y:S10]  /*1ed0*/  BRA.U UP2, `(.L_x_1077) ;  /* 0xfffffffd02187547 */ /* 0x000ff4000b83ffff */
.L_x_1076:
        /* <DEDUP_REMOVED lines=33> */
.L_x_1078:
        /* <DEDUP_REMOVED lines=21> */
.L_x_1079:
[----:B------:R-:W0:Y:S01]  /*2240*/  LDCU.128 UR20, c[0x0][0x390] ;  /* 0x00007200ff1477ac */ /* 0x000e220008000c00 */
[----:B------:R-:W-:Y:S02]  /*2250*/  VIADD R3, R3, UR5 ;  /* 0x0000000503037c36 */ /* 0x000fe40008000000 */
[----:B------:R-:W-:Y:S01]  /*2260*/  VIADD R4, R2, UR5 ;  /* 0x0000000502047c36 */ /* 0x000fe20008000000 */
[----:B------:R-:W1:Y:S02]  /*2270*/  LDCU UR13, c[0x0][0x38c] ;  /* 0x00007180ff0d77ac */ /* 0x000e640008000800 */
        /* <DEDUP_REMOVED lines=14> */
.L_x_1075:
        /* <DEDUP_REMOVED lines=10> */
.L_x_1086:
[----:B------:R-:W0:Y:S01]  /*2400*/  LDCU UR13, c[0x0][0x380] ;  /* 0x00007000ff0d77ac */ /* 0x000e220008000800 */
[----:B------:R-:W-:Y:S01]  /*2410*/  IADD3 R4, PT, PT, R11, UR4, RZ ;  /* 0x000000040b047c10 */ /* 0x000fe2000fffe0ff */
        /* <DEDUP_REMOVED lines=10> */
.L_x_1083:
[----:B------:R-:W-:Y:S02]  /*24c0*/  VIADD R9, R8, UR5 ;  /* 0x0000000508097c36 */ /* 0x000fe40008000000 */
[----:B------:R-:W-:-:S03]  /*24d0*/  VIADD R10, R4, UR5 ;  /* 0x00000005040a7c36 */ /* 0x000fc60008000000 */
        /* <DEDUP_REMOVED lines=8> */
[----:B------:R-:W4:Y:S04]  /*2560*/  LDG.E.U8 R32, desc[UR6][R20.64+0x2] ;  /* 0x0000020614207981 */ /* 0x000f28000c1e1100 */
[----:B------:R-:W4:Y:S04]  /*2570*/  LDG.E.U8 R10, desc[UR6][R22.64+0x2] ;  /* 0x00000206160a7981 */ /* 0x000f28000c1e1100 */
[----:B------:R-:W4:Y:S04]  /*2580*/  LDG.E.U8 R34, desc[UR6][R22.64+0x3] ;  /* 0x0000030616227981 */ /* 0x000f28000c1e1100 */
[----:B------:R-:W4:Y:S01]  /*2590*/  LDG.E.U8 R33, desc[UR6][R20.64+0x3] ;  /* 0x0000030614217981 */ /* 0x000f22000c1e1100 */
[----:B--2---:R-:W1:Y:S08]  /*25a0*/  I2F.F64.U16 R30, R36 ;  /* 0x00000024001e7312 */ /* 0x004e700000101800 */
[----:B---3--:R-:W2:Y:S01]  /*25b0*/  I2F.F64.U16 R26, R37 ;  /* 0x00000025001a7312 */ /* 0x008ea20000101800 */
[----:B-1----:R-:W-:-:S02]  /*25c0*/  DADD R30, -R24, R30 ;  /* 0x00000000181e7229 */ /* 0x002fc4000000011e */
[----:B--2---:R-:W-:-:S06]  /*25d0*/  DADD R26, -R18, R26 ;  /* 0x00000000121a7229 */ /* 0x004fcc000000011a */
[C---:B------:R-:W-:Y:S02]  /*25e0*/  DFMA R12, R30.reuse, R30, R12 ;  /* 0x0000001e1e0c722b */ /* 0x040fe4000000000c */
[-C--:B------:R-:W-:Y:S02]  /*25f0*/  DFMA R2, R30, R26.reuse, R2 ;  /* 0x0000001a1e02722b */ /* 0x080fe40000000002 */
[----:B------:R-:W-:Y:S01]  /*2600*/  DFMA R26, R26, R26, R28 ;  /* 0x0000001a1a1a722b */ /* 0x000fe2000000001c */
[----:B-----5:R-:W1:Y:S08]  /*2610*/  I2F.F64.U16 R30, R35 ;  /* 0x00000023001e7312 */ /* 0x020e700000101800 */
[----:B----4-:R2:W3:Y:S01]  /*2620*/  I2F.F64.U16 R28, R9 ;  /* 0x00000009001c7312 */ /* 0x0104e20000101800 */
[----:B-1----:R-:W-:-:S07]  /*2630*/  DADD R30, -R24, R30 ;  /* 0x00000000181e7229 */ /* 0x002fce000000011e */
[----:B------:R-:W1:Y:S01]  /*2640*/  I2F.F64.U16 R36, R32 ;  /* 0x0000002000247312 */ /* 0x000e620000101800 */
[----:B--2---:R-:W2:Y:S01]  /*2650*/  LDG.E.U8 R9, desc[UR6][R20.64+0x5] ;  /* 0x0000050614097981 */ /* 0x004ea2000c1e1100 */
[----:B---3--:R-:W-:-:S08]  /*2660*/  DADD R28, -R18, R28 ;  /* 0x00000000121c7229 */ /* 0x008fd0000000011c */
[-C--:B------:R-:W-:Y:S02]  /*2670*/  DFMA R2, R30, R28.reuse, R2 ;  /* 0x0000001c1e02722b */ /* 0x080fe40000000002 */
[----:B------:R-:W-:Y:S01]  /*2680*/  DFMA R26, R28, R28, R26 ;  /* 0x0000001c1c1a722b */ /* 0x000fe2000000001a */
[----:B------:R-:W3:Y:S04]  /*2690*/  LDG.E.U8 R28, desc[UR6][R20.64+0x4] ;  /* 0x00000406141c7981 */ /* 0x000ee8000c1e1100 */
[----:B------:R-:W4:Y:S01]  /*26a0*/  LDG.E.U8 R29, desc[UR6][R22.64+0x4] ;  /* 0x00000406161d7981 */ /* 0x000f22000c1e1100 */
[----:B------:R-:W-:Y:S01]  /*26b0*/  DFMA R12, R30, R30, R12 ;  /* 0x0000001e1e0c722b */ /* 0x000fe2000000000c */
[----:B------:R5:W0:Y:S01]  /*26c0*/  I2F.F64.U16 R30, R10 ;  /* 0x0000000a001e7312 */ /* 0x000a220000101800 */
[----:B-1----:R-:W-:-:S07]  /*26d0*/  DADD R36, -R24, R36 ;  /* 0x0000000018247229 */ /* 0x002fce0000000124 */
[----:B------:R-:W1:Y:S01]  /*26e0*/  I2F.F64.U16 R34, R34 ;  /* 0x0000002200227312 */ /* 0x000e620000101800 */
[----:B-----5:R-:W5:Y:S01]  /*26f0*/  LDG.E.U8 R10, desc[UR6][R22.64+0x5] ;  /* 0x00000506160a7981 */ /* 0x020f62000c1e1100 */
[----:B0-----:R-:W-:Y:S02]  /*2700*/  DADD R30, -R18, R30 ;  /* 0x00000000121e7229 */ /* 0x001fe4000000011e */
[----:B------:R-:W-:-:S06]  /*2710*/  DFMA R12, R36, R36, R12 ;  /* 0x00000024240c722b */ /* 0x000fcc000000000c */
[-C--:B------:R-:W-:Y:S02]  /*2720*/  DFMA R2, R36, R30.reuse, R2 ;  /* 0x0000001e2402722b */ /* 0x080fe40000000002 */
[----:B------:R-:W-:Y:S01]  /*2730*/  DFMA R26, R30, R30, R26 ;  /* 0x0000001e1e1a722b */ /* 0x000fe2000000001a */
[----:B------:R-:W5:Y:S01]  /*2740*/  LDG.E.U8 R36, desc[UR6][R20.64+0x6] ;  /* 0x0000060614247981 */ /* 0x000f62000c1e1100 */
[----:B-1----:R-:W-:-:S03]  /*2750*/  DADD R30, -R18, R34 ;  /* 0x00000000121e7229 */ /* 0x002fc60000000122 */
[----:B------:R-:W5:Y:S04]  /*2760*/  LDG.E.U8 R35, desc[UR6][R22.64+0x6] ;  /* 0x0000060616237981 */ /* 0x000f68000c1e1100 */
[----:B------:R0:W5:Y:S04]  /*2770*/  LDG.E.U8 R37, desc[UR6][R20.64+0x7] ;  /* 0x0000070614257981 */ /* 0x000168000c1e1100 */
[----:B------:R1:W5:Y:S01]  /*2780*/  LDG.E.U8 R34, desc[UR6][R22.64+0x7] ;  /* 0x0000070616227981 */ /* 0x000362000c1e1100 */
[----:B------:R-:W0:Y:S01]  /*2790*/  I2F.F64.U16 R38, R33 ;  /* 0x0000002100267312 */ /* 0x000e220000101800 */
[----:B------:R-:W-:-:S02]  /*27a0*/  DFMA R26, R30, R30, R26 ;  /* 0x0000001e1e1a722b */ /* 0x000fc4000000001a */
[----:B0-----:R-:W-:-:S08]  /*27b0*/  DADD R38, -R24, R38 ;  /* 0x0000000018267229 */ /* 0x001fd00000000126 */
[C---:B------:R-:W-:Y:S02]  /*27c0*/  DFMA R2, R38.reuse, R30, R2 ;  /* 0x0000001e2602722b */ /* 0x040fe40000000002 */
[----:B------:R-:W-:Y:S01]  /*27d0*/  DFMA R12, R38, R38, R12 ;  /* 0x00000026260c722b */ /* 0x000fe2000000000c */
[----:B------:R-:W-:-:S04]  /*27e0*/  UIADD3 UR5, UPT, UPT, UR5, 0x8, URZ ;  /* 0x0000000805057890 */ /* 0x000fc8000fffe0ff */
[----:B------:R-:W-:-:S04]  /*27f0*/  UIADD3 UR13, UPT, UPT, UR5, UR17, URZ ;  /* 0x00000011050d7290 */ /* 0x000fc8000fffe0ff */
[----:B------:R-:W-:Y:S01]  /*2800*/  UISETP.NE.AND UP2, UPT, UR13, UR16, UPT ;  /* 0x000000100d00728c */ /* 0x000fe2000bf45270 */
[----:B---3--:R-:W0:Y:S08]  /*2810*/  I2F.F64.U16 R32, R28 ;  /* 0x0000001c00207312 */ /* 0x008e300000101800 */
[----:B----4-:R-:W3:Y:S01]  /*2820*/  I2F.F64.U16 R30, R29 ;  /* 0x0000001d001e7312 */ /* 0x010ee20000101800 */
[----:B0-----:R-:W-:-:S02]  /*2830*/  DADD R32, -R24, R32 ;  /* 0x0000000018207229 */ /* 0x001fc40000000120 */
[----:B---3--:R-:W-:-:S05]  /*2840*/  DADD R30, -R18, R30 ;  /* 0x00000000121e7229 */ /* 0x008fca000000011e */
[----:B--2---:R-:W0:Y:S01]  /*2850*/  I2F.F64.U16 R38, R9 ;  /* 0x0000000900267312 */ /* 0x004e220000101800 */
[C---:B------:R-:W-:Y:S02]  /*2860*/  DFMA R12, R32.reuse, R32, R12 ;  /* 0x00000020200c722b */ /* 0x040fe4000000000c */
[----:B------:R-:W-:-:S05]  /*2870*/  DFMA R2, R32, R30, R2 ;  /* 0x0000001e2002722b */ /* 0x000fca0000000002 */
[----:B-----5:R-:W2:Y:S01]  /*2880*/  I2F.F64.U16 R32, R10 ;  /* 0x0000000a00207312 */ /* 0x020ea20000101800 */
[----:B------:R-:W-:-:S07]  /*2890*/  DFMA R26, R30, R30, R26 ;  /* 0x0000001e1e1a722b */ /* 0x000fce000000001a */
[----:B------:R-:W3:Y:S01]  /*28a0*/  I2F.F64.U16 R20, R36 ;  /* 0x0000002400147312 */ /* 0x000ee20000101800 */
[----:B0-----:R-:W-:-:S07]  /*28b0*/  DADD R38, -R24, R38 ;  /* 0x0000000018267229 */ /* 0x001fce0000000126 */
[----:B-1----:R-:W0:Y:S01]  /*28c0*/  I2F.F64.U16 R22, R35 ;  /* 0x0000002300167312 */ /* 0x002e220000101800 */
[----:B--2---:R-:W-:-:S07]  /*28d0*/  DADD R32, -R18, R32 ;  /* 0x0000000012207229 */ /* 0x004fce0000000120 */
[----:B------:R-:W1:Y:S01]  /*28e0*/  I2F.F64.U16 R28, R37 ;  /* 0x00000025001c7312 */ /* 0x000e620000101800 */
[----:B------:R-:W-:-:S07]  /*28f0*/  DFMA R12, R38, R38, R12 ;  /* 0x00000026260c722b */ /* 0x000fce000000000c */
[----:B------:R-:W2:Y:S01]  /*2900*/  I2F.F64.U16 R30, R34 ;  /* 0x00000022001e7312 */ /* 0x000ea20000101800 */
[-C--:B------:R-:W-:Y:S02]  /*2910*/  DFMA R2, R38, R32.reuse, R2 ;  /* 0x000000202602722b */ /* 0x080fe40000000002 */
[----:B---3--:R-:W-:Y:S02]  /*2920*/  DADD R20, -R24, R20 ;  /* 0x0000000018147229 */ /* 0x008fe40000000114 */
[----:B0-----:R-:W-:Y:S02]  /*2930*/  DADD R22, -R18, R22 ;  /* 0x0000000012167229 */ /* 0x001fe40000000116 */
[----:B------:R-:W-:Y:S02]  /*2940*/  DFMA R26, R32, R32, R26 ;  /* 0x00000020201a722b */ /* 0x000fe4000000001a */
[----:B-1----:R-:W-:Y:S02]  /*2950*/  DADD R28, -R24, R28 ;  /* 0x00000000181c7229 */ /* 0x002fe4000000011c */
[----:B------:R-:W-:-:S02]  /*2960*/  DFMA R12, R20, R20, R12 ;  /* 0x00000014140c722b */ /* 0x000fc4000000000c */
[-C--:B------:R-:W-:Y:S02]  /*2970*/  DFMA R2, R20, R22.reuse, R2 ;  /* 0x000000161402722b */ /* 0x080fe40000000002 */
[----:B--2---:R-:W-:Y:S02]  /*2980*/  DADD R30, -R18, R30 ;  /* 0x00000000121e7229 */ /* 0x004fe4000000011e */
[----:B------:R-:W-:Y:S02]  /*2990*/  DFMA R26, R22, R22, R26 ;  /* 0x00000016161a722b */ /* 0x000fe4000000001a */
[----:B------:R-:W-:-:S04]  /*29a0*/  DFMA R12, R28, R28, R12 ;  /* 0x0000001c1c0c722b */ /* 0x000fc8000000000c */
[-C--:B------:R-:W-:Y:S02]  /*29b0*/  DFMA R2, R28, R30.reuse, R2 ;  /* 0x0000001e1c02722b */ /* 0x080fe40000000002 */
[----:B------:R-:W-:Y:S01]  /*29c0*/  DFMA R28, R30, R30, R26 ;  /* 0x0000001e1e1c722b */ /* 0x000fe2000000001a */
[----:B------:R-:W-:Y:S10]  /*29d0*/  BRA.U UP2, `(.L_x_1083) ;  /* 0xfffffff902b87547 */ /* 0x000ff4000b83ffff */
.L_x_1082:
        /* <DEDUP_REMOVED lines=15> */
[----:B------:R0:W5:Y:S01]  /*2ad0*/  LDG.E.U8 R9, desc[UR6][R34.64+0x3] ;  /* 0x0000030622097981 */ /* 0x000162000c1e1100 */
[----:B------:R-:W-:Y:S01]  /*2ae0*/  UIADD3 UR5, UPT, UPT, UR5, 0x4, URZ ;  /* 0x0000000405057890 */ /* 0x000fe2000fffe0ff */
[----:B--2---:R-:W1:Y:S08]  /*2af0*/  I2F.F64.U16 R26, R37 ;  /* 0x00000025001a7312 */ /* 0x004e700000101800 */
[----:B---3--:R-:W2:Y:S01]  /*2b00*/  I2F.F64.U16 R22, R40 ;  /* 0x0000002800167312 */ /* 0x008ea20000101800 */
[----:B-1----:R-:W-:-:S07]  /*2b10*/  DADD R26, -R24, R26 ;  /* 0x00000000181a7229 */ /* 0x002fce000000011a */
[----:B----4-:R-:W1:Y:S01]  /*2b20*/  I2F.F64.U16 R20, R36 ;  /* 0x0000002400147312 */ /* 0x010e620000101800 */
[----:B--2---:R-:W-:-:S07]  /*2b30*/  DADD R22, -R18, R22 ;  /* 0x0000000012167229 */ /* 0x004fce0000000116 */
[----:B-----5:R-:W2:Y:S01]  /*2b40*/  I2F.F64.U16 R30, R30 ;  /* 0x0000001e001e7312 */ /* 0x020ea20000101800 */
[C---:B------:R-:W-:Y:S02]  /*2b50*/  DFMA R12, R26.reuse, R26, R12 ;  /* 0x0000001a1a0c722b */ /* 0x040fe4000000000c */
[----:B------:R-:W-:-:S05]  /*2b60*/  DFMA R2, R26, R22, R2 ;  /* 0x000000161a02722b */ /* 0x000fca0000000002 */
[----:B0-----:R-:W0:Y:S01]  /*2b70*/  I2F.F64.U16 R34, R32 ;  /* 0x0000002000227312 */ /* 0x001e220000101800 */
[----:B-1----:R-:W-:Y:S02]  /*2b80*/  DADD R20, -R24, R20 ;  /* 0x0000000018147229 */ /* 0x002fe40000000114 */
[----:B------:R-:W-:Y:S02]  /*2b90*/  DFMA R22, R22, R22, R28 ;  /* 0x000000161616722b */ /* 0x000fe4000000001c */
[----:B--2---:R-:W-:-:S03]  /*2ba0*/  DADD R36, -R24, R30 ;  /* 0x0000000018247229 */ /* 0x004fc6000000011e */
[----:B------:R-:W1:Y:S01]  /*2bb0*/  I2F.F64.U16 R26, R33 ;  /* 0x00000021001a7312 */ /* 0x000e620000101800 */
[----:B------:R-:W-:Y:S02]  /*2bc0*/  DFMA R12, R20, R20, R12 ;  /* 0x00000014140c722b */ /* 0x000fe4000000000c */
[----:B0-----:R-:W-:-:S05]  /*2bd0*/  DADD R34, -R24, R34 ;  /* 0x0000000018227229 */ /* 0x001fca0000000122 */
[----:B------:R-:W0:Y:S01]  /*2be0*/  I2F.F64.U16 R28, R10 ;  /* 0x0000000a001c7312 */ /* 0x000e220000101800 */
[----:B------:R-:W-:Y:S02]  /*2bf0*/  DFMA R12, R36, R36, R12 ;  /* 0x00000024240c722b */ /* 0x000fe4000000000c */
[----:B-1----:R-:W-:-:S06]  /*2c00*/  DADD R26, -R18, R26 ;  /* 0x00000000121a7229 */ /* 0x002fcc000000011a */
[----:B------:R-:W-:Y:S02]  /*2c10*/  DFMA R12, R34, R34, R12 ;  /* 0x00000022220c722b */ /* 0x000fe4000000000c */
[-C--:B------:R-:W-:Y:S01]  /*2c20*/  DFMA R2, R20, R26.reuse, R2 ;  /* 0x0000001a1402722b */ /* 0x080fe20000000002 */
[----:B------:R-:W1:Y:S01]  /*2c30*/  I2F.F64.U16 R20, R9 ;  /* 0x0000000900147312 */ /* 0x000e620000101800 */
[----:B0-----:R-:W-:Y:S02]  /*2c40*/  DADD R28, -R18, R28 ;  /* 0x00000000121c7229 */ /* 0x001fe4000000011c */
[----:B------:R-:W-:-:S06]  /*2c50*/  DFMA R22, R26, R26, R22 ;  /* 0x0000001a1a16722b */ /* 0x000fcc0000000016 */
[-C--:B------:R-:W-:Y:S02]  /*2c60*/  DFMA R2, R36, R28.reuse, R2 ;  /* 0x0000001c2402722b */ /* 0x080fe40000000002 */
[----:B------:R-:W-:Y:S02]  /*2c70*/  DFMA R22, R28, R28, R22 ;  /* 0x0000001c1c16722b */ /* 0x000fe40000000016 */
[----:B-1----:R-:W-:-:S08]  /*2c80*/  DADD R20, -R18, R20 ;  /* 0x0000000012147229 */ /* 0x002fd00000000114 */
[-C--:B------:R-:W-:Y:S02]  /*2c90*/  DFMA R2, R34, R20.reuse, R2 ;  /* 0x000000142202722b */ /* 0x080fe40000000002 */
[----:B------:R-:W-:-:S11]  /*2ca0*/  DFMA R28, R20, R20, R22 ;  /* 0x00000014141c722b */ /* 0x000fd60000000016 */
.L_x_1084:
[----:B------:R-:W-:Y:S05]  /*2cb0*/  BRA.U !UP1, `(.L_x_1085) ;  /* 0x0000000109687547 */ /* 0x000fea000b800000 */
[----:B------:R-:W0:Y:S01]  /*2cc0*/  LDCU.128 UR20, c[0x0][0x390] ;  /* 0x00007200ff1477ac */ /* 0x000e220008000c00 */
[----:B------:R-:W-:Y:S01]  /*2cd0*/  VIADD R9, R8, UR5 ;  /* 0x0000000508097c36 */ /* 0x000fe20008000000 */
[----:B------:R-:W-:-:S04]  /*2ce0*/  IADD3 R10, PT, PT, R4, UR5, RZ ;  /* 0x00000005040a7c10 */ /* 0x000fc8000fffe0ff */
        /* <DEDUP_REMOVED lines=23> */
.L_x_1085:
        /* <DEDUP_REMOVED lines=22> */
.L_x_1081:
        /* <DEDUP_REMOVED lines=16> */
[----:B------:R-:W-:Y:S05]  /*30c0*/  CALL.REL.NOINC `($__internal_15_$__cuda_sm20_drsqrt_f64_slowpath_v2) ;  /* 0x000000f000687944 */ /* 0x000fea0003c00000 */
.L_x_1088:
[----:B------:R-:W-:Y:S05]  /*30d0*/  BSYNC.RECONVERGENT B2 ;  /* 0x0000000000027941 */ /* 0x000fea0003800200 */
.L_x_1087:
[----:B------:R-:W-:-:S14]  /*30e0*/  DSETP.NEU.AND P1, PT, |R12|, +INF , PT ;  /* 0x7ff000000c00742a */ /* 0x000fdc0003f2d200 */
[----:B------:R-:W-:-:S11]  /*30f0*/  @P1 DFMA R14, R12, -R2, 1 ;  /* 0x3ff000000c0e142b */ /* 0x000fd60000000802 */
.L_x_1074:
[----:B------:R-:W-:Y:S05]  /*3100*/  BSYNC.RECONVERGENT B1 ;  /* 0x0000000000017941 */ /* 0x000fea0003800200 */
.L_x_1073:
        /* <DEDUP_REMOVED lines=10> */
.L_x_1045:
[----:B------:R-:W0:Y:S02]  /*31b0*/  LDC.64 R8, c[0x0][0x3a0] ;  /* 0x0000e800ff087b82 */ /* 0x000e240000000a00 */
[----:B0-----:R-:W-:-:S13]  /*31c0*/  ISETP.GE.AND P0, PT, R9, R8, PT ;  /* 0x000000080900720c */ /* 0x001fda0003f06270 */
[----:B------:R-:W-:Y:S05]  /*31d0*/  @!P0 EXIT ;  /* 0x000000000000894d */ /* 0x000fea0003800000 */
[----:B------:R-:W0:Y:S01]  /*31e0*/  LDCU.64 UR8, c[0x0][0x390] ;  /* 0x00007200ff0877ac */ /* 0x000e220008000a00 */
[----:B------:R-:W-:Y:S02]  /*31f0*/  VIADD R18, R2, 0xffffffff ;  /* 0xffffffff02127836 */ /* 0x000fe40000000000 */
[C---:B------:R-:W-:Y:S01]  /*3200*/  VIADD R10, R1.reuse, 0x28 ;  /* 0x00000028010a7836 */ /* 0x040fe20000000000 */
[----:B------:R-:W1:Y:S01]  /*3210*/  LDCU UR4, c[0x0][0x3a0] ;  /* 0x00007400ff0477ac */ /* 0x000e620008000800 */
[----:B------:R-:W-:Y:S01]  /*3220*/  VIADD R4, R1, 0x18 ;  /* 0x0000001801047836 */ /* 0x000fe20000000000 */
[----:B0-----:R-:W-:-:S04]  /*3230*/  IADD3 R20, P0, PT, R5, UR8, RZ ;  /* 0x0000000805147c10 */ /* 0x001fc8000ff1e0ff */
[----:B-1----:R-:W-:-:S09]  /*3240*/  LEA.HI.X.SX32 R21, R5, UR9, 0x1, P0 ;  /* 0x0000000905157c11 */ /* 0x002fd200080f0eff */
.L_x_1124:
[C---:B------:R-:W-:Y:S01]  /*3250*/  IADD3 R0, PT, PT, R7.reuse, -UR4, RZ ;  /* 0x8000000407007c10 */ /* 0x040fe2000fffe0ff */
[----:B------:R-:W-:Y:S03]  /*3260*/  BSSY.RECONVERGENT B0, `(.L_x_1090) ;  /* 0x000011e000007945 */ /* 0x000fe60003800200 */
        /* <DEDUP_REMOVED lines=33> */
.L_x_1099:
[----:B0-----:R-:W-:-:S06]  /*3480*/  IMAD R8, R0, 0x8, R1 ;  /* 0x0000000800087824 */ /* 0x001fcc00078e0201 */
[----:B------:R-:W5:Y:S01]  /*3490*/  LDL.64 R8, [R8] ;  /* 0x0000000008087983 */ /* 0x000f620000100a00 */
[----:B------:R-:W-:Y:S01]  /*34a0*/  BSSY.RECONVERGENT B2, `(.L_x_1093) ;  /* 0x000001b000027945 */ /* 0x000fe20003800200 */
[----:B------:R-:W-:Y:S02]  /*34b0*/  IMAD.MOV.U32 R22, RZ, RZ, R15 ;  /* 0x000000ffff167224 */ /* 0x000fe400078e000f */
[----:B------:R-:W-:Y:S02]  /*34c0*/  IMAD.MOV.U32 R14, RZ, RZ, R0 ;  /* 0x000000ffff0e7224 */ /* 0x000fe400078e0000 */
[----:B------:R-:W-:-:S07]  /*34d0*/  IMAD.MOV.U32 R15, RZ, RZ, RZ ;  /* 0x000000ffff0f7224 */ /* 0x000fce00078e00ff */
.L_x_1096:
        /* <DEDUP_REMOVED lines=18> */
.L_x_1095:
[----:B------:R-:W-:Y:S05]  /*3600*/  BSYNC.RECONVERGENT B3 ;  /* 0x0000000000037941 */ /* 0x000fea0003800200 */
.L_x_1094:
[----:B-1----:R-:W-:Y:S01]  /*3610*/  MOV R8, R12 ;  /* 0x0000000c00087202 */ /* 0x002fe20000000f00 */
[----:B------:R-:W-:Y:S02]  /*3620*/  IMAD.MOV.U32 R9, RZ, RZ, R13 ;  /* 0x000000ffff097224 */ /* 0x000fe400078e000d */
[----:B------:R-:W-:Y:S01]  /*3630*/  IMAD.MOV.U32 R14, RZ, RZ, R25 ;  /* 0x000000ffff0e7224 */ /* 0x000fe200078e0019 */
[----:B------:R-:W-:Y:S06]  /*3640*/  @!P1 BRA `(.L_x_1096) ;  /* 0xfffffffc00a49947 */ /* 0x000fec000383ffff */
[----:B------:R-:W-:Y:S05]  /*3650*/  BSYNC.RECONVERGENT B2 ;  /* 0x0000000000027941 */ /* 0x000fea0003800200 */
.L_x_1093:
        /* <DEDUP_REMOVED lines=9> */
[----:B------:R-:W-:-:S03]  /*36f0*/  MOV R0, 0x1 ;  /* 0x0000000100007802 */ /* 0x000fc60000000f00 */
[----:B------:R0:W-:Y:S04]  /*3700*/  STL.64 [R1+0x8], R8 ;  /* 0x0000080801007387 */ /* 0x0001e80000100a00 */
[----:B------:R0:W-:Y:S01]  /*3710*/  STL.64 [R1], R12 ;  /* 0x0000000c01007387 */ /* 0x0001e20000100a00 */
[----:B--2---:R-:W-:Y:S02]  /*3720*/  IMAD.MOV.U32 R16, RZ, RZ, R23 ;  /* 0x000000ffff107224 */ /* 0x004fe400078e0017 */
[----:B------:R-:W-:-:S05]  /*3730*/  IMAD.MOV.U32 R17, RZ, RZ, R22 ;  /* 0x000000ffff117224 */ /* 0x000fca00078e0016 */
[----:B------:R0:W-:Y:S02]  /*3740*/  STL.64 [R1+0x18], R16 ;  /* 0x0000181001007387 */ /* 0x0001e40000100a00 */
.L_x_1098:
[----:B------:R-:W-:Y:S05]  /*3750*/  BSYNC.RECONVERGENT B2 ;  /* 0x0000000000027941 */ /* 0x000fea0003800200 */
.L_x_1097:
[----:B------:R-:W-:-:S13]  /*3760*/  ISETP.GE.AND P0, PT, R0, R15, PT ;  /* 0x0000000f0000720c */ /* 0x000fda0003f06270 */
[----:B------:R-:W-:Y:S05]  /*3770*/  @!P0 BRA `(.L_x_1099) ;  /* 0xfffffffc00408947 */ /* 0x000fea000383ffff */
[----:B------:R-:W-:Y:S05]  /*3780*/  BSYNC.RECONVERGENT B1 ;  /* 0x0000000000017941 */ /* 0x000fea0003800200 */
.L_x_1092:
[----:B0-----:R-:W2:Y:S04]  /*3790*/  LDG.E.U8 R12, desc[UR6][R20.64] ;  /* 0x00000006140c7981 */ /* 0x001ea8000c1e1100 */
[----:B------:R-:W3:Y:S04]  /*37a0*/  LDG.E.U8 R0, desc[UR6][R20.64+-0x1] ;  /* 0xffffff0614007981 */ /* 0x000ee8000c1e1100 */
[----:B------:R-:W4:Y:S04]  /*37b0*/  LDG.E.U8 R19, desc[UR6][R20.64+0x1] ;  /* 0x0000010614137981 */ /* 0x000f28000c1e1100 */
[----:B------:R0:W5:Y:S04]  /*37c0*/  LDL.64 R22, [R1] ;  /* 0x0000000001167983 */ /* 0x0001680000100a00 */
[----:B------:R0:W5:Y:S01]  /*37d0*/  LDL.64 R8, [R1+0x10] ;  /* 0x0000100001087983 */ /* 0x0001620000100a00 */
[----:B------:R-:W-:Y:S01]  /*37e0*/  IMAD.MOV.U32 R26, RZ, RZ, 0x2 ;  /* 0x00000002ff1a7424 */ /* 0x000fe200078e00ff */
[----:B------:R-:W-:Y:S04]  /*37f0*/  BSSY.RECONVERGENT B1, `(.L_x_1100) ;  /* 0x0000041000017945 */ /* 0x000fe80003800200 */
[----:B------:R0:W-:Y:S01]  /*3800*/  STL [R1+0x20], R26 ;  /* 0x0000201a01007387 */ /* 0x0001e20000100800 */
[----:B--2---:R-:W1:Y:S08]  /*3810*/  I2F.F64.U16 R12, R12 ;  /* 0x0000000c000c7312 */ /* 0x004e700000101800 */
[----:B---3--:R2:W3:Y:S01]  /*3820*/  I2F.F64.U16 R14, R0 ;  /* 0x00000000000e7312 */ /* 0x0084e20000101800 */
[----:B-1----:R0:W-:Y:S07]  /*3830*/  STL.64 [R1+0x28], R12 ;  /* 0x0000280c01007387 */ /* 0x0021ee0000100a00 */
[----:B----4-:R1:W4:Y:S01]  /*3840*/  I2F.F64.U16 R16, R19 ;  /* 0x0000001300107312 */ /* 0x0103220000101800 */
[----:B--2---:R-:W-:Y:S01]  /*3850*/  IMAD.MOV.U32 R0, RZ, RZ, 0x2 ;  /* 0x00000002ff007424 */ /* 0x004fe200078e00ff */
[----:B---3--:R-:W-:Y:S01]  /*3860*/  DADD R24, R12, R14 ;  /* 0x000000000c187229 */ /* 0x008fe2000000000e */
[----:B-1----:R-:W-:-:S02]  /*3870*/  IMAD.MOV.U32 R19, RZ, RZ, RZ ;  /* 0x000000ffff137224 */ /* 0x002fc400078e00ff */
[----:B------:R-:W-:Y:S02]  /*3880*/  IMAD.MOV.U32 R15, RZ, RZ, 0x1 ;  /* 0x00000001ff0f7424 */ /* 0x000fe400078e00ff */
[----:B------:R-:W-:Y:S01]  /*3890*/  IMAD.MOV.U32 R14, RZ, RZ, RZ ;  /* 0x000000ffff0e7224 */ /* 0x000fe200078e00ff */
[----:B----4-:R-:W-:Y:S02]  /*38a0*/  DADD R16, R12, R16 ;  /* 0x000000000c107229 */ /* 0x010fe40000000010 */
[----:B------:R-:W-:Y:S02]  /*38b0*/  DMUL R24, R24, 0.5 ;  /* 0x3fe0000018187828 */ /* 0x000fe40000000000 */
[----:B------:R0:W-:Y:S04]  /*38c0*/  STL.64 [R1+0x18], R14 ;  /* 0x0000180e01007387 */ /* 0x0001e80000100a00 */
[----:B------:R-:W-:Y:S01]  /*38d0*/  DMUL R16, R16, 0.5 ;  /* 0x3fe0000010107828 */ /* 0x000fe20000000000 */
[----:B------:R0:W-:Y:S06]  /*38e0*/  STL.64 [R1+0x30], R24 ;  /* 0x0000301801007387 */ /* 0x0001ec0000100a00 */
[----:B------:R0:W-:Y:S04]  /*38f0*/  STL.64 [R1+0x38], R16 ;  /* 0x0000381001007387 */ /* 0x0001e80000100a00 */
.L_x_1107:
[----:B0-----:R-:W-:-:S06]  /*3900*/  LEA R16, R19, R10, 0x3 ;  /* 0x0000000a13107211 */ /* 0x001fcc00078e18ff */
[----:B-----5:R-:W5:Y:S01]  /*3910*/  LDL.64 R16, [R16] ;  /* 0x0000000010107983 */ /* 0x020f620000100a00 */
[----:B------:R-:W-:Y:S01]  /*3920*/  BSSY.RECONVERGENT B2, `(.L_x_1101) ;  /* 0x000001b000027945 */ /* 0x000fe20003800200 */
[----:B------:R-:W-:Y:S02]  /*3930*/  IMAD.MOV.U32 R26, RZ, RZ, R0 ;  /* 0x000000ffff1a7224 */ /* 0x000fe400078e0000 */
[----:B------:R-:W-:Y:S02]  /*3940*/  IMAD.MOV.U32 R25, RZ, RZ, R19 ;  /* 0x000000ffff197224 */ /* 0x000fe400078e0013 */
[----:B------:R-:W-:-:S07]  /*3950*/  IMAD.MOV.U32 R0, RZ, RZ, RZ ;  /* 0x000000ffff007224 */ /* 0x000fce00078e00ff */
.L_x_1104:
        /* <DEDUP_REMOVED lines=18> */
.L_x_1103:
[----:B------:R-:W-:Y:S05]  /*3a80*/  BSYNC.RECONVERGENT B3 ;  /* 0x0000000000037941 */ /* 0x000fea0003800200 */
.L_x_1102:
[----:B-1----:R-:W-:Y:S01]  /*3a90*/  IMAD.MOV.U32 R16, RZ, RZ, R14 ;  /* 0x000000ffff107224 */ /* 0x002fe200078e000e */
[----:B------:R-:W-:Y:S01]  /*3aa0*/  MOV R25, R33 ;  /* 0x0000002100197202 */ /* 0x000fe20000000f00 */
[----:B------:R-:W-:Y:S01]  /*3ab0*/  IMAD.MOV.U32 R17, RZ, RZ, R15 ;  /* 0x000000ffff117224 */ /* 0x000fe200078e000f */
[----:B------:R-:W-:Y:S06]  /*3ac0*/  @!P1 BRA `(.L_x_1104) ;  /* 0xfffffffc00a49947 */ /* 0x000fec000383ffff */
[----:B------:R-:W-:Y:S05]  /*3ad0*/  BSYNC.RECONVERGENT B2 ;  /* 0x0000000000027941 */ /* 0x000fea0003800200 */
.L_x_1101:
        /* <DEDUP_REMOVED lines=15> */
.L_x_1106:
[----:B------:R-:W-:Y:S05]  /*3bd0*/  BSYNC.RECONVERGENT B2 ;  /* 0x0000000000027941 */ /* 0x000fea0003800200 */
.L_x_1105:
[----:B------:R-:W-:-:S13]  /*3be0*/  ISETP.GE.AND P0, PT, R19, R0, PT ;  /* 0x000000001300720c */ /* 0x000fda0003f06270 */
[----:B------:R-:W-:Y:S05]  /*3bf0*/  @!P0 BRA `(.L_x_1107) ;  /* 0xfffffffc00408947 */ /* 0x000fea000383ffff */
[----:B------:R-:W-:Y:S05]  /*3c00*/  BSYNC.RECONVERGENT B1 ;  /* 0x0000000000017941 */ /* 0x000fea0003800200 */
.L_x_1100:
        /* <DEDUP_REMOVED lines=15> */
.L_x_1115:
[----:B0-----:R-:W-:-:S06]  /*3d00*/  IMAD R22, R0, 0x8, R1 ;  /* 0x0000000800167824 */ /* 0x001fcc00078e0201 */
[----:B-----5:R-:W5:Y:S01]  /*3d10*/  LDL.64 R22, [R22] ;  /* 0x0000000016167983 */ /* 0x020f620000100a00 */
[----:B------:R-:W-:Y:S01]  /*3d20*/  BSSY.RECONVERGENT B2, `(.L_x_1109) ;  /* 0x000001b000027945 */ /* 0x000fe20003800200 */
[----:B------:R-:W-:Y:S01]  /*3d30*/  IMAD.MOV.U32 R26, RZ, RZ, R13 ;  /* 0x000000ffff1a7224 */ /* 0x000fe200078e000d */
[----:B------:R-:W-:Y:S01]  /*3d40*/  MOV R12, R0 ;  /* 0x00000000000c7202 */ /* 0x000fe20000000f00 */
[----:B------:R-:W-:-:S07]  /*3d50*/  IMAD.MOV.U32 R13, RZ, RZ, RZ ;  /* 0x000000ffff0d7224 */ /* 0x000fce00078e00ff */
.L_x_1112:
        /* <DEDUP_REMOVED lines=18> */
.L_x_1111:
[----:B------:R-:W-:Y:S05]  /*3e80*/  BSYNC.RECONVERGENT B3 ;  /* 0x0000000000037941 */ /* 0x000fea0003800200 */
.L_x_1110:
[----:B-1----:R-:W-:Y:S02]  /*3e90*/  IMAD.MOV.U32 R22, RZ, RZ, R8 ;  /* 0x000000ffff167224 */ /* 0x002fe400078e0008 */
[----:B------:R-:W-:Y:S02]  /*3ea0*/  IMAD.MOV.U32 R23, RZ, RZ, R9 ;  /* 0x000000ffff177224 */ /* 0x000fe400078e0009 */
[----:B------:R-:W-:Y:S01]  /*3eb0*/  IMAD.MOV.U32 R12, RZ, RZ, R29 ;  /* 0x000000ffff0c7224 */ /* 0x000fe200078e001d */
[----:B------:R-:W-:Y:S06]  /*3ec0*/  @!P1 BRA `(.L_x_1112) ;  /* 0xfffffffc00a49947 */ /* 0x000fec000383ffff */
[----:B------:R-:W-:Y:S05]  /*3ed0*/  BSYNC.RECONVERGENT B2 ;  /* 0x0000000000027941 */ /* 0x000fea0003800200 */
.L_x_1109:
        /* <DEDUP_REMOVED lines=12> */
[----:B--2---:R-:W-:Y:S01]  /*3fa0*/  MOV R24, R27 ;  /* 0x0000001b00187202 */ /* 0x004fe20000000f00 */
[----:B------:R-:W-:-:S05]  /*3fb0*/  IMAD.MOV.U32 R25, RZ, RZ, R26 ;  /* 0x000000ffff197224 */ /* 0x000fca00078e001a */
[----:B------:R0:W-:Y:S02]  /*3fc0*/  STL.64 [R1+0x18], R24 ;  /* 0x0000181801007387 */ /* 0x0001e40000100a00 */
.L_x_1114:
[----:B------:R-:W-:Y:S05]  /*3fd0*/  BSYNC.RECONVERGENT B2 ;  /* 0x0000000000027941 */ /* 0x000fea0003800200 */
.L_x_1113:
[----:B------:R-:W-:-:S13]  /*3fe0*/  ISETP.GE.AND P0, PT, R0, R13, PT ;  /* 0x0000000d0000720c */ /* 0x000fda0003f06270 */
[----:B------:R-:W-:Y:S05]  /*3ff0*/  @!P0 BRA `(.L_x_1115) ;  /* 0xfffffffc00408947 */ /* 0x000fea000383ffff */
[----:B------:R-:W-:Y:S05]  /*4000*/  BSYNC.RECONVERGENT B1 ;  /* 0x0000000000017941 */ /* 0x000fea0003800200 */
.L_x_1108:
[----:B------:R1:W5:Y:S01]  /*4010*/  LDL.64 R12, [R1+0x10] ;  /* 0x00001000010c7983 */ /* 0x0003620000100a00 */
[C---:B------:R-:W-:Y:S01]  /*4020*/  DADD R14, R2.reuse, -R14 ;  /* 0x00000000020e7229 */ /* 0x040fe2000000080e */
[----:B0-----:R-:W-:Y:S01]  /*4030*/  IMAD.MOV.U32 R9, RZ, RZ, 0x1 ;  /* 0x00000001ff097424 */ /* 0x001fe200078e00ff */
[----:B------:R-:W-:Y:S01]  /*4040*/  DADD R16, -R2, R16 ;  /* 0x0000000002107229 */ /* 0x000fe20000000110 */
[----:B------:R-:W-:Y:S01]  /*4050*/  IMAD.MOV.U32 R8, RZ, RZ, RZ ;  /* 0x000000ffff087224 */ /* 0x000fe200078e00ff */
[----:B------:R1:W-:Y:S01]  /*4060*/  STL.64 [R1+0x28], RZ ;  /* 0x000028ff01007387 */ /* 0x0003e20000100a00 */
[----:B------:R-:W-:Y:S01]  /*4070*/  IMAD.MOV.U32 R2, RZ, RZ, 0x2 ;  /* 0x00000002ff027424 */ /* 0x000fe200078e00ff */
[----:B------:R-:W-:Y:S01]  /*4080*/  BSSY.RECONVERGENT B1, `(.L_x_1116) ;  /* 0x0000037000017945 */ /* 0x000fe20003800200 */
[----:B------:R-:W-:Y:S01]  /*4090*/  MOV R3, RZ ;  /* 0x000000ff00037202 */ /* 0x000fe20000000f00 */
[----:B------:R1:W-:Y:S01]  /*40a0*/  STL.64 [R1+0x30], R14 ;  /* 0x0000300e01007387 */ /* 0x0003e20000100a00 */
[----:B------:R-:W-:-:S03]  /*40b0*/  IMAD.MOV.U32 R0, RZ, RZ, 0x2 ;  /* 0x00000002ff007424 */ /* 0x000fc600078e00ff */
[----:B------:R1:W-:Y:S04]  /*40c0*/  STL.64 [R1+0x38], R16 ;  /* 0x0000381001007387 */ /* 0x0003e80000100a00 */
[----:B------:R1:W-:Y:S04]  /*40d0*/  STL.64 [R1+0x18], R8 ;  /* 0x0000180801007387 */ /* 0x0003e80000100a00 */
[----:B------:R1:W-:Y:S02]  /*40e0*/  STL [R1+0x20], R2 ;  /* 0x0000200201007387 */ /* 0x0003e40000100800 */
.L_x_1123:
[----:B01----:R-:W-:-:S06]  /*40f0*/  IMAD R8, R3, 0x8, R10 ;  /* 0x0000000803087824 */ /* 0x003fcc00078e020a */
[----:B-----5:R-:W5:Y:S01]  /*4100*/  LDL.64 R8, [R8] ;  /* 0x0000000008087983 */ /* 0x020f620000100a00 */
[----:B------:R-:W-:Y:S01]  /*4110*/  BSSY.RECONVERGENT B2, `(.L_x_1117) ;  /* 0x000001b000027945 */ /* 0x000fe20003800200 */
[----:B------:R-:W-:Y:S02]  /*4120*/  IMAD.MOV.U32 R16, RZ, RZ, R0 ;  /* 0x000000ffff107224 */ /* 0x000fe400078e0000 */
[----:B------:R-:W-:Y:S02]  /*4130*/  IMAD.MOV.U32 R17, RZ, RZ, R3 ;  /* 0x000000ffff117224 */ /* 0x000fe400078e0003 */
[----:B------:R-:W-:-:S07]  /*4140*/  IMAD.MOV.U32 R0, RZ, RZ, RZ ;  /* 0x000000ffff007224 */ /* 0x000fce00078e00ff */
.L_x_1120:
        /* <DEDUP_REMOVED lines=18> */
.L_x_1119:
[----:B------:R-:W-:Y:S05]  /*4270*/  BSYNC.RECONVERGENT B3 ;  /* 0x0000000000037941 */ /* 0x000fea0003800200 */
.L_x_1118:
[----:B-1----:R-:W-:Y:S01]  /*4280*/  MOV R8, R14 ;  /* 0x0000000e00087202 */ /* 0x002fe20000000f00 */
[----:B------:R-:W-:Y:S02]  /*4290*/  IMAD.MOV.U32 R9, RZ, RZ, R15 ;  /* 0x000000ffff097224 */ /* 0x000fe400078e000f */
[----:B------:R-:W-:Y:S01]  /*42a0*/  IMAD.MOV.U32 R17, RZ, RZ, R27 ;  /* 0x000000ffff117224 */ /* 0x000fe200078e001b */
[----:B------:R-:W-:Y:S06]  /*42b0*/  @!P1 BRA `(.L_x_1120) ;  /* 0xfffffffc00a49947 */ /* 0x000fec000383ffff */
[----:B------:R-:W-:Y:S05]  /*42c0*/  BSYNC.RECONVERGENT B2 ;  /* 0x0000000000027941 */ /* 0x000fea0003800200 */
.L_x_1117:
        /* <DEDUP_REMOVED lines=15> */
.L_x_1122:
[----:B------:R-:W-:Y:S05]  /*43c0*/  BSYNC.RECONVERGENT B2 ;  /* 0x0000000000027941 */ /* 0x000fea0003800200 */
.L_x_1121:
[----:B------:R-:W-:-:S13]  /*43d0*/  ISETP.GE.AND P0, PT, R3, R0, PT ;  /* 0x000000000300720c */ /* 0x000fda0003f06270 */
[----:B------:R-:W-:Y:S05]  /*43e0*/  @!P0 BRA `(.L_x_1123) ;  /* 0xfffffffc00408947 */ /* 0x000fea000383ffff */
[----:B------:R-:W-:Y:S05]  /*43f0*/  BSYNC.RECONVERGENT B1 ;  /* 0x0000000000017941 */ /* 0x000fea0003800200 */
.L_x_1116:
[----:B------:R-:W2:Y:S02]  /*4400*/  LDL.64 R2, [R1+0x38] ;  /* 0x0000380001027983 */ /* 0x000ea40000100a00 */
[----:B--2---:R-:W-:-:S06]  /*4410*/  DSETP.GTU.AND P0, PT, R2, R12, PT ;  /* 0x0000000c0200722a */ /* 0x004fcc0003f0c000 */
[----:B------:R-:W-:Y:S02]  /*4420*/  FSEL R2, R2, R12, !P0 ;  /* 0x0000000c02027208 */ /* 0x000fe40004000000 */
[----:B------:R-:W-:-:S07]  /*4430*/  FSEL R3, R3, R13, !P0 ;  /* 0x0000000d03037208 */ /* 0x000fce0004000000 */
.L_x_1091:
[----:B------:R-:W-:Y:S05]  /*4440*/  BSYNC.RECONVERGENT B0 ;  /* 0x0000000000007941 */ /* 0x000fea0003800200 */
.L_x_1090:
[----:B0-----:R-:W0:Y:S08]  /*4450*/  LDC.64 R14, c[0x0][0x3a0] ;  /* 0x0000e800ff0e7b82 */ /* 0x001e300000000a00 */
        /* <DEDUP_REMOVED lines=9> */
.L_x_1044:
        /* <DEDUP_REMOVED lines=32> */
.L_x_1131:
[----:B----4-:R-:W-:Y:S01]  /*46f0*/  IADD3 R8, PT, PT, R11, R10, RZ ;  /* 0x0000000a0b087210 */ /* 0x010fe20007ffe0ff */
[----:B------:R-:W-:Y:S01]  /*4700*/  IMAD.IADD R9, R0, 0x1, R10 ;  /* 0x0000000100097824 */ /* 0x000fe200078e020a */
[----:B------:R-:W-:Y:S01]  /*4710*/  BSSY.RECONVERGENT B1, `(.L_x_1129) ;  /* 0x000000b000017945 */ /* 0x000fe20003800200 */
[----:B------:R-:W-:Y:S01]  /*4720*/  IMAD.MOV.U32 R14, RZ, RZ, 0x0 ;  /* 0x00000000ff0e7424 */ /* 0x000fe200078e00ff */
[----:B-1----:R-:W-:Y:S01]  /*4730*/  ISETP.LT.OR P1, PT, R8, UR8, P0 ;  /* 0x0000000808007c0c */ /* 0x002fe20008721670 */
[----:B------:R-:W-:-:S03]  /*4740*/  IMAD.MOV.U32 R15, RZ, RZ, -0x40100000 ;  /* 0xbff00000ff0f7424 */ /* 0x000fc600078e00ff */
[----:B--2---:R-:W-:-:S13]  /*4750*/  ISETP.GE.OR P1, PT, R9, UR9, P1 ;  /* 0x0000000909007c0c */ /* 0x004fda0008f26670 */
[----:B------:R-:W-:Y:S05]  /*4760*/  @P1 BRA `(.L_x_1130) ;  /* 0x0000000000141947 */ /* 0x000fea0003800000 */
[----:B------:R-:W-:Y:S02]  /*4770*/  CS2R R24, SRZ ;  /* 0x0000000000187805 */ /* 0x000fe4000001ff00 */
[----:B------:R-:W-:-:S07]  /*4780*/  MOV R8, 0x47a0 ;  /* 0x000047a000087802 */ /* 0x000fce0000000f00 */
[----:B0--3--:R-:W-:Y:S05]  /*4790*/  CALL.REL.NOINC `($__internal_15_$__cuda_sm20_drsqrt_f64_slowpath_v2) ;  /* 0x000000d800b47944 */ /* 0x009fea0003c00000 */
[----:B------:R-:W-:-:S14]  /*47a0*/  DSETP.NEU.AND P1, PT, |R12|, +INF , PT ;  /* 0x7ff000000c00742a */ /* 0x000fdc0003f2d200 */
[----:B------:R-:W-:-:S11]  /*47b0*/  @P1 DFMA R14, -RZ, R12, 1 ;  /* 0x3ff00000ff0e142b */ /* 0x000fd6000000010c */
.L_x_1130:
[----:B------:R-:W-:Y:S05]  /*47c0*/  BSYNC.RECONVERGENT B1 ;  /* 0x0000000000017941 */ /* 0x000fea0003800200 */
.L_x_1129:
[C---:B0-----:R-:W-:Y:S01]  /*47d0*/  IMAD.IADD R8, R10.reuse, 0x1, -R4 ;  /* 0x000000010a087824 */ /* 0x041fe200078e0a04 */
[----:B------:R-:W-:Y:S01]  /*47e0*/  UIADD3 UR4, UPT, UPT, UR4, 0x1, URZ ;  /* 0x0000000104047890 */ /* 0x000fe2000fffe0ff */
[----:B------:R-:W-:Y:S02]  /*47f0*/  VIADD R10, R10, 0x1 ;  /* 0x000000010a0a7836 */ /* 0x000fe40000000000 */
[----:B------:R-:W-:-:S03]  /*4800*/  IMAD R9, R6, R8, R5 ;  /* 0x0000000806097224 */ /* 0x000fc600078e0205 */
[----:B------:R-:W-:Y:S01]  /*4810*/  ISETP.NE.AND P1, PT, R7, UR4, PT ;  /* 0x0000000407007c0c */ /* 0x000fe2000bf25270 */
[----:B---3--:R-:W-:-:S05]  /*4820*/  IMAD.WIDE R8, R9, 0x8, R2 ;  /* 0x0000000809087825 */ /* 0x008fca00078e0202 */
[----:B------:R4:W-:Y:S07]  /*4830*/  STG.E.64 desc[UR6][R8.64], R14 ;  /* 0x0000000e08007986 */ /* 0x0009ee000c101b06 */
[----:B------:R-:W-:Y:S05]  /*4840*/  @P1 BRA `(.L_x_1131) ;  /* 0xfffffffc00a81947 */ /* 0x000fea000383ffff */
.L_x_1128:
        /* <DEDUP_REMOVED lines=8> */
.L_x_1140:
[----:B------:R-:W-:Y:S01]  /*48d0*/  IADD3 R7, PT, PT, R11, R10, RZ ;  /* 0x0000000a0b077210 */ /* 0x000fe20007ffe0ff */
[----:B------:R-:W-:Y:S01]  /*48e0*/  IMAD.IADD R4, R0, 0x1, R10 ;  /* 0x0000000100047824 */ /* 0x000fe200078e020a */
[----:B------:R-:W-:Y:S01]  /*48f0*/  BSSY.RECONVERGENT B1, `(.L_x_1132) ;  /* 0x000000b000017945 */ /* 0x000fe20003800200 */
[----:B------:R-:W-:Y:S01]  /*4900*/  IMAD.MOV.U32 R16, RZ, RZ, 0x0 ;  /* 0x00000000ff107424 */ /* 0x000fe200078e00ff */
        /* <DEDUP_REMOVED lines=9> */
.L_x_1133:
[----:B------:R-:W-:Y:S05]  /*49a0*/  BSYNC.RECONVERGENT B1 ;  /* 0x0000000000017941 */ /* 0x000fea0003800200 */
.L_x_1132:
[----:B----4-:R-:W-:Y:S01]  /*49b0*/  VIADD R8, R10, -UR13 ;  /* 0x8000000d0a087c36 */ /* 0x010fe20008000000 */
[----:B------:R-:W-:Y:S01]  /*49c0*/  IADD3 R9, PT, PT, R4, 0x1, RZ ;  /* 0x0000000104097810 */ /* 0x000fe20007ffe0ff */
[----:B------:R-:W-:Y:S01]  /*49d0*/  BSSY.RECONVERGENT B1, `(.L_x_1134) ;  /* 0x000000f000017945 */ /* 0x000fe20003800200 */
[----:B------:R-:W-:Y:S02]  /*49e0*/  IMAD.MOV.U32 R22, RZ, RZ, 0x0 ;  /* 0x00000000ff167424 */ /* 0x000fe400078e00ff */
[----:B------:R-:W-:Y:S02]  /*49f0*/  IMAD R15, R6, R8, R5 ;  /* 0x00000008060f7224 */ /* 0x000fe400078e0205 */
[----:B------:R-:W-:Y:S02]  /*4a00*/  VIADD R8, R7, 0x1 ;  /* 0x0000000107087836 */ /* 0x000fe40000000000 */
[----:B------:R-:W-:-:S03]  /*4a10*/  IMAD.WIDE R14, R15, 0x8, R2 ;  /* 0x000000080f0e7825 */ /* 0x000fc600078e0202 */
[----:B------:R-:W-:Y:S01]  /*4a20*/  ISETP.LT.OR P1, PT, R8, UR11, P0 ;  /* 0x0000000b08007c0c */ /* 0x000fe20008721670 */
[----:B------:R-:W-:Y:S01]  /*4a30*/  IMAD.MOV.U32 R23, RZ, RZ, -0x40100000 ;  /* 0xbff00000ff177424 */ /* 0x000fe200078e00ff */
[----:B------:R0:W-:Y:S02]  /*4a40*/  STG.E.64 desc[UR6][R14.64], R16 ;  /* 0x000000100e007986 */ /* 0x0001e4000c101b06 */
[----:B------:R-:W-:-:S13]  /*4a50*/  ISETP.GE.OR P1, PT, R9, UR12, P1 ;  /* 0x0000000c09007c0c */ /* 0x000fda0008f26670 */
[----:B0-----:R-:W-:Y:S05]  /*4a60*/  @P1 BRA `(.L_x_1135) ;  /* 0x0000000000141947 */ /* 0x001fea0003800000 */
[----:B------:R-:W-:Y:S02]  /*4a70*/  CS2R R24, SRZ ;  /* 0x0000000000187805 */ /* 0x000fe4000001ff00 */
[----:B------:R-:W-:-:S07]  /*4a80*/  MOV R8, 0x4aa0 ;  /* 0x00004aa000087802 */ /* 0x000fce0000000f00 */
[----:B------:R-:W-:Y:S05]  /*4a90*/  CALL.REL.NOINC `($__internal_15_$__cuda_sm20_drsqrt_f64_slowpath_v2) ;  /* 0x000000d400f47944 */ /* 0x000fea0003c00000 */
[----:B------:R-:W-:-:S14]  /*4aa0*/  DSETP.NEU.AND P1, PT, |R12|, +INF , PT ;  /* 0x7ff000000c00742a */ /* 0x000fdc0003f2d200 */
[----:B------:R-:W-:-:S11]  /*4ab0*/  @P1 DFMA R22, -RZ, R12, 1 ;  /* 0x3ff00000ff16142b */ /* 0x000fd6000000010c */
.L_x_1135:
[----:B------:R-:W-:Y:S05]  /*4ac0*/  BSYNC.RECONVERGENT B1 ;  /* 0x0000000000017941 */ /* 0x000fea0003800200 */
.L_x_1134:
[----:B------:R-:W-:Y:S01]  /*4ad0*/  IMAD.WIDE R14, R6, 0x8, R14 ;  /* 0x00000008060e7825 */ /* 0x000fe200078e020e */
[----:B------:R-:W-:Y:S01]  /*4ae0*/  BSSY.RECONVERGENT B1, `(.L_x_1136) ;  /* 0x000000e000017945 */ /* 0x000fe20003800200 */
[----:B------:R-:W-:Y:S02]  /*4af0*/  MOV R17, 0xbff00000 ;  /* 0xbff0000000117802 */ /* 0x000fe40000000f00 */
[----:B------:R-:W-:Y:S01]  /*4b00*/  VIADD R8, R7, 0x2 ;  /* 0x0000000207087836 */ /* 0x000fe20000000000 */
[----:B------:R0:W-:Y:S01]  /*4b10*/  STG.E.64 desc[UR6][R14.64], R22 ;  /* 0x000000160e007986 */ /* 0x0001e2000c101b06 */
[----:B------:R-:W-:Y:S02]  /*4b20*/  VIADD R9, R4, 0x2 ;  /* 0x0000000204097836 */ /* 0x000fe40000000000 */
[----:B------:R-:W-:Y:S01]  /*4b30*/  IMAD.MOV.U32 R16, RZ, RZ, 0x0 ;  /* 0x00000000ff107424 */ /* 0x000fe200078e00ff */
        /* <DEDUP_REMOVED lines=8> */
.L_x_1137:
[----:B------:R-:W-:Y:S05]  /*4bc0*/  BSYNC.RECONVERGENT B1 ;  /* 0x0000000000017941 */ /* 0x000fea0003800200 */
.L_x_1136:
        /* <DEDUP_REMOVED lines=15> */
.L_x_1139:
[----:B------:R-:W-:Y:S05]  /*4cc0*/  BSYNC.RECONVERGENT B1 ;  /* 0x0000000000017941 */ /* 0x000fea0003800200 */
.L_x_1138:
[----:B------:R-:W-:Y:S02]  /*4cd0*/  VIADD R10, R10, 0x4 ;  /* 0x000000040a0a7836 */ /* 0x000fe40000000000 */
[----:B------:R-:W-:-:S03]  /*4ce0*/  IMAD.WIDE R14, R6, 0x8, R14 ;  /* 0x00000008060e7825 */ /* 0x000fc600078e020e */
[----:B------:R-:W-:Y:S02]  /*4cf0*/  ISETP.NE.AND P1, PT, R10, UR5, PT ;  /* 0x000000050a007c0c */ /* 0x000fe4000bf25270 */
[----:B------:R0:W-:Y:S11]  /*4d00*/  STG.E.64 desc[UR6][R14.64], R22 ;  /* 0x000000160e007986 */ /* 0x0001f6000c101b06 */
[----:B------:R-:W-:Y:S05]  /*4d10*/  @!P1 EXIT ;  /* 0x000000000000994d */ /* 0x000fea0003800000 */
[----:B------:R-:W-:Y:S05]  /*4d20*/  BRA `(.L_x_1140) ;  /* 0xfffffff800e87947 */ /* 0x000fea000383ffff */
.L_x_1127:
[----:B------:R-:W-:Y:S01]  /*4d30*/  USHF.L.U32 UR14, UR8, 0x1, URZ ;  /* 0x00000001080e7899 */ /* 0x000fe200080006ff */
[----:B------:R-:W0:Y:S01]  /*4d40*/  LDCU UR4, c[0x0][0x3a0] ;  /* 0x00007400ff0477ac */ /* 0x000e220008000800 */
[----:B------:R-:W-:Y:S02]  /*4d50*/  UIADD3 UR9, UPT, UPT, -UR9, URZ, URZ ;  /* 0x000000ff09097290 */ /* 0x000fe4000fffe1ff */
[----:B------:R-:W-:Y:S02]  /*4d60*/  UIADD3 UR10, UPT, UPT, -UR8, URZ, URZ ;  /* 0x000000ff080a7290 */ /* 0x000fe4000fffe1ff */
[----:B------:R-:W-:Y:S02]  /*4d70*/  ULOP3.LUT UR15, UR14, 0x6, URZ, 0xc0, !UPT ;  /* 0x000000060e0f7892 */ /* 0x000fe4000f8ec0ff */
[----:B------:R-:W-:-:S12]  /*4d80*/  ULOP3.LUT UR16, UR14, 0xfffffff8, URZ, 0xc0, !UPT ;  /* 0xfffffff80e107892 */ /* 0x000fd8000f8ec0ff */
.L_x_1151:
[----:B-1----:R-:W1:Y:S01]  /*4d90*/  LDCU UR5, c[0x0][0x38c] ;  /* 0x00007180ff0577ac */ /* 0x002e620008000800 */
[----:B0-----:R-:W-:Y:S01]  /*4da0*/  IADD3 R2, PT, PT, R11, UR4, RZ ;  /* 0x000000040b027c10 */ /* 0x001fe2000fffe0ff */
[----:B------:R-:W-:Y:S01]  /*4db0*/  VIADD R3, R0, UR4 ;  /* 0x0000000400037c36 */ /* 0x000fe20008000000 */
[----:B------:R-:W-:Y:S01]  /*4dc0*/  BSSY.RECONVERGENT B1, `(.L_x_1141) ;  /* 0x00000c7000017945 */ /* 0x000fe20003800200 */
[----:B------:R-:W0:Y:S01]  /*4dd0*/  LDCU UR8, c[0x0][0x384] ;  /* 0x00007080ff0877ac */ /* 0x000e220008000800 */
[----:B------:R-:W-:Y:S02]  /*4de0*/  IMAD.MOV.U32 R14, RZ, RZ, 0x0 ;  /* 0x00000000ff0e7424 */ /* 0x000fe400078e00ff */
[----:B------:R-:W-:Y:S01]  /*4df0*/  IMAD.MOV.U32 R15, RZ, RZ, -0x40100000 ;  /* 0xbff00000ff0f7424 */ /* 0x000fe200078e00ff */
[----:B-1----:R-:W-:-:S04]  /*4e00*/  ISETP.LT.OR P1, PT, R2, UR5, P0 ;  /* 0x0000000502007c0c */ /* 0x002fc80008721670 */
[----:B0-----:R-:W-:-:S13]  /*4e10*/  ISETP.GE.OR P1, PT, R3, UR8, P1 ;  /* 0x0000000803007c0c */ /* 0x001fda0008f26670 */
        /* <DEDUP_REMOVED lines=11> */
.L_x_1148:
        /* <DEDUP_REMOVED lines=11> */
.L_x_1145:
[----:B------:R-:W-:-:S05]  /*4f80*/  IADD3 R9, PT, PT, R7, UR8, RZ ;  /* 0x0000000807097c10 */ /* 0x000fca000fffe0ff */
        /* <DEDUP_REMOVED lines=25> */
[----:B--2---:R-:W1:Y:S08]  /*5120*/  I2F.F64.U16 R22, R37 ;  /* 0x0000002500167312 */ /* 0x004e700000101800 */
[----:B---3--:R-:W2:Y:S01]  /*5130*/  I2F.F64.U16 R18, R38 ;  /* 0x0000002600127312 */ /* 0x008ea20000101800 */
[----:B-1----:R-:W-:-:S07]  /*5140*/  DFMA R16, R22, R22, R16 ;  /* 0x000000161610722b */ /* 0x002fce0000000010 */
[----:B-----5:R-:W-:Y:S01]  /*5150*/  I2F.F64.U16 R24, R24 ;  /* 0x0000001800187312 */ /* 0x020fe20000101800 */
[----:B--2---:R-:W-:-:S07]  /*5160*/  DFMA R2, R22, R18, R2 ;  /* 0x000000121602722b */ /* 0x004fce0000000002 */
[----:B----4-:R-:W1:Y:S01]  /*5170*/  I2F.F64.U16 R22, R36 ;  /* 0x0000002400167312 */ /* 0x010e620000101800 */
[----:B------:R-:W-:-:S07]  /*5180*/  DFMA R18, R18, R18, R20 ;  /* 0x000000121212722b */ /* 0x000fce0000000014 */
[----:B------:R-:W2:Y:S08]  /*5190*/  I2F.F64.U16 R20, R9 ;  /* 0x0000000900147312 */ /* 0x000eb00000101800 */
[----:B0-----:R-:W0:Y:S01]  /*51a0*/  I2F.F64.U16 R34, R10 ;  /* 0x0000000a00227312 */ /* 0x001e220000101800 */
[C---:B-1----:R-:W-:Y:S02]  /*51b0*/  DFMA R16, R22.reuse, R22, R16 ;  /* 0x000000161610722b */ /* 0x042fe40000000010 */
[----:B------:R-:W-:-:S02]  /*51c0*/  DFMA R2, R22, R24, R2 ;  /* 0x000000181602722b */ /* 0x000fc40000000002 */
[----:B------:R-:W-:-:S03]  /*51d0*/  DFMA R18, R24, R24, R18 ;  /* 0x000000181812722b */ /* 0x000fc60000000012 */
        /* <DEDUP_REMOVED lines=15> */
[----:B------:R-:W-:Y:S01]  /*52d0*/  I2F.F64.U16 R22, R30 ;  /* 0x0000001e00167312 */ /* 0x000fe20000101800 */
[----:B--2---:R-:W-:-:S07]  /*52e0*/  DFMA R16, R20, R20, R16 ;  /* 0x000000141410722b */ /* 0x004fce0000000010 */
[----:B------:R-:W1:Y:S01]  /*52f0*/  I2F.F64.U16 R24, R32 ;  /* 0x0000002000187312 */ /* 0x000e620000101800 */
[-C--:B0-----:R-:W-:Y:S02]  /*5300*/  DFMA R2, R20, R34.reuse, R2 ;  /* 0x000000221402722b */ /* 0x081fe40000000002 */
[----:B------:R-:W-:-:S05]  /*5310*/  DFMA R18, R34, R34, R18 ;  /* 0x000000222212722b */ /* 0x000fca0000000012 */
        /* <DEDUP_REMOVED lines=9> */
.L_x_1144:
        /* <DEDUP_REMOVED lines=35> */
[----:B------:R-:W-:Y:S02]  /*55e0*/  DFMA R20, R28, R28, R20 ;  /* 0x0000001c1c14722b */ /* 0x000fe40000000014 */
[----:B0-----:R-:W-:-:S04]  /*55f0*/  DFMA R16, R12, R12, R16 ;  /* 0x0000000c0c10722b */ /* 0x001fc80000000010 */
[-C--:B-1----:R-:W-:Y:S02]  /*5600*/  DFMA R2, R12, R24.reuse, R2 ;  /* 0x000000180c02722b */ /* 0x082fe40000000002 */
[----:B------:R-:W-:-:S11]  /*5610*/  DFMA R20, R24, R24, R20 ;  /* 0x000000181814722b */ /* 0x000fd60000000014 */
.L_x_1146:
        /* <DEDUP_REMOVED lines=25> */
.L_x_1147:
        /* <DEDUP_REMOVED lines=22> */
.L_x_1143:
        /* <DEDUP_REMOVED lines=15> */
.L_x_1150:
[----:B------:R-:W-:Y:S05]  /*5a00*/  BSYNC.RECONVERGENT B2 ;  /* 0x0000000000027941 */ /* 0x000fea0003800200 */
.L_x_1149:
[----:B------:R-:W-:-:S14]  /*5a10*/  DSETP.NEU.AND P1, PT, |R12|, +INF , PT ;  /* 0x7ff000000c00742a */ /* 0x000fdc0003f2d200 */
[----:B------:R-:W-:-:S11]  /*5a20*/  @P1 DFMA R14, R12, -R2, 1 ;  /* 0x3ff000000c0e142b */ /* 0x000fd60000000802 */
.L_x_1142:
[----:B------:R-:W-:Y:S05]  /*5a30*/  BSYNC.RECONVERGENT B1 ;  /* 0x0000000000017941 */ /* 0x000fea0003800200 */
.L_x_1141:
[----:B------:R-:W0:Y:S01]  /*5a40*/  LDCU.64 UR12, c[0x0][0x3a0] ;  /* 0x00007400ff0c77ac */ /* 0x000e220008000a00 */
[----:B------:R-:W1:Y:S01]  /*5a50*/  LDC.64 R2, c[0x0][0x3a8] ;  /* 0x0000ea00ff027b82 */ /* 0x000e620000000a00 */
[----:B0-----:R-:W-:Y:S02]  /*5a60*/  UIADD3 UR5, UPT, UPT, UR4, -UR12, URZ ;  /* 0x8000000c04057290 */ /* 0x001fe4000fffe0ff */
[----:B------:R-:W-:-:S04]  /*5a70*/  UISETP.NE.AND UP0, UPT, UR4, UR13, UPT ;  /* 0x0000000d0400728c */ /* 0x000fc8000bf05270 */
[----:B------:R-:W-:Y:S01]  /*5a80*/  IMAD R9, R6, UR5, R5 ;  /* 0x0000000506097c24 */ /* 0x000fe2000f8e0205 */
[----:B------:R-:W-:-:S03]  /*5a90*/  UIADD3 UR5, UPT, UPT, UR4, 0x1, URZ ;  /* 0x0000000104057890 */ /* 0x000fc6000fffe0ff */
[----:B-1----:R-:W-:-:S04]  /*5aa0*/  IMAD.WIDE R2, R9, 0x8, R2 ;  /* 0x0000000809027825 */ /* 0x002fc800078e0202 */
[----:B------:R-:W-:Y:S01]  /*5ab0*/  UMOV UR4, UR5 ;  /* 0x0000000500047c82 */ /* 0x000fe20008000000 */
[----:B------:R1:W-:Y:S01]  /*5ac0*/  STG.E.64 desc[UR6][R2.64], R14 ;  /* 0x0000000e02007986 */ /* 0x0003e2000c101b06 */
[----:B------:R-:W-:Y:S05]  /*5ad0*/  BRA.U UP0, `(.L_x_1151) ;  /* 0xfffffff100ac7547 */ /* 0x000fea000b83ffff */
[----:B------:R-:W-:Y:S05]  /*5ae0*/  EXIT ;  /* 0x000000000000794d */ /* 0x000fea0003800000 */
.L_x_1126:
[----:B------:R-:W0:Y:S02]  /*5af0*/  LDC.64 R8, c[0x0][0x3a0] ;  /* 0x0000e800ff087b82 */ /* 0x000e240000000a00 */
[----:B0-----:R-:W-:-:S13]  /*5b00*/  ISETP.GE.AND P0, PT, R9, R8, PT ;  /* 0x000000080900720c */ /* 0x001fda0003f06270 */
[----:B------:R-:W-:Y:S05]  /*5b10*/  @!P0 EXIT ;  /* 0x000000000000894d */ /* 0x000fea0003800000 */
        /* <DEDUP_REMOVED lines=24> */
[----:B------:R-:W-:Y:S05]  /*5ca0*/  CALL.REL.NOINC `($__internal_14_$__cuda_sm20_dblrcp_rn_slowpath_v3) ;  /* 0x000000c000d47944 */ /* 0x000fea0003c00000 */
[----:B------:R-:W-:-:S07]  /*5cb0*/  MOV R17, R23 ;  /* 0x0000001700117202 */ /* 0x000fce0000000f00 */
.L_x_1152:
        /* <DEDUP_REMOVED lines=8> */
.L_x_1169:
        /* <DEDUP_REMOVED lines=17> */
.L_x_1160:
[----:B------:R-:W-:Y:S01]  /*5e50*/  UISETP.GE.U32.AND UP2, UPT, UR12, 0x7, UPT ;  /* 0x000000070c00788c */ /* 0x000fe2000bf46070 */
[----:B------:R-:W-:Y:S01]  /*5e60*/  VIADD R3, R11, UR4 ;  /* 0x000000040b037c36 */ /* 0x000fe20008000000 */
[----:B------:R-:W-:Y:S02]  /*5e70*/  UISETP.GE.U32.AND UP1, UPT, UR13, 0x3, UPT ;  /* 0x000000030d00788c */ /* 0x000fe4000bf26070 */
[----:B------:R-:W-:Y:S02]  /*5e80*/  UISETP.NE.AND UP0, UPT, UR14, URZ, UPT ;  /* 0x000000ff0e00728c */ /* 0x000fe4000bf05270 */
[----:B------:R-:W-:Y:S01]  /*5e90*/  IADD3 R2, PT, PT, R3, UR10, RZ ;  /* 0x0000000a03027c10 */ /* 0x000fe2000fffe0ff */
[----:B------:R-:W-:Y:S02]  /*5ea0*/  UMOV UR5, UR9 ;  /* 0x0000000900057c82 */ /* 0x000fe40008000000 */
[----:B------:R-:W-:Y:S06]  /*5eb0*/  BRA.U !UP2, `(.L_x_1156) ;  /* 0x000000010afc7547 */ /* 0x000fec000b800000 */
[----:B------:R-:W0:Y:S01]  /*5ec0*/  LDCU UR17, c[0x0][0x380] ;  /* 0x00007000ff1177ac */ /* 0x000e220008000800 */
[----:B------:R-:W1:Y:S01]  /*5ed0*/  LDCU UR18, c[0x0][0x388] ;  /* 0x00007100ff1277ac */ /* 0x000e620008000800 */
[----:B------:R-:W2:Y:S01]  /*5ee0*/  LDCU.128 UR20, c[0x0][0x390] ;  /* 0x00007200ff1477ac */ /* 0x000ea20008000c00 */
[----:B------:R-:W-:-:S05]  /*5ef0*/  UMOV UR5, UR9 ;  /* 0x0000000900057c82 */ /* 0x000fca0008000000 */
.L_x_1157:
        /* <DEDUP_REMOVED lines=28> */
[----:B-1----:R-:W-:-:S07]  /*60c0*/  DADD R24, R18, R24 ;  /* 0x0000000012187229 */ /* 0x002fce0000000018 */
[----:B-----5:R-:W1:Y:S01]  /*60d0*/  I2F.F64.U16 R20, R35 ;  /* 0x0000002300147312 */ /* 0x020e620000101800 */
[----:B--2---:R-:W-:-:S07]  /*60e0*/  DADD R22, R24, R22 ;  /* 0x0000000018167229 */ /* 0x004fce0000000016 */
[----:B----4-:R-:W2:Y:S01]  /*60f0*/  I2F.F64.U16 R24, R34 ;  /* 0x0000002200187312 */ /* 0x010ea20000101800 */
[----:B-1----:R-:W-:-:S07]  /*6100*/  DADD R20, R20, R12 ;  /* 0x0000000014147229 */ /* 0x002fce000000000c */
[----:B------:R-:W1:Y:S01]  /*6110*/  I2F.F64.U16 R18, R38 ;  /* 0x0000002600127312 */ /* 0x000e620000101800 */
[----:B--2---:R-:W-:-:S07]  /*6120*/  DADD R20, R20, R24 ;  /* 0x0000000014147229 */ /* 0x004fce0000000018 */
[----:B------:R-:W2:Y:S08]  /*6130*/  I2F.F64.U16 R24, R28 ;  /* 0x0000001c00187312 */ /* 0x000eb00000101800 */
[----:B------:R-:W3:Y:S01]  /*6140*/  I2F.F64.U16 R26, R26 ;  /* 0x0000001a001a7312 */ /* 0x000ee20000101800 */
[----:B-1----:R-:W-:-:S07]  /*6150*/  DADD R18, R22, R18 ;  /* 0x0000000016127229 */ /* 0x002fce0000000012 */
[----:B------:R-:W1:Y:S01]  /*6160*/  I2F.F64.U16 R38, R29 ;  /* 0x0000001d00267312 */ /* 0x000e620000101800 */
[----:B--2---:R-:W-:-:S07]  /*6170*/  DADD R20, R20, R24 ;  /* 0x0000000014147229 */ /* 0x004fce0000000018 */
[----:B------:R-:W2:Y:S01]  /*6180*/  I2F.F64.U16 R12, R4 ;  /* 0x00000004000c7312 */ /* 0x000ea20000101800 */
[----:B---3--:R-:W-:-:S07]  /*6190*/  DADD R18, R18, R26 ;  /* 0x0000000012127229 */ /* 0x008fce000000001a */
[----:B------:R-:W3:Y:S01]  /*61a0*/  I2F.F64.U16 R24, R30 ;  /* 0x0000001e00187312 */ /* 0x000ee20000101800 */
[----:B-1----:R-:W-:-:S07]  /*61b0*/  DADD R20, R20, R38 ;  /* 0x0000000014147229 */ /* 0x002fce0000000026 */
[----:B0-----:R-:W0:Y:S01]  /*61c0*/  I2F.F64.U16 R36, R8 ;  /* 0x0000000800247312 */ /* 0x001e220000101800 */
        /* <DEDUP_REMOVED lines=14> */
.L_x_1156:
        /* <DEDUP_REMOVED lines=35> */
.L_x_1158:
        /* <DEDUP_REMOVED lines=23> */
.L_x_1159:
[----:B------:R-:W0:Y:S01]  /*6650*/  LDCU UR11, c[0x0][0x380] ;  /* 0x00007000ff0b77ac */ /* 0x000e220008000800 */
[----:B------:R-:W-:Y:S01]  /*6660*/  VIADD R4, R7, UR5 ;  /* 0x0000000507047c36 */ /* 0x000fe20008000000 */
[----:B------:R-:W1:Y:S03]  /*6670*/  LDCU.128 UR20, c[0x0][0x390] ;  /* 0x00007200ff1477ac */ /* 0x000e660008000c00 */
[--C-:B0-----:R-:W-:Y:S02]  /*6680*/  IMAD R8, R2, UR11, R4.reuse ;  /* 0x0000000b02087c24 */ /* 0x101fe4000f8e0204 */
[----:B------:R-:W-:Y:S01]  /*6690*/  IMAD R3, R3, UR11, R4 ;  /* 0x0000000b03037c24 */ /* 0x000fe2000f8e0204 */
[----:B------:R-:W0:Y:S02]  /*66a0*/  LDCU UR11, c[0x0][0x38c] ;  /* 0x00007180ff0b77ac */ /* 0x000e240008000800 */
[----:B-1----:R-:W-:-:S02]  /*66b0*/  IADD3 R18, P2, PT, R8, UR20, RZ ;  /* 0x0000001408127c10 */ /* 0x002fc4000ff5e0ff */
        /* <DEDUP_REMOVED lines=13> */
.L_x_1155:
        /* <DEDUP_REMOVED lines=10> */
.L_x_1166:
        /* <DEDUP_REMOVED lines=11> */
.L_x_1163:
        /* <DEDUP_REMOVED lines=26> */
[----:B------:R-:W-:Y:S02]  /*6a80*/  DFMA R2, R28, R28, R38 ;  /* 0x0000001c1c02722b */ /* 0x000fe40000000026 */
[----:B----4-:R-:W-:Y:S01]  /*6a90*/  DADD R22, -R12, R22 ;  /* 0x000000000c167229 */ /* 0x010fe20000000116 */
[----:B------:R0:W2:Y:S03]  /*6aa0*/  I2F.F64.U16 R28, R36 ;  /* 0x00000024001c7312 */ /* 0x0000a60000101800 */
[----:B------:R-:W-:-:S04]  /*6ab0*/  DFMA R30, R32, R32, R30 ;  /* 0x00000020201e722b */ /* 0x000fc8000000001e */
[-C--:B------:R-:W-:Y:S01]  /*6ac0*/  DFMA R32, R32, R22.reuse, R26 ;  /* 0x000000162020722b */ /* 0x080fe2000000001a */
[----:B0-----:R-:W4:Y:S01]  /*6ad0*/  LDG.E.U8 R36, desc[UR6][R20.64+0x6] ;  /* 0x0000060614247981 */ /* 0x001f22000c1e1100 */
[----:B------:R0:W1:Y:S01]  /*6ae0*/  I2F.F64.U16 R26, R35 ;  /* 0x00000023001a7312 */ /* 0x0000620000101800 */
[----:B------:R-:W-:Y:S02]  /*6af0*/  DFMA R22, R22, R22, R2 ;  /* 0x000000161616722b */ /* 0x000fe40000000002 */
[----:B------:R-:W5:Y:S01]  /*6b00*/  LDG.E.U8 R2, desc[UR6][R18.64+0x4] ;  /* 0x0000040612027981 */ /* 0x000f62000c1e1100 */
[----:B--2---:R-:W-:-:S03]  /*6b10*/  DADD R28, -R24, R28 ;  /* 0x00000000181c7229 */ /* 0x004fc6000000011c */
[----:B------:R-:W2:Y:S04]  /*6b20*/  LDG.E.U8 R3, desc[UR6][R18.64+0x6] ;  /* 0x0000060612037981 */ /* 0x000ea8000c1e1100 */
[----:B0-----:R-:W4:Y:S01]  /*6b30*/  LDG.E.U8 R35, desc[UR6][R18.64+0x7] ;  /* 0x0000070612237981 */ /* 0x001f22000c1e1100 */
[----:B-1----:R-:W-:Y:S02]  /*6b40*/  DADD R26, -R12, R26 ;  /* 0x000000000c1a7229 */ /* 0x002fe4000000011a */
[----:B------:R-:W-:-:S06]  /*6b50*/  DFMA R30, R28, R28, R30 ;  /* 0x0000001c1c1e722b */ /* 0x000fcc000000001e */
[-C--:B------:R-:W-:Y:S01]  /*6b60*/  DFMA R28, R28, R26.reuse, R32 ;  /* 0x0000001a1c1c722b */ /* 0x080fe20000000020 */
[----:B------:R0:W2:Y:S04]  /*6b70*/  LDG.E.U8 R32, desc[UR6][R18.64+0x5] ;  /* 0x0000050612207981 */ /* 0x0000a8000c1e1100 */
[----:B------:R3:W4:Y:S01]  /*6b80*/  LDG.E.U8 R33, desc[UR6][R20.64+0x5] ;  /* 0x0000050614217981 */ /* 0x000722000c1e1100 */
[----:B------:R-:W-:Y:S01]  /*6b90*/  DFMA R22, R26, R26, R22 ;  /* 0x0000001a1a16722b */ /* 0x000fe20000000016 */
[----:B------:R-:W1:Y:S02]  /*6ba0*/  I2F.F64.U16 R26, R10 ;  /* 0x0000000a001a7312 */ /* 0x000e640000101800 */
[----:B-1----:R-:W-:-:S08]  /*6bb0*/  DADD R26, -R24, R26 ;  /* 0x00000000181a7229 */ /* 0x002fd0000000011a */
[----:B------:R-:W-:Y:S01]  /*6bc0*/  DFMA R30, R26, R26, R30 ;  /* 0x0000001a1a1e722b */ /* 0x000fe2000000001e */
[----:B------:R-:W-:-:S04]  /*6bd0*/  UIADD3 UR5, UPT, UPT, UR5, 0x8, URZ ;  /* 0x0000000805057890 */ /* 0x000fc8000fffe0ff */
[----:B------:R-:W-:-:S04]  /*6be0*/  UIADD3 UR11, UPT, UPT, UR5, UR18, URZ ;  /* 0x00000012050b7290 */ /* 0x000fc8000fffe0ff */
[----:B------:R-:W-:Y:S01]  /*6bf0*/  UISETP.NE.AND UP2, UPT, UR11, UR16, UPT ;  /* 0x000000100b00728c */ /* 0x000fe2000bf45270 */
[----:B0-----:R-:W0:Y:S02]  /*6c00*/  I2F.F64.U16 R18, R34 ;  /* 0x0000002200127312 */ /* 0x001e240000101800 */
[----:B0-----:R-:W-:-:S08]  /*6c10*/  DADD R18, -R12, R18 ;  /* 0x000000000c127229 */ /* 0x001fd00000000112 */
[-C--:B------:R-:W-:Y:S01]  /*6c20*/  DFMA R28, R26, R18.reuse, R28 ;  /* 0x000000121a1c722b */ /* 0x080fe2000000001c */
[----:B---3--:R-:W0:Y:S01]  /*6c30*/  I2F.F64.U16 R20, R9 ;  /* 0x0000000900147312 */ /* 0x008e220000101800 */
[----:B------:R-:W-:-:S07]  /*6c40*/  DFMA R22, R18, R18, R22 ;  /* 0x000000121216722b */ /* 0x000fce0000000016 */
[----:B-----5:R-:W1:Y:S01]  /*6c50*/  I2F.F64.U16 R26, R2 ;  /* 0x00000002001a7312 */ /* 0x020e620000101800 */
[----:B0-----:R-:W-:Y:S02]  /*6c60*/  DADD R20, -R12, R20 ;  /* 0x000000000c147229 */ /* 0x001fe40000000114 */
[----:B-1----:R-:W-:-:S05]  /*6c70*/  DADD R26, -R24, R26 ;  /* 0x00000000181a7229 */ /* 0x002fca000000011a */
[----:B--2---:R-:W0:Y:S08]  /*6c80*/  I2F.F64.U16 R18, R32 ;  /* 0x0000002000127312 */ /* 0x004e300000101800 */
[----:B----4-:R-:W1:Y:S01]  /*6c90*/  I2F.F64.U16 R38, R33 ;  /* 0x0000002100267312 */ /* 0x010e620000101800 */
[C---:B------:R-:W-:Y:S02]  /*6ca0*/  DFMA R30, R26.reuse, R26, R30 ;  /* 0x0000001a1a1e722b */ /* 0x040fe4000000001e */
[----:B------:R-:W-:-:S02]  /*6cb0*/  DFMA R28, R26, R20, R28 ;  /* 0x000000141a1c722b */ /* 0x000fc4000000001c */
[----:B0-----:R-:W-:-:S03]  /*6cc0*/  DADD R18, -R24, R18 ;  /* 0x0000000018127229 */ /* 0x001fc60000000112 */
[----:B------:R-:W0:Y:S01]  /*6cd0*/  I2F.F64.U16 R26, R3 ;  /* 0x00000003001a7312 */ /* 0x000e220000101800 */
[----:B-1----:R-:W-:-:S07]  /*6ce0*/  DADD R38, -R12, R38 ;  /* 0x000000000c267229 */ /* 0x002fce0000000126 */
[----:B------:R-:W1:Y:S01]  /*6cf0*/  I2F.F64.U16 R40, R36 ;  /* 0x0000002400287312 */ /* 0x000e620000101800 */
[----:B------:R-:W-:Y:S02]  /*6d00*/  DFMA R22, R20, R20, R22 ;  /* 0x000000141416722b */ /* 0x000fe40000000016 */
[C---:B------:R-:W-:Y:S02]  /*6d10*/  DFMA R30, R18.reuse, R18, R30 ;  /* 0x00000012121e722b */ /* 0x040fe4000000001e */
[----:B------:R-:W-:-:S03]  /*6d20*/  DFMA R28, R18, R38, R28 ;  /* 0x00000026121c722b */ /* 0x000fc6000000001c */
[----:B------:R-:W2:Y:S01]  /*6d30*/  I2F.F64.U16 R20, R35 ;  /* 0x0000002300147312 */ /* 0x000ea20000101800 */
[----:B0-----:R-:W-:-:S07]  /*6d40*/  DADD R26, -R24, R26 ;  /* 0x00000000181a7229 */ /* 0x001fce000000011a */
[----:B------:R-:W0:Y:S01]  /*6d50*/  I2F.F64.U16 R18, R37 ;  /* 0x0000002500127312 */ /* 0x000e220000101800 */
[----:B-1----:R-:W-:Y:S02]  /*6d60*/  DADD R40, -R12, R40 ;  /* 0x000000000c287229 */ /* 0x002fe40000000128 */
[----:B------:R-:W-:Y:S02]  /*6d70*/  DFMA R22, R38, R38, R22 ;  /* 0x000000262616722b */ /* 0x000fe40000000016 */
[----:B------:R-:W-:Y:S02]  /*6d80*/  DFMA R30, R26, R26, R30 ;  /* 0x0000001a1a1e722b */ /* 0x000fe4000000001e */
[----:B--2---:R-:W-:Y:S02]  /*6d90*/  DADD R20, -R24, R20 ;  /* 0x0000000018147229 */ /* 0x004fe40000000114 */
[-C--:B------:R-:W-:Y:S02]  /*6da0*/  DFMA R28, R26, R40.reuse, R28 ;  /* 0x000000281a1c722b */ /* 0x080fe4000000001c */
[----:B------:R-:W-:-:S02]  /*6db0*/  DFMA R22, R40, R40, R22 ;  /* 0x000000282816722b */ /* 0x000fc40000000016 */
[----:B0-----:R-:W-:Y:S02]  /*6dc0*/  DADD R18, -R12, R18 ;  /* 0x000000000c127229 */ /* 0x001fe40000000112 */
[----:B------:R-:W-:-:S06]  /*6dd0*/  DFMA R30, R20, R20, R30 ;  /* 0x00000014141e722b */ /* 0x000fcc000000001e */
[-C--:B------:R-:W-:Y:S02]  /*6de0*/  DFMA R2, R20, R18.reuse, R28 ;  /* 0x000000121402722b */ /* 0x080fe4000000001c */
[----:B------:R-:W-:Y:S01]  /*6df0*/  DFMA R38, R18, R18, R22 ;  /* 0x000000121226722b */ /* 0x000fe20000000016 */
[----:B------:R-:W-:Y:S10]  /*6e00*/  BRA.U UP2, `(.L_x_1163) ;  /* 0xfffffff902b47547 */ /* 0x000ff4000b83ffff */
.L_x_1162:
        /* <DEDUP_REMOVED lines=25> */
[----:B------:R-:W-:Y:S02]  /*6fa0*/  DFMA R30, R20, R20, R30 ;  /* 0x00000014141e722b */ /* 0x000fe4000000001e */
[----:B-1----:R-:W-:-:S05]  /*6fb0*/  DADD R18, -R24, R18 ;  /* 0x0000000018127229 */ /* 0x002fca0000000112 */
[----:B0-----:R-:W0:Y:S01]  /*6fc0*/  I2F.F64.U16 R32, R28 ;  /* 0x0000001c00207312 */ /* 0x001e220000101800 */
[-C--:B------:R-:W-:Y:S02]  /*6fd0*/  DFMA R2, R20, R26.reuse, R2 ;  /* 0x0000001a1402722b */ /* 0x080fe40000000002 */
[----:B------:R-:W-:Y:S02]  /*6fe0*/  DFMA R26, R26, R26, R38 ;  /* 0x0000001a1a1a722b */ /* 0x000fe40000000026 */
[----:B--2---:R-:W-:-:S03]  /*6ff0*/  DADD R22, -R12, R22 ;  /* 0x000000000c167229 */ /* 0x004fc60000000116 */
[----:B------:R-:W1:Y:S01]  /*7000*/  I2F.F64.U16 R20, R29 ;  /* 0x0000001d00147312 */ /* 0x000e620000101800 */
[----:B------:R-:W-:-:S04]  /*7010*/  DFMA R30, R18, R18, R30 ;  /* 0x00000012121e722b */ /* 0x000fc8000000001e */
[----:B------:R-:W-:-:S03]  /*7020*/  DFMA R2, R18, R22, R2 ;  /* 0x000000161202722b */ /* 0x000fc60000000002 */
[----:B------:R-:W2:Y:S01]  /*7030*/  I2F.F64.U16 R34, R10 ;  /* 0x0000000a00227312 */ /* 0x000ea20000101800 */
[----:B0-----:R-:W-:Y:S02]  /*7040*/  DADD R32, -R12, R32 ;  /* 0x000000000c207229 */ /* 0x001fe40000000120 */
[----:B------:R-:W-:Y:S02]  /*7050*/  DFMA R26, R22, R22, R26 ;  /* 0x00000016161a722b */ /* 0x000fe4000000001a */
[----:B-1----:R-:W-:-:S03]  /*7060*/  DADD R20, -R24, R20 ;  /* 0x0000000018147229 */ /* 0x002fc60000000114 */
[----:B------:R-:W0:Y:S03]  /*7070*/  I2F.F64.U16 R18, R9 ;  /* 0x0000000900127312 */ /* 0x000e260000101800 */
[----:B------:R-:W-:Y:S02]  /*7080*/  DFMA R26, R32, R32, R26 ;  /* 0x00000020201a722b */ /* 0x000fe4000000001a */
[C---:B------:R-:W-:Y:S02]  /*7090*/  DFMA R30, R20.reuse, R20, R30 ;  /* 0x00000014141e722b */ /* 0x040fe4000000001e */
[----:B------:R-:W-:Y:S02]  /*70a0*/  DFMA R2, R20, R32, R2 ;  /* 0x000000201402722b */ /* 0x000fe40000000002 */
[----:B--2---:R-:W-:Y:S02]  /*70b0*/  DADD R34, -R24, R34 ;  /* 0x0000000018227229 */ /* 0x004fe40000000122 */
[----:B0-----:R-:W-:-:S06]  /*70c0*/  DADD R18, -R12, R18 ;  /* 0x000000000c127229 */ /* 0x001fcc0000000112 */
[C---:B------:R-:W-:Y:S02]  /*70d0*/  DFMA R30, R34.reuse, R34, R30 ;  /* 0x00000022221e722b */ /* 0x040fe4000000001e */
[-C--:B------:R-:W-:Y:S02]  /*70e0*/  DFMA R2, R34, R18.reuse, R2 ;  /* 0x000000122202722b */ /* 0x080fe40000000002 */
[----:B------:R-:W-:-:S11]  /*70f0*/  DFMA R38, R18, R18, R26 ;  /* 0x000000121226722b */ /* 0x000fd6000000001a */
.L_x_1164:
        /* <DEDUP_REMOVED lines=29> */
.L_x_1165:
        /* <DEDUP_REMOVED lines=24> */
.L_x_1161:
        /* <DEDUP_REMOVED lines=17> */
.L_x_1168:
[----:B------:R-:W-:Y:S05]  /*7560*/  BSYNC.RECONVERGENT B2 ;  /* 0x0000000000027941 */ /* 0x000fea0003800200 */
.L_x_1167:
[----:B------:R-:W-:-:S14]  /*7570*/  DSETP.NEU.AND P1, PT, |R12|, +INF , PT ;  /* 0x7ff000000c00742a */ /* 0x000fdc0003f2d200 */
[----:B------:R-:W-:-:S11]  /*7580*/  @P1 DFMA R14, R12, -R2, 1 ;  /* 0x3ff000000c0e142b */ /* 0x000fd60000000802 */
.L_x_1154:
[----:B------:R-:W-:Y:S05]  /*7590*/  BSYNC.RECONVERGENT B1 ;  /* 0x0000000000017941 */ /* 0x000fea0003800200 */
.L_x_1153:
        /* <DEDUP_REMOVED lines=10> */
.L_x_1125:
[----:B------:R-:W0:Y:S02]  /*7640*/  LDC.64 R8, c[0x0][0x3a0] ;  /* 0x0000e800ff087b82 */ /* 0x000e240000000a00 */
[----:B0-----:R-:W-:-:S13]  /*7650*/  ISETP.GE.AND P0, PT, R9, R8, PT ;  /* 0x000000080900720c */ /* 0x001fda0003f06270 */
[----:B------:R-:W-:Y:S05]  /*7660*/  @!P0 EXIT ;  /* 0x000000000000894d */ /* 0x000fea0003800000 */
[----:B------:R-:W0:Y:S01]  /*7670*/  LDCU.64 UR8, c[0x0][0x398] ;  /* 0x00007300ff0877ac */ /* 0x000e220008000a00 */
[----:B------:R-:W-:Y:S01]  /*7680*/  IMAD.IADD R25, R7, 0x1, -R2 ;  /* 0x0000000107197824 */ /* 0x000fe200078e0a02 */
[----:B------:R-:W-:Y:S01]  /*7690*/  IADD3 R28, PT, PT, R3, -0x1, RZ ;  /* 0xffffffff031c7810 */ /* 0x000fe20007ffe0ff */
[----:B------:R-:W-:Y:S01]  /*76a0*/  VIADD R24, R1, 0x18 ;  /* 0x0000001801187836 */ /* 0x000fe20000000000 */
[----:B------:R-:W1:Y:S01]  /*76b0*/  LDCU UR4, c[0x0][0x3a0] ;  /* 0x00007400ff0477ac */ /* 0x000e620008000800 */
[----:B------:R-:W-:Y:S02]  /*76c0*/  IMAD R0, R11, R2, R25 ;  /* 0x000000020b007224 */ /* 0x000fe400078e0219 */
        /* <DEDUP_REMOVED lines=8> */
[----:B-1----:R-:W-:-:S09]  /*7750*/  LEA.HI.X.SX32 R17, R2, R21, 0x1, P0 ;  /* 0x0000001502117211 */ /* 0x002fd200000f0eff */
.L_x_1202:
[----:B------:R-:W-:Y:S01]  /*7760*/  VIADD R8, R11, UR4 ;  /* 0x000000040b087c36 */ /* 0x000fe20008000000 */
[----:B------:R-:W-:Y:S01]  /*7770*/  BSSY.RECONVERGENT B0, `(.L_x_1170) ;  /* 0x0000122000007945 */ /* 0x000fe20003800200 */
[----:B0-----:R-:W-:Y:S02]  /*7780*/  HFMA2 R2, -RZ, RZ, 0, 0 ;  /* 0x00000000ff027431 */ /* 0x001fe400000001ff */
[----:B------:R-:W-:Y:S01]  /*7790*/  IMAD.MOV.U32 R3, RZ, RZ, -0x40100000 ;  /* 0xbff00000ff037424 */ /* 0x000fe200078e00ff */
        /* <DEDUP_REMOVED lines=16> */
[----:B------:R0:W3:Y:S04]  /*78a0*/  LDG.E.U8 R26, desc[UR6][R26.64] ;  /* 0x000000061a1a7981 */ /* 0x0000e8000c1e1100 */
[----:B------:R-:W4:Y:S01]  /*78b0*/  LDG.E.U8 R30, desc[UR6][R30.64] ;  /* 0x000000061e1e7981 */ /* 0x000f22000c1e1100 */
[----:B------:R-:W-:Y:S01]  /*78c0*/  IMAD.MOV.U32 R22, RZ, RZ, 0x2 ;  /* 0x00000002ff167424 */ /* 0x000fe200078e00ff */
[----:B------:R-:W-:Y:S01]  /*78d0*/  BSSY.RECONVERGENT B1, `(.L_x_1172) ;  /* 0x0000040000017945 */ /* 0x000fe20003800200 */
[----:B------:R-:W-:-:S02]  /*78e0*/  IMAD.MOV.U32 R13, RZ, RZ, 0x1 ;  /* 0x00000001ff0d7424 */ /* 0x000fc400078e00ff */
[----:B------:R-:W-:Y:S01]  /*78f0*/  IMAD.MOV.U32 R12, RZ, RZ, RZ ;  /* 0x000000ffff0c7224 */ /* 0x000fe200078e00ff */
[----:B------:R1:W-:Y:S01]  /*7900*/  STL [R1+0x20], R22 ;  /* 0x0000201601007387 */ /* 0x0003e20000100800 */
[----:B0-----:R-:W-:-:S03]  /*7910*/  IMAD.MOV.U32 R27, RZ, RZ, RZ ;  /* 0x000000ffff1b7224 */ /* 0x001fc600078e00ff */
[----:B------:R1:W-:Y:S01]  /*7920*/  STL.64 [R1+0x18], R12 ;  /* 0x0000180c01007387 */ /* 0x0003e20000100a00 */
[----:B--2---:R-:W0:Y:S08]  /*7930*/  I2F.F64.U16 R2, R2 ;  /* 0x0000000200027312 */ /* 0x004e300000101800 */
[----:B---3--:R2:W3:Y:S01]  /*7940*/  I2F.F64.U16 R8, R26 ;  /* 0x0000001a00087312 */ /* 0x0084e20000101800 */
[----:B0-----:R1:W-:Y:S07]  /*7950*/  STL.64 [R1], R2 ;  /* 0x0000000201007387 */ /* 0x0013ee0000100a00 */
[----:B----4-:R-:W0:Y:S01]  /*7960*/  I2F.F64.U16 R14, R30 ;  /* 0x0000001e000e7312 */ /* 0x010e220000101800 */
[----:B--2---:R-:W-:Y:S01]  /*7970*/  MOV R26, 0x2 ;  /* 0x00000002001a7802 */ /* 0x004fe20000000f00 */
[----:B---3--:R-:W-:-:S02]  /*7980*/  DADD R8, R2, R8 ;  /* 0x0000000002087229 */ /* 0x008fc40000000008 */
[----:B0-----:R-:W-:-:S06]  /*7990*/  DADD R14, R2, R14 ;  /* 0x00000000020e7229 */ /* 0x001fcc000000000e */
[----:B------:R-:W-:Y:S02]  /*79a0*/  DMUL R8, R8, 0.5 ;  /* 0x3fe0000008087828 */ /* 0x000fe40000000000 */
[----:B------:R-:W-:-:S05]  /*79b0*/  DMUL R14, R14, 0.5 ;  /* 0x3fe000000e0e7828 */ /* 0x000fca0000000000 */
[----:B------:R1:W-:Y:S04]  /*79c0*/  STL.64 [R1+0x10], R8 ;  /* 0x0000100801007387 */ /* 0x0003e80000100a00 */
[----:B------:R1:W-:Y:S02]  /*79d0*/  STL.64 [R1+0x8], R14 ;  /* 0x0000080e01007387 */ /* 0x0003e40000100a00 */
.L_x_1177:
[----:B01----:R-:W-:-:S06]  /*79e0*/  IMAD R12, R27, 0x8, R1 ;  /* 0x000000081b0c7824 */ /* 0x003fcc00078e0201 */
[----:B------:R-:W5:Y:S01]  /*79f0*/  LDL.64 R12, [R12] ;  /* 0x000000000c0c7983 */ /* 0x000f620000100a00 */
[----:B------:R-:W-:Y:S01]  /*7a00*/  BSSY.RECONVERGENT B2, `(.L_x_1173) ;  /* 0x000001a000027945 */ /* 0x000fe20003800200 */
[----:B------:R-:W-:Y:S02]  /*7a10*/  IMAD.MOV.U32 R31, RZ, RZ, R26 ;  /* 0x000000ffff1f7224 */ /* 0x000fe400078e001a */
[C---:B------:R-:W-:Y:S02]  /*7a20*/  IMAD R29, R27.reuse, 0x4, R4 ;  /* 0x000000041b1d7824 */ /* 0x040fe400078e0204 */
[----:B------:R-:W-:Y:S02]  /*7a30*/  IMAD R23, R27, 0x8, R10 ;  /* 0x000000081b177824 */ /* 0x000fe400078e020a */
[----:B------:R-:W-:Y:S02]  /*7a40*/  IMAD.MOV.U32 R14, RZ, RZ, R27 ;  /* 0x000000ffff0e7224 */ /* 0x000fe400078e001b */
[----:B------:R-:W-:-:S07]  /*7a50*/  IMAD.MOV.U32 R26, RZ, RZ, RZ ;  /* 0x000000ffff1a7224 */ /* 0x000fce00078e00ff */
.L_x_1174:
[----:B------:R-:W2:Y:S02]  /*7a60*/  LDL.64 R8, [R23] ;  /* 0x0000000017087983 */ /* 0x000ea40000100a00 */
[----:B--2--5:R-:W-:-:S14]  /*7a70*/  DSETP.GT.AND P0, PT, R12, R8, PT ;  /* 0x000000080c00722a */ /* 0x024fdc0003f04000 */
[----:B------:R-:W2:Y:S04]  /*7a80*/  @P0 LDL.64 R12, [R23+-0x8] ;  /* 0xfffff800170c0983 */ /* 0x000ea80000100a00 */
[----:B------:R0:W-:Y:S01]  /*7a90*/  @P0 STL.64 [R23+-0x8], R8 ;  /* 0xfffff80817000387 */ /* 0x0001e20000100a00 */
[----:B------:R-:W-:Y:S01]  /*7aa0*/  IMAD.MOV.U32 R30, RZ, RZ, R14 ;  /* 0x000000ffff1e7224 */ /* 0x000fe200078e000e */
[----:B------:R-:W-:-:S04]  /*7ab0*/  IADD3 R14, PT, PT, R14, 0x1, RZ ;  /* 0x000000010e0e7810 */ /* 0x000fc80007ffe0ff */
[----:B------:R-:W-:Y:S01]  /*7ac0*/  ISETP.GE.AND P1, PT, R14, R31, PT ;  /* 0x0000001f0e00720c */ /* 0x000fe20003f26270 */
[----:B--2---:R1:W-:Y:S04]  /*7ad0*/  @P0 STL.64 [R23], R12 ;  /* 0x0000000c17000387 */ /* 0x0043e80000100a00 */
[----:B------:R-:W2:Y:S04]  /*7ae0*/  @P0 LDL R22, [R29+-0x4] ;  /* 0xfffffc001d160983 */ /* 0x000ea80000100800 */
[----:B------:R-:W3:Y:S01]  /*7af0*/  @P0 LDL R15, [R29] ;  /* 0x000000001d0f0983 */ /* 0x000ee20000100800 */
[----:B0-----:R-:W-:-:S02]  /*7b00*/  @P0 IMAD.MOV.U32 R9, RZ, RZ, R13 ;  /* 0x000000ffff090224 */ /* 0x001fc400078e000d */
[----:B------:R-:W-:Y:S02]  /*7b10*/  @P0 IMAD.MOV.U32 R8, RZ, RZ, R12 ;  /* 0x000000ffff080224 */ /* 0x000fe400078e000c */
[----:B------:R-:W-:Y:S01]  /*7b20*/  @P0 IMAD.MOV.U32 R26, RZ, RZ, R30 ;  /* 0x000000ffff1a0224 */ /* 0x000fe200078e001e */
[----:B-1----:R-:W-:Y:S01]  /*7b30*/  MOV R13, R9 ;  /* 0x00000009000d7202 */ /* 0x002fe20000000f00 */
[----:B------:R-:W-:Y:S02]  /*7b40*/  VIADD R23, R23, 0x8 ;  /* 0x0000000817177836 */ /* 0x000fe40000000000 */
[----:B------:R-:W-:Y:S01]  /*7b50*/  IMAD.MOV.U32 R12, RZ, RZ, R8 ;  /* 0x000000ffff0c7224 */ /* 0x000fe200078e0008 */
[----:B--2---:R-:W-:Y:S04]  /*7b60*/  @P0 STL [R29], R22 ;  /* 0x000000161d000387 */ /* 0x004fe80000100800 */
[----:B---3--:R0:W-:Y:S02]  /*7b70*/  @P0 STL [R29+-0x4], R15 ;  /* 0xfffffc0f1d000387 */ /* 0x0081e40000100800 */
[----:B0-----:R-:W-:Y:S01]  /*7b80*/  VIADD R29, R29, 0x4 ;  /* 0x000000041d1d7836 */ /* 0x001fe20000000000 */
[----:B------:R-:W-:Y:S06]  /*7b90*/  @!P1 BRA `(.L_x_1174) ;  /* 0xfffffffc00b09947 */ /* 0x000fec000383ffff */
[----:B------:R-:W-:Y:S05]  /*7ba0*/  BSYNC.RECONVERGENT B2 ;  /* 0x0000000000027941 */ /* 0x000fea0003800200 */
.L_x_1173:
        /* <DEDUP_REMOVED lines=15> */
.L_x_1176:
[----:B------:R-:W-:Y:S05]  /*7ca0*/  BSYNC.RECONVERGENT B2 ;  /* 0x0000000000027941 */ /* 0x000fea0003800200 */
.L_x_1175:
[----:B------:R-:W-:-:S13]  /*7cb0*/  ISETP.GE.AND P0, PT, R27, R26, PT ;  /* 0x0000001a1b00720c */ /* 0x000fda0003f06270 */
[----:B------:R-:W-:Y:S05]  /*7cc0*/  @!P0 BRA `(.L_x_1177) ;  /* 0xfffffffc00448947 */ /* 0x000fea000383ffff */
[----:B------:R-:W-:Y:S05]  /*7cd0*/  BSYNC.RECONVERGENT B1 ;  /* 0x0000000000017941 */ /* 0x000fea0003800200 */
.L_x_1172:
[----:B0-----:R-:W2:Y:S04]  /*7ce0*/  LDG.E.U8 R12, desc[UR6][R20.64] ;  /* 0x00000006140c7981 */ /* 0x001ea8000c1e1100 */
[----:B------:R-:W3:Y:S04]  /*7cf0*/  LDG.E.U8 R29, desc[UR6][R18.64] ;  /* 0x00000006121d7981 */ /* 0x000ee8000c1e1100 */
[----:B------:R-:W4:Y:S04]  /*7d00*/  LDG.E.U8 R33, desc[UR6][R16.64] ;  /* 0x0000000610217981 */ /* 0x000f28000c1e1100 */
[----:B------:R0:W5:Y:S04]  /*7d10*/  LDL.64 R22, [R1] ;  /* 0x0000000001167983 */ /* 0x0001680000100a00 */
[----:B------:R0:W5:Y:S01]  /*7d20*/  LDL.64 R8, [R1+0x10] ;  /* 0x0000100001087983 */ /* 0x0001620000100a00 */
[----:B------:R-:W-:Y:S01]  /*7d30*/  MOV R15, 0x1 ;  /* 0x00000001000f7802 */ /* 0x000fe20000000f00 */
[----:B------:R-:W-:Y:S01]  /*7d40*/  IMAD.MOV.U32 R14, RZ, RZ, RZ ;  /* 0x000000ffff0e7224 */ /* 0x000fe200078e00ff */
[----:B------:R-:W-:Y:S01]  /*7d50*/  BSSY.RECONVERGENT B1, `(.L_x_1178) ;  /* 0x0000040000017945 */ /* 0x000fe20003800200 */
[----:B------:R-:W-:-:S02]  /*7d60*/  IMAD.MOV.U32 R32, RZ, RZ, 0x2 ;  /* 0x00000002ff207424 */ /* 0x000fc400078e00ff */
[----:B------:R-:W-:Y:S01]  /*7d70*/  IMAD.MOV.U32 R34, RZ, RZ, RZ ;  /* 0x000000ffff227224 */ /* 0x000fe200078e00ff */
[----:B------:R0:W-:Y:S04]  /*7d80*/  STL.64 [R1+0x18], R14 ;  /* 0x0000180e01007387 */ /* 0x0001e80000100a00 */
[----:B------:R0:W-:Y:S01]  /*7d90*/  STL [R1+0x20], R32 ;  /* 0x0000202001007387 */ /* 0x0001e20000100800 */
[----:B--2---:R-:W1:Y:S08]  /*7da0*/  I2F.F64.U16 R12, R12 ;  /* 0x0000000c000c7312 */ /* 0x004e700000101800 */
[----:B---3--:R2:W3:Y:S01]  /*7db0*/  I2F.F64.U16 R30, R29 ;  /* 0x0000001d001e7312 */ /* 0x0084e20000101800 */
[----:B-1----:R0:W-:Y:S07]  /*7dc0*/  STL.64 [R1+0x28], R12 ;  /* 0x0000280c01007387 */ /* 0x0021ee0000100a00 */
[----:B----4-:R-:W1:Y:S01]  /*7dd0*/  I2F.F64.U16 R26, R33 ;  /* 0x00000021001a7312 */ /* 0x010e620000101800 */
[----:B--2---:R-:W-:Y:S01]  /*7de0*/  IMAD.MOV.U32 R29, RZ, RZ, 0x2 ;  /* 0x00000002ff1d7424 */ /* 0x004fe200078e00ff */
[----:B---3--:R-:W-:-:S02]  /*7df0*/  DADD R30, R12, R30 ;  /* 0x000000000c1e7229 */ /* 0x008fc4000000001e */
[----:B-1----:R-:W-:-:S06]  /*7e00*/  DADD R26, R12, R26 ;  /* 0x000000000c1a7229 */ /* 0x002fcc000000001a */
[----:B------:R-:W-:Y:S02]  /*7e10*/  DMUL R30, R30, 0.5 ;  /* 0x3fe000001e1e7828 */ /* 0x000fe40000000000 */
[----:B------:R-:W-:-:S05]  /*7e20*/  DMUL R26, R26, 0.5 ;  /* 0x3fe000001a1a7828 */ /* 0x000fca0000000000 */
[----:B------:R0:W-:Y:S04]  /*7e30*/  STL.64 [R1+0x30], R30 ;  /* 0x0000301e01007387 */ /* 0x0001e80000100a00 */
[----:B------:R0:W-:Y:S02]  /*7e40*/  STL.64 [R1+0x38], R26 ;  /* 0x0000381a01007387 */ /* 0x0001e40000100a00 */
.L_x_1185:
[----:B0-----:R-:W-:-:S06]  /*7e50*/  IMAD R14, R34, 0x8, R0 ;  /* 0x00000008220e7824 */ /* 0x001fcc00078e0200 */
[----:B-----5:R-:W5:Y:S01]  /*7e60*/  LDL.64 R14, [R14] ;  /* 0x000000000e0e7983 */ /* 0x020f620000100a00 */
[----:B------:R-:W-:Y:S01]  /*7e70*/  BSSY.RECONVERGENT B2, `(.L_x_1179) ;  /* 0x000001b000027945 */ /* 0x000fe20003800200 */
[----:B------:R-:W-:Y:S01]  /*7e80*/  MOV R30, R29 ;  /* 0x0000001d001e7202 */ /* 0x000fe20000000f00 */
[----:B------:R-:W-:Y:S02]  /*7e90*/  IMAD.MOV.U32 R33, RZ, RZ, R34 ;  /* 0x000000ffff217224 */ /* 0x000fe400078e0022 */
[----:B------:R-:W-:-:S07]  /*7ea0*/  IMAD.MOV.U32 R29, RZ, RZ, RZ ;  /* 0x000000ffff1d7224 */ /* 0x000fce00078e00ff */
.L_x_1182:
        /* <DEDUP_REMOVED lines=18> */
.L_x_1181:
[----:B------:R-:W-:Y:S05]  /*7fd0*/  BSYNC.RECONVERGENT B3 ;  /* 0x0000000000037941 */ /* 0x000fea0003800200 */
.L_x_1180:
[----:B-1----:R-:W-:Y:S02]  /*7fe0*/  IMAD.MOV.U32 R14, RZ, RZ, R26 ;  /* 0x000000ffff0e7224 */ /* 0x002fe400078e001a */
[----:B------:R-:W-:Y:S02]  /*7ff0*/  IMAD.MOV.U32 R15, RZ, RZ, R27 ;  /* 0x000000ffff0f7224 */ /* 0x000fe400078e001b */
[----:B------:R-:W-:Y:S01]  /*8000*/  IMAD.MOV.U32 R33, RZ, RZ, R31 ;  /* 0x000000ffff217224 */ /* 0x000fe200078e001f */
[----:B------:R-:W-:Y:S06]  /*8010*/  @!P1 BRA `(.L_x_1182) ;  /* 0xfffffffc00a49947 */ /* 0x000fec000383ffff */
[----:B------:R-:W-:Y:S05]  /*8020*/  BSYNC.RECONVERGENT B2 ;  /* 0x0000000000027941 */ /* 0x000fea0003800200 */
.L_x_1179:
        /* <DEDUP_REMOVED lines=15> */
.L_x_1184:
[----:B------:R-:W-:Y:S05]  /*8120*/  BSYNC.RECONVERGENT B2 ;  /* 0x0000000000027941 */ /* 0x000fea0003800200 */
.L_x_1183:
[----:B------:R-:W-:-:S13]  /*8130*/  ISETP.GE.AND P0, PT, R34, R29, PT ;  /* 0x0000001d2200720c */ /* 0x000fda0003f06270 */
[----:B------:R-:W-:Y:S05]  /*8140*/  @!P0 BRA `(.L_x_1185) ;  /* 0xfffffffc00408947 */ /* 0x000fea000383ffff */
[----:B------:R-:W-:Y:S05]  /*8150*/  BSYNC.RECONVERGENT B1 ;  /* 0x0000000000017941 */ /* 0x000fea0003800200 */
.L_x_1178:
[----:B------:R1:W5:Y:S04]  /*8160*/  LDL.64 R26, [R1+0x28] ;  /* 0x00002800011a7983 */ /* 0x0003680000100a00 */
[----:B0-----:R1:W5:Y:S01]  /*8170*/  LDL.64 R14, [R1+0x38] ;  /* 0x00003800010e7983 */ /* 0x0013620000100a00 */
[--C-:B------:R-:W-:Y:S01]  /*8180*/  DADD R30, -R8, R12.reuse ;  /* 0x00000000081e7229 */ /* 0x100fe2000000010c */
[----:B------:R-:W-:Y:S01]  /*8190*/  BSSY.RECONVERGENT B1, `(.L_x_1186) ;  /* 0x000003c000017945 */ /* 0x000fe20003800200 */
[----:B------:R-:W-:Y:S01]  /*81a0*/  DADD R22, R22, -R12 ;  /* 0x0000000016167229 */ /* 0x000fe2000000080c */
[----:B------:R-:W-:Y:S01]  /*81b0*/  IMAD.MOV.U32 R9, RZ, RZ, 0x1 ;  /* 0x00000001ff097424 */ /* 0x000fe200078e00ff */
[----:B------:R-:W-:Y:S01]  /*81c0*/  MOV R12, 0x2 ;  /* 0x00000002000c7802 */ /* 0x000fe20000000f00 */
[----:B------:R-:W-:Y:S01]  /*81d0*/  IMAD.MOV.U32 R8, RZ, RZ, RZ ;  /* 0x000000ffff087224 */ /* 0x000fe200078e00ff */
[----:B------:R1:W-:Y:S01]  /*81e0*/  STL.64 [R1], RZ ;  /* 0x000000ff01007387 */ /* 0x0003e20000100a00 */
[----:B------:R-:W-:-:S02]  /*81f0*/  IMAD.MOV.U32 R32, RZ, RZ, RZ ;  /* 0x000000ffff207224 */ /* 0x000fc400078e00ff */
[----:B------:R-:W-:Y:S01]  /*8200*/  IMAD.MOV.U32 R29, RZ, RZ, 0x2 ;  /* 0x00000002ff1d7424 */ /* 0x000fe200078e00ff */
[----:B------:R1:W-:Y:S04]  /*8210*/  STL.64 [R1+0x8], R30 ;  /* 0x0000081e01007387 */ /* 0x0003e80000100a00 */
[----:B------:R1:W-:Y:S04]  /*8220*/  STL.64 [R1+0x10], R22 ;  /* 0x0000101601007387 */ /* 0x0003e80000100a00 */
[----:B------:R1:W-:Y:S04]  /*8230*/  STL.64 [R1+0x18], R8 ;  /* 0x0000180801007387 */ /* 0x0003e80000100a00 */
[----:B------:R1:W-:Y:S02]  /*8240*/  STL [R1+0x20], R12 ;  /* 0x0000200c01007387 */ /* 0x0003e40000100800 */
.L_x_1193:
[----:B01----:R-:W-:-:S06]  /*8250*/  IMAD R8, R32, 0x8, R1 ;  /* 0x0000000820087824 */ /* 0x003fcc00078e0201 */
[----:B-----5:R-:W5:Y:S01]  /*8260*/  LDL.64 R8, [R8] ;  /* 0x0000000008087983 */ /* 0x020f620000100a00 */
[----:B------:R-:W-:Y:S01]  /*8270*/  BSSY.RECONVERGENT B2, `(.L_x_1187) ;  /* 0x000001b000027945 */ /* 0x000fe20003800200 */
[----:B------:R-:W-:Y:S01]  /*8280*/  IMAD.MOV.U32 R22, RZ, RZ, R29 ;  /* 0x000000ffff167224 */ /* 0x000fe200078e001d */
[----:B------:R-:W-:Y:S01]  /*8290*/  MOV R29, RZ ;  /* 0x000000ff001d7202 */ /* 0x000fe20000000f00 */
[----:B------:R-:W-:-:S07]  /*82a0*/  IMAD.MOV.U32 R30, RZ, RZ, R32 ;  /* 0x000000ffff1e7224 */ /* 0x000fce00078e0020 */
.L_x_1190:
        /* <DEDUP_REMOVED lines=18> */
.L_x_1189:
[----:B------:R-:W-:Y:S05]  /*83d0*/  BSYNC.RECONVERGENT B3 ;  /* 0x0000000000037941 */ /* 0x000fea0003800200 */
.L_x_1188:
[----:B-1----:R-:W-:Y:S02]  /*83e0*/  IMAD.MOV.U32 R8, RZ, RZ, R12 ;  /* 0x000000ffff087224 */ /* 0x002fe400078e000c */
[----:B------:R-:W-:Y:S02]  /*83f0*/  IMAD.MOV.U32 R9, RZ, RZ, R13 ;  /* 0x000000ffff097224 */ /* 0x000fe400078e000d */
[----:B------:R-:W-:Y:S01]  /*8400*/  IMAD.MOV.U32 R30, RZ, RZ, R23 ;  /* 0x000000ffff1e7224 */ /* 0x000fe200078e0017 */
[----:B------:R-:W-:Y:S06]  /*8410*/  @!P1 BRA `(.L_x_1190) ;  /* 0xfffffffc00a49947 */ /* 0x000fec000383ffff */
[----:B------:R-:W-:Y:S05]  /*8420*/  BSYNC.RECONVERGENT B2 ;  /* 0x0000000000027941 */ /* 0x000fea0003800200 */
.L_x_1187:
        /* <DEDUP_REMOVED lines=15> */
.L_x_1192:
[----:B------:R-:W-:Y:S05]  /*8520*/  BSYNC.RECONVERGENT B2 ;  /* 0x0000000000027941 */ /* 0x000fea0003800200 */
.L_x_1191:
[----:B------:R-:W-:-:S13]  /*8530*/  ISETP.GE.AND P0, PT, R32, R29, PT ;  /* 0x0000001d2000720c */ /* 0x000fda0003f06270 */
[----:B------:R-:W-:Y:S05]  /*8540*/  @!P0 BRA `(.L_x_1193) ;  /* 0xfffffffc00408947 */ /* 0x000fea000383ffff */
[----:B------:R-:W-:Y:S05]  /*8550*/  BSYNC.RECONVERGENT B1 ;  /* 0x0000000000017941 */ /* 0x000fea0003800200 */
.L_x_1186:
[----:B0-----:R0:W5:Y:S01]  /*8560*/  LDL.64 R8, [R1+0x10] ;  /* 0x0000100001087983 */ /* 0x0011620000100a00 */
[C---:B------:R-:W-:Y:S01]  /*8570*/  DADD R14, R2.reuse, -R14 ;  /* 0x00000000020e7229 */ /* 0x040fe2000000080e */
[----:B------:R-:W-:Y:S01]  /*8580*/  IMAD.MOV.U32 R12, RZ, RZ, 0x2 ;  /* 0x00000002ff0c7424 */ /* 0x000fe200078e00ff */
[----:B------:R-:W-:Y:S01]  /*8590*/  DADD R26, -R2, R26 ;  /* 0x00000000021a7229 */ /* 0x000fe2000000011a */
[----:B------:R0:W-:Y:S01]  /*85a0*/  STL.64 [R1+0x28], RZ ;  /* 0x000028ff01007387 */ /* 0x0001e20000100a00 */
[----:B------:R-:W-:Y:S01]  /*85b0*/  IMAD.MOV.U32 R3, RZ, RZ, 0x1 ;  /* 0x00000001ff037424 */ /* 0x000fe200078e00ff */
[----:B------:R-:W-:Y:S01]  /*85c0*/  BSSY.RECONVERGENT B1, `(.L_x_1194) ;  /* 0x0000038000017945 */ /* 0x000fe20003800200 */
[----:B------:R-:W-:Y:S01]  /*85d0*/  IMAD.MOV.U32 R2, RZ, RZ, RZ ;  /* 0x000000ffff027224 */ /* 0x000fe200078e00ff */
[----:B------:R0:W-:Y:S01]  /*85e0*/  STL.64 [R1+0x30], R14 ;  /* 0x0000300e01007387 */ /* 0x0001e20000100a00 */
[----:B------:R-:W-:Y:S01]  /*85f0*/  IMAD.MOV.U32 R30, RZ, RZ, RZ ;  /* 0x000000ffff1e7224 */ /* 0x000fe200078e00ff */
[----:B------:R-:W-:-:S02]  /*8600*/  MOV R29, 0x2 ;  /* 0x00000002001d7802 */ /* 0x000fc40000000f00 */
[----:B------:R0:W-:Y:S04]  /*8610*/  STL.64 [R1+0x38], R26 ;  /* 0x0000381a01007387 */ /* 0x0001e80000100a00 */
[----:B------:R0:W-:Y:S04]  /*8620*/  STL.64 [R1+0x18], R2 ;  /* 0x0000180201007387 */ /* 0x0001e80000100a00 */
[----:B------:R0:W-:Y:S02]  /*8630*/  STL [R1+0x20], R12 ;  /* 0x0000200c01007387 */ /* 0x0001e40000100800 */
.L_x_1201:
[----:B0-----:R-:W-:-:S06]  /*8640*/  IMAD R12, R30, 0x8, R0 ;  /* 0x000000081e0c7824 */ /* 0x001fcc00078e0200 */
[----:B-----5:R-:W5:Y:S01]  /*8650*/  LDL.64 R12, [R12] ;  /* 0x000000000c0c7983 */ /* 0x020f620000100a00 */
[----:B------:R-:W-:Y:S01]  /*8660*/  BSSY.RECONVERGENT B2, `(.L_x_1195) ;  /* 0x000001b000027945 */ /* 0x000fe20003800200 */
[----:B------:R-:W-:Y:S02]  /*8670*/  IMAD.MOV.U32 R22, RZ, RZ, R29 ;  /* 0x000000ffff167224 */ /* 0x000fe400078e001d */
[----:B------:R-:W-:Y:S02]  /*8680*/  IMAD.MOV.U32 R15, RZ, RZ, R30 ;  /* 0x000000ffff0f7224 */ /* 0x000fe400078e001e */
[----:B------:R-:W-:-:S07]  /*8690*/  IMAD.MOV.U32 R29, RZ, RZ, RZ ;  /* 0x000000ffff1d7224 */ /* 0x000fce00078e00ff */
.L_x_1198:
        /* <DEDUP_REMOVED lines=18> */
.L_x_1197:
[----:B------:R-:W-:Y:S05]  /*87c0*/  BSYNC.RECONVERGENT B3 ;  /* 0x0000000000037941 */ /* 0x000fea0003800200 */
.L_x_1196:
[----:B-1----:R-:W-:Y:S01]  /*87d0*/  IMAD.MOV.U32 R12, RZ, RZ, R2 ;  /* 0x000000ffff0c7224 */ /* 0x002fe200078e0002 */
[----:B------:R-:W-:Y:S01]  /*87e0*/  MOV R13, R3 ;  /* 0x00000003000d7202 */ /* 0x000fe20000000f00 */
[----:B------:R-:W-:Y:S01]  /*87f0*/  IMAD.MOV.U32 R15, RZ, RZ, R33 ;  /* 0x000000ffff0f7224 */ /* 0x000fe200078e0021 */
[----:B------:R-:W-:Y:S06]  /*8800*/  @!P1 BRA `(.L_x_1198) ;  /* 0xfffffffc00a49947 */ /* 0x000fec000383ffff */
[----:B------:R-:W-:Y:S05]  /*8810*/  BSYNC.RECONVERGENT B2 ;  /* 0x0000000000027941 */ /* 0x000fea0003800200 */
.L_x_1195:
        /* <DEDUP_REMOVED lines=15> */
.L_x_1200:
[----:B------:R-:W-:Y:S05]  /*8910*/  BSYNC.RECONVERGENT B2 ;  /* 0x0000000000027941 */ /* 0x000fea0003800200 */
.L_x_1199:
[----:B------:R-:W-:-:S13]  /*8920*/  ISETP.GE.AND P0, PT, R30, R29, PT ;  /* 0x0000001d1e00720c */ /* 0x000fda0003f06270 */
[----:B------:R-:W-:Y:S05]  /*8930*/  @!P0 BRA `(.L_x_1201) ;  /* 0xfffffffc00408947 */ /* 0x000fea000383ffff */
[----:B------:R-:W-:Y:S05]  /*8940*/  BSYNC.RECONVERGENT B1 ;  /* 0x0000000000017941 */ /* 0x000fea0003800200 */
.L_x_1194:
[----:B0-----:R-:W2:Y:S02]  /*8950*/  LDL.64 R2, [R1+0x38] ;  /* 0x0000380001027983 */ /* 0x001ea40000100a00 */
[----:B--2---:R-:W-:-:S06]  /*8960*/  DSETP.GTU.AND P0, PT, R2, R8, PT ;  /* 0x000000080200722a */ /* 0x004fcc0003f0c000 */
[----:B------:R-:W-:Y:S02]  /*8970*/  FSEL R2, R2, R8, !P0 ;  /* 0x0000000802027208 */ /* 0x000fe40004000000 */
[----:B------:R-:W-:-:S07]  /*8980*/  FSEL R3, R3, R9, !P0 ;  /* 0x0000000903037208 */ /* 0x000fce0004000000 */
.L_x_1171:
[----:B------:R-:W-:Y:S05]  /*8990*/  BSYNC.RECONVERGENT B0 ;  /* 0x0000000000007941 */ /* 0x000fea0003800200 */
.L_x_1170:
        /* <DEDUP_REMOVED lines=10> */
.L_x_1043:
        /* <DEDUP_REMOVED lines=8> */
[----:B0-----:R-:W-:-:S04]  /*8ac0*/  MOV R0, UR8 ;  /* 0x0000000800007c02 */ /* 0x001fc80008000f00 */
[----:B------:R-:W-:-:S13]  /*8ad0*/  ISETP.LE.AND P0, PT, R0, UR9, PT ;  /* 0x0000000900007c0c */ /* 0x000fda000bf03270 */
[----:B------:R-:W-:Y:S05]  /*8ae0*/  @!P0 EXIT ;  /* 0x000000000000894d */ /* 0x000fea0003800000 */
[----:B------:R-:W0:Y:S01]  /*8af0*/  LDCU.64 UR4, c[0x0][0x388] ;  /* 0x00007100ff0477ac */ /* 0x000e220008000a00 */
[----:B------:R-:W-:Y:S01]  /*8b00*/  UIADD3 UR8, UPT, UPT, UR9, 0x1, URZ ;  /* 0x0000000109087890 */ /* 0x000fe2000fffe0ff */
        /* <DEDUP_REMOVED lines=8> */
[----:B------:R-:W0:Y:S01]  /*8b90*/  LDCU UR4, c[0x0][0x3a0] ;  /* 0x00007400ff0477ac */ /* 0x000e220008000800 */
        /* <DEDUP_REMOVED lines=10> */
.L_x_1209:
[----:B----4-:R-:W-:Y:S01]  /*8c40*/  IMAD.IADD R8, R7, 0x1, R17 ;  /* 0x0000000107087824 */ /* 0x010fe200078e0211 */
[----:B------:R-:W-:Y:S01]  /*8c50*/  IADD3 R9, PT, PT, R4, R17, RZ ;  /* 0x0000001104097210 */ /* 0x000fe20007ffe0ff */
[----:B------:R-:W-:Y:S01]  /*8c60*/  BSSY.RECONVERGENT B1, `(.L_x_1207) ;  /* 0x000000b000017945 */ /* 0x000fe20003800200 */
[----:B------:R-:W-:Y:S02]  /*8c70*/  IMAD.MOV.U32 R14, RZ, RZ, 0x0 ;  /* 0x00000000ff0e7424 */ /* 0x000fe400078e00ff */
[----:B--2---:R-:W-:Y:S01]  /*8c80*/  ISETP.LT.OR P1, PT, R8, UR5, P0 ;  /* 0x0000000508007c0c */ /* 0x004fe20008721670 */
        /* <DEDUP_REMOVED lines=8> */
.L_x_1208:
[----:B------:R-:W-:Y:S05]  /*8d10*/  BSYNC.RECONVERGENT B1 ;  /* 0x0000000000017941 */ /* 0x000fea0003800200 */
.L_x_1207:
        /* <DEDUP_REMOVED lines=8> */
.L_x_1206:
        /* <DEDUP_REMOVED lines=8> */
.L_x_1218:
[----:B------:R-:W-:Y:S01]  /*8e20*/  IMAD.IADD R16, R7, 0x1, R17 ;  /* 0x0000000107107824 */ /* 0x000fe200078e0211 */
[----:B------:R-:W-:Y:S01]  /*8e30*/  IADD3 R0, PT, PT, R4, R17, RZ ;  /* 0x0000001104007210 */ /* 0x000fe20007ffe0ff */
[----:B------:R-:W-:Y:S01]  /*8e40*/  BSSY.RECONVERGENT B1, `(.L_x_1210) ;  /* 0x000000b000017945 */ /* 0x000fe20003800200 */
[----:B------:R-:W-:Y:S02]  /*8e50*/  IMAD.MOV.U32 R10, RZ, RZ, 0x0 ;  /* 0x00000000ff0a7424 */ /* 0x000fe400078e00ff */
        /* <DEDUP_REMOVED lines=9> */
.L_x_1211:
[----:B------:R-:W-:Y:S05]  /*8ef0*/  BSYNC.RECONVERGENT B1 ;  /* 0x0000000000017941 */ /* 0x000fea0003800200 */
.L_x_1210:
[----:B----4-:R-:W-:Y:S01]  /*8f00*/  VIADD R8, R17, -UR13 ;  /* 0x8000000d11087c36 */ /* 0x010fe20008000000 */
[----:B------:R-:W-:Y:S01]  /*8f10*/  BSSY.RECONVERGENT B1, `(.L_x_1212) ;  /* 0x0000010000017945 */ /* 0x000fe20003800200 */
[----:B------:R-:W-:Y:S01]  /*8f20*/  VIADD R9, R0, 0x1 ;  /* 0x0000000100097836 */ /* 0x000fe20000000000 */
[----:B------:R-:W-:Y:S01]  /*8f30*/  MOV R22, 0x0 ;  /* 0x0000000000167802 */ /* 0x000fe20000000f00 */
        /* <DEDUP_REMOVED lines=13> */
.L_x_1213:
[----:B------:R-:W-:Y:S05]  /*9010*/  BSYNC.RECONVERGENT B1 ;  /* 0x0000000000017941 */ /* 0x000fea0003800200 */
.L_x_1212:
        /* <DEDUP_REMOVED lines=15> */
.L_x_1215:
[----:B------:R-:W-:Y:S05]  /*9110*/  BSYNC.RECONVERGENT B1 ;  /* 0x0000000000017941 */ /* 0x000fea0003800200 */
.L_x_1214:
[----:B------:R-:W-:Y:S01]  /*9120*/  IMAD.WIDE R14, R6, 0x8, R14 ;  /* 0x00000008060e7825 */ /* 0x000fe200078e020e */
[----:B------:R-:W-:Y:S01]  /*9130*/  IADD3 R16, PT, PT, R16, 0x3, RZ ;  /* 0x0000000310107810 */ /* 0x000fe20007ffe0ff */
[----:B------:R-:W-:Y:S02]  /*9140*/  BSSY.RECONVERGENT B1, `(.L_x_1216) ;  /* 0x000000d000017945 */ /* 0x000fe40003800200 */
[----:B------:R-:W-:Y:S01]  /*9150*/  VIADD R0, R0, 0x3 ;  /* 0x0000000300007836 */ /* 0x000fe20000000000 */
[----:B------:R0:W-:Y:S01]  /*9160*/  STG.E.64 desc[UR6][R14.64], R10 ;  /* 0x0000000a0e007986 */ /* 0x0001e2000c101b06 */
[----:B------:R-:W-:Y:S01]  /*9170*/  ISETP.LT.OR P1, PT, R16, UR11, P0 ;  /* 0x0000000b10007c0c */ /* 0x000fe20008721670 */
[----:B------:R-:W-:Y:S02]  /*9180*/  IMAD.MOV.U32 R22, RZ, RZ, 0x0 ;  /* 0x00000000ff167424 */ /* 0x000fe400078e00ff */
[----:B------:R-:W-:Y:S01]  /*9190*/  IMAD.MOV.U32 R23, RZ, RZ, -0x40100000 ;  /* 0xbff00000ff177424 */ /* 0x000fe200078e00ff */
[----:B------:R-:W-:-:S13]  /*91a0*/  ISETP.GE.OR P1, PT, R0, UR12, P1 ;  /* 0x0000000c00007c0c */ /* 0x000fda0008f26670 */
[----:B0-----:R-:W-:Y:S05]  /*91b0*/  @P1 BRA `(.L_x_1217) ;  /* 0x0000000000141947 */ /* 0x001fea0003800000 */
[----:B------:R-:W-:Y:S02]  /*91c0*/  CS2R R24, SRZ ;  /* 0x0000000000187805 */ /* 0x000fe4000001ff00 */
[----:B------:R-:W-:-:S07]  /*91d0*/  MOV R8, 0x91f0 ;  /* 0x000091f000087802 */ /* 0x000fce0000000f00 */
[----:B------:R-:W-:Y:S05]  /*91e0*/  CALL.REL.NOINC `($__internal_15_$__cuda_sm20_drsqrt_f64_slowpath_v2) ;  /* 0x0000009000207944 */ /* 0x000fea0003c00000 */
[----:B------:R-:W-:-:S14]  /*91f0*/  DSETP.NEU.AND P1, PT, |R12|, +INF , PT ;  /* 0x7ff000000c00742a */ /* 0x000fdc0003f2d200 */
[----:B------:R-:W-:-:S11]  /*9200*/  @P1 DFMA R22, -RZ, R12, 1 ;  /* 0x3ff00000ff16142b */ /* 0x000fd6000000010c */
.L_x_1217:
[----:B------:R-:W-:Y:S05]  /*9210*/  BSYNC.RECONVERGENT B1 ;  /* 0x0000000000017941 */ /* 0x000fea0003800200 */
.L_x_1216:
[----:B------:R-:W-:Y:S02]  /*9220*/  VIADD R17, R17, 0x4 ;  /* 0x0000000411117836 */ /* 0x000fe40000000000 */
[----:B------:R-:W-:-:S03]  /*9230*/  IMAD.WIDE R14, R6, 0x8, R14 ;  /* 0x00000008060e7825 */ /* 0x000fc600078e020e */
[----:B------:R-:W-:Y:S02]  /*9240*/  ISETP.NE.AND P1, PT, R17, UR8, PT ;  /* 0x0000000811007c0c */ /* 0x000fe4000bf25270 */
[----:B------:R0:W-:Y:S11]  /*9250*/  STG.E.64 desc[UR6][R14.64], R22 ;  /* 0x000000160e007986 */ /* 0x0001f6000c101b06 */
[----:B------:R-:W-:Y:S05]  /*9260*/  @!P1 EXIT ;  /* 0x000000000000994d */ /* 0x000fea0003800000 */
[----:B------:R-:W-:Y:S05]  /*9270*/  BRA `(.L_x_1218) ;  /* 0xfffffff800e87947 */ /* 0x000fea000383ffff */
.L_x_1205:
[----:B------:R-:W-:-:S09]  /*9280*/  UISETP.GT.AND UP0, UPT, UR4, -0x1, UPT ;  /* 0xffffffff0400788c */ /* 0x000fd2000bf04270 */
[----:B------:R-:W-:Y:S05]  /*9290*/  BRA.U UP0, `(.L_x_1219) ;  /* 0x0000000500bc7547 */ /* 0x000fea000b800000 */
[----:B------:R-:W0:Y:S01]  /*92a0*/  LDCU UR4, c[0x0][0x3a0] ;  /* 0x00007400ff0477ac */ /* 0x000e220008000800 */
[----:B------:R-:W-:-:S04]  /*92b0*/  IADD3 R2, PT, PT, -R0, UR8, RZ ;  /* 0x0000000800027c10 */ /* 0x000fc8000fffe1ff */
[----:B------:R-:W-:Y:S01]  /*92c0*/  LOP3.LUT P1, R2, R2, 0x3, RZ, 0xc0, !PT ;  /* 0x0000000302027812 */ /* 0x000fe2000782c0ff */
[----:B0-----:R-:W-:-:S12]  /*92d0*/  IMAD.U32 R3, RZ, RZ, UR4 ;  /* 0x00000004ff037e24 */ /* 0x001fd8000f8e00ff */
[----:B------:R-:W-:Y:S05]  /*92e0*/  @!P1 BRA `(.L_x_1220) ;  /* 0x0000000000709947 */ /* 0x000fea0003800000 */
[----:B------:R-:W0:Y:S01]  /*92f0*/  LDC R0, c[0x0][0x3a0] ;  /* 0x0000e800ff007b82 */ /* 0x000e220000000800 */
[----:B------:R-:W-:Y:S01]  /*9300*/  MOV R3, UR4 ;  /* 0x0000000400037c02 */ /* 0x000fe20008000f00 */
[----:B------:R-:W1:Y:S01]  /*9310*/  LDCU UR9, c[0x0][0x380] ;  /* 0x00007000ff0977ac */ /* 0x000e620008000800 */
[----:B------:R-:W2:Y:S05]  /*9320*/  LDCU UR5, c[0x0][0x388] ;  /* 0x00007100ff0577ac */ /* 0x000eaa0008000800 */
[----:B------:R-:W3:Y:S01]  /*9330*/  LDC.64 R10, c[0x0][0x3a8] ;  /* 0x0000ea00ff0a7b82 */ /* 0x000ee20000000a00 */
[----:B------:R-:W-:-:S05]  /*9340*/  UMOV UR4, URZ ;  /* 0x000000ff00047c82 */ /* 0x000fca0008000000 */
.L_x_1223:
[--C-:B----4-:R-:W-:Y:S01]  /*9350*/  IMAD.IADD R8, R7, 0x1, R3.reuse ;  /* 0x0000000107087824 */ /* 0x110fe200078e0203 */
[----:B------:R-:W-:Y:S01]  /*9360*/  BSSY.RECONVERGENT B1, `(.L_x_1221) ;  /* 0x000000c000017945 */ /* 0x000fe20003800200 */
[----:B------:R-:W-:Y:S02]  /*9370*/  IMAD.IADD R9, R4, 0x1, R3 ;  /* 0x0000000104097824 */ /* 0x000fe400078e0203 */
[----:B------:R-:W-:Y:S01]  /*9380*/  IMAD.MOV.U32 R14, RZ, RZ, 0x0 ;  /* 0x00000000ff0e7424 */ /* 0x000fe200078e00ff */
        /* <DEDUP_REMOVED lines=9> */
.L_x_1222:
[----:B------:R-:W-:Y:S05]  /*9420*/  BSYNC.RECONVERGENT B1 ;  /* 0x0000000000017941 */ /* 0x000fea0003800200 */
.L_x_1221:
[C---:B0-----:R-:W-:Y:S01]  /*9430*/  IMAD.IADD R8, R3.reuse, 0x1, -R0 ;  /* 0x0000000103087824 */ /* 0x041fe200078e0a00 */
[----:B------:R-:W-:Y:S01]  /*9440*/  UIADD3 UR4, UPT, UPT, UR4, 0x1, URZ ;  /* 0x0000000104047890 */ /* 0x000fe2000fffe0ff */
[----:B------:R-:W-:Y:S02]  /*9450*/  IADD3 R3, PT, PT, R3, 0x1, RZ ;  /* 0x0000000103037810 */ /* 0x000fe40007ffe0ff */
[----:B------:R-:W-:-:S03]  /*9460*/  IMAD R9, R6, R8, R5 ;  /* 0x0000000806097224 */ /* 0x000fc600078e0205 */
[----:B------:R-:W-:Y:S01]  /*9470*/  ISETP.NE.AND P1, PT, R2, UR4, PT ;  /* 0x0000000402007c0c */ /* 0x000fe2000bf25270 */
[----:B---3--:R-:W-:-:S05]  /*9480*/  IMAD.WIDE R8, R9, 0x8, R10 ;  /* 0x0000000809087825 */ /* 0x008fca00078e020a */
[----:B------:R4:W-:Y:S07]  /*9490*/  STG.E.64 desc[UR6][R8.64], R14 ;  /* 0x0000000e08007986 */ /* 0x0009ee000c101b06 */
[----:B------:R-:W-:Y:S05]  /*94a0*/  @P1 BRA `(.L_x_1223) ;  /* 0xfffffffc00a81947 */ /* 0x000fea000383ffff */
.L_x_1220:
        /* <DEDUP_REMOVED lines=8> */
.L_x_1232:
[--C-:B------:R-:W-:Y:S01]  /*9530*/  IMAD.IADD R2, R7, 0x1, R3.reuse ;  /* 0x0000000107027824 */ /* 0x100fe200078e0203 */
[----:B------:R-:W-:Y:S01]  /*9540*/  BSSY.RECONVERGENT B1, `(.L_x_1224) ;  /* 0x000000c000017945 */ /* 0x000fe20003800200 */
[----:B------:R-:W-:Y:S02]  /*9550*/  IMAD.IADD R0, R4, 0x1, R3 ;  /* 0x0000000104007824 */ /* 0x000fe400078e0203 */
        /* <DEDUP_REMOVED lines=10> */
.L_x_1225:
[----:B------:R-:W-:Y:S05]  /*9600*/  BSYNC.RECONVERGENT B1 ;  /* 0x0000000000017941 */ /* 0x000fea0003800200 */
.L_x_1224:
[----:B----4-:R-:W-:Y:S01]  /*9610*/  VIADD R8, R3, -UR13 ;  /* 0x8000000d03087c36 */ /* 0x010fe20008000000 */
[----:B------:R-:W-:Y:S01]  /*9620*/  BSSY.RECONVERGENT B1, `(.L_x_1226) ;  /* 0x0000010000017945 */ /* 0x000fe20003800200 */
[----:B------:R-:W-:Y:S02]  /*9630*/  VIADD R9, R0, 0x1 ;  /* 0x0000000100097836 */ /* 0x000fe40000000000 */
[----:B------:R-:W-:Y:S01]  /*9640*/  IMAD R17, R6, R8, R5 ;  /* 0x0000000806117224 */ /* 0x000fe200078e0205 */
[----:B------:R-:W-:Y:S01]  /*9650*/  IADD3 R8, PT, PT, R2, 0x1, RZ ;  /* 0x0000000102087810 */ /* 0x000fe20007ffe0ff */
[----:B------:R-:W-:Y:S02]  /*9660*/  IMAD.MOV.U32 R14, RZ, RZ, 0x0 ;  /* 0x00000000ff0e7424 */ /* 0x000fe400078e00ff */
[----:B------:R-:W-:Y:S01]  /*9670*/  IMAD.WIDE R16, R17, 0x8, R10 ;  /* 0x0000000811107825 */ /* 0x000fe200078e020a */
[----:B------:R-:W-:-:S03]  /*9680*/  ISETP.LT.OR P1, PT, R8, UR11, P0 ;  /* 0x0000000b08007c0c */ /* 0x000fc60008721670 */
[----:B------:R-:W-:Y:S01]  /*9690*/  IMAD.MOV.U32 R15, RZ, RZ, -0x40100000 ;  /* 0xbff00000ff0f7424 */ /* 0x000fe200078e00ff */
[----:B------:R0:W-:Y:S01]  /*96a0*/  STG.E.64 desc[UR6][R16.64], R22 ;  /* 0x0000001610007986 */ /* 0x0001e2000c101b06 */
[----:B------:R-:W-:-:S13]  /*96b0*/  ISETP.GE.OR P1, PT, R9, UR12, P1 ;  /* 0x0000000c09007c0c */ /* 0x000fda0008f26670 */
[----:B0-----:R-:W-:Y:S05]  /*96c0*/  @P1 BRA `(.L_x_1227) ;  /* 0x0000000000141947 */ /* 0x001fea0003800000 */
[----:B------:R-:W-:Y:S02]  /*96d0*/  CS2R R24, SRZ ;  /* 0x0000000000187805 */ /* 0x000fe4000001ff00 */
[----:B------:R-:W-:-:S07]  /*96e0*/  MOV R8, 0x9700 ;  /* 0x0000970000087802 */ /* 0x000fce0000000f00 */
[----:B------:R-:W-:Y:S05]  /*96f0*/  CALL.REL.NOINC `($__internal_15_$__cuda_sm20_drsqrt_f64_slowpath_v2) ;  /* 0x0000008800dc7944 */ /* 0x000fea0003c00000 */
[----:B------:R-:W-:-:S14]  /*9700*/  DSETP.NEU.AND P1, PT, |R12|, +INF , PT ;  /* 0x7ff000000c00742a */ /* 0x000fdc0003f2d200 */
[----:B------:R-:W-:-:S11]  /*9710*/  @P1 DFMA R14, -RZ, R12, 1 ;  /* 0x3ff00000ff0e142b */ /* 0x000fd6000000010c */
.L_x_1227:
[----:B------:R-:W-:Y:S05]  /*9720*/  BSYNC.RECONVERGENT B1 ;  /* 0x0000000000017941 */ /* 0x000fea0003800200 */
.L_x_1226:
        /* <DEDUP_REMOVED lines=15> */
.L_x_1229:
[----:B------:R-:W-:Y:S05]  /*9820*/  BSYNC.RECONVERGENT B1 ;  /* 0x0000000000017941 */ /* 0x000fea0003800200 */
.L_x_1228:
        /* <DEDUP_REMOVED lines=15> */
.L_x_1231:
[----:B------:R-:W-:Y:S05]  /*9920*/  BSYNC.RECONVERGENT B1 ;  /* 0x0000000000017941 */ /* 0x000fea0003800200 */
.L_x_1230:
[----:B------:R-:W-:Y:S01]  /*9930*/  IADD3 R3, PT, PT, R3, 0x4, RZ ;  /* 0x0000000403037810 */ /* 0x000fe20007ffe0ff */
[----:B------:R-:W-:-:S03]  /*9940*/  IMAD.WIDE R16, R6, 0x8, R16 ;  /* 0x0000000806107825 */ /* 0x000fc600078e0210 */
[----:B------:R-:W-:Y:S02]  /*9950*/  ISETP.NE.AND P1, PT, R3, UR8, PT ;  /* 0x0000000803007c0c */ /* 0x000fe4000bf25270 */
[----:B------:R0:W-:Y:S11]  /*9960*/  STG.E.64 desc[UR6][R16.64], R14 ;  /* 0x0000000e10007986 */ /* 0x0001f6000c101b06 */
[----:B------:R-:W-:Y:S05]  /*9970*/  @!P1 EXIT ;  /* 0x000000000000994d */ /* 0x000fea0003800000 */
[----:B------:R-:W-:Y:S05]  /*9980*/  BRA `(.L_x_1232) ;  /* 0xfffffff800e87947 */ /* 0x000fea000383ffff */
.L_x_1219:
[----:B------:R-:W-:Y:S01]  /*9990*/  ULEA UR10, UR4, 0x1, 0x1 ;  /* 0x00000001040a7891 */ /* 0x000fe2000f8e08ff */
[----:B------:R-:W0:Y:S01]  /*99a0*/  LDCU UR13, c[0x0][0x3a0] ;  /* 0x00007400ff0d77ac */ /* 0x000e220008000800 */
[----:B------:R-:W-:Y:S02]  /*99b0*/  UIADD3 UR8, UPT, UPT, -UR5, URZ, URZ ;  /* 0x000000ff05087290 */ /* 0x000fe4000fffe1ff */
[----:B------:R-:W-:Y:S02]  /*99c0*/  UIADD3 UR9, UPT, UPT, -UR4, URZ, URZ ;  /* 0x000000ff04097290 */ /* 0x000fe4000fffe1ff */
[----:B------:R-:W-:Y:S02]  /*99d0*/  ULOP3.LUT UR11, UR10, 0x3, URZ, 0xc0, !UPT ;  /* 0x000000030a0b7892 */ /* 0x000fe4000f8ec0ff */
[----:B------:R-:W-:-:S12]  /*99e0*/  ULOP3.LUT UR12, UR10, 0xfffffff8, URZ, 0xc0, !UPT ;  /* 0xfffffff80a0c7892 */ /* 0x000fd8000f8ec0ff */
.L_x_1242:
[----:B------:R-:W1:Y:S01]  /*99f0*/  LDCU UR4, c[0x0][0x388] ;  /* 0x00007100ff0477ac */ /* 0x000e620008000800 */
[----:B0-----:R-:W-:Y:S01]  /*9a00*/  VIADD R0, R7, UR13 ;  /* 0x0000000d07007c36 */ /* 0x001fe20008000000 */
[----:B------:R-:W-:Y:S01]  /*9a10*/  BSSY.RECONVERGENT B1, `(.L_x_1233) ;  /* 0x00000bb000017945 */ /* 0x000fe20003800200 */
[----:B------:R-:W-:Y:S01]  /*9a20*/  VIADD R2, R4, UR13 ;  /* 0x0000000d04027c36 */ /* 0x000fe20008000000 */
[----:B------:R-:W0:Y:S01]  /*9a30*/  LDCU UR5, c[0x0][0x380] ;  /* 0x00007000ff0577ac */ /* 0x000e220008000800 */
[----:B------:R-:W-:Y:S02]  /*9a40*/  IMAD.MOV.U32 R14, RZ, RZ, 0x0 ;  /* 0x00000000ff0e7424 */ /* 0x000fe400078e00ff */
[----:B------:R-:W-:Y:S01]  /*9a50*/  IMAD.MOV.U32 R15, RZ, RZ, -0x40100000 ;  /* 0xbff00000ff0f7424 */ /* 0x000fe200078e00ff */
[----:B-1----:R-:W-:-:S04]  /*9a60*/  ISETP.LT.OR P1, PT, R0, UR4, P0 ;  /* 0x0000000400007c0c */ /* 0x002fc80008721670 */
[----:B0-----:R-:W-:-:S13]  /*9a70*/  ISETP.GE.OR P1, PT, R2, UR5, P1 ;  /* 0x0000000502007c0c */ /* 0x001fda0008f26670 */
[----:B------:R-:W-:Y:S05]  /*9a80*/  @P1 BRA `(.L_x_1234) ;  /* 0x0000000800cc1947 */ /* 0x000fea0003800000 */
[----:B------:R-:W-:Y:S02]  /*9a90*/  CS2R R22, SRZ ;  /* 0x0000000000167805 */ /* 0x000fe4000001ff00 */
[----:B------:R-:W-:Y:S02]  /*9aa0*/  CS2R R16, SRZ ;  /* 0x0000000000107805 */ /* 0x000fe4000001ff00 */
[----:B------:R-:W-:Y:S01]  /*9ab0*/  CS2R R2, SRZ ;  /* 0x0000000000027805 */ /* 0x000fe2000001ff00 */
[----:B------:R-:W-:Y:S01]  /*9ac0*/  UISETP.NE.AND UP0, UPT, UR11, 0x1, UPT ;  /* 0x000000010b00788c */ /* 0x000fe2000bf05270 */
[----:B------:R-:W-:-:S10]  /*9ad0*/  UMOV UR4, UR8 ;  /* 0x0000000800047c82 */ /* 0x000fd40008000000 */
.L_x_1239:
        /* <DEDUP_REMOVED lines=10> */
.L_x_1236:
[----:B------:R-:W-:-:S04]  /*9b80*/  IADD3 R8, PT, PT, R0, UR5, RZ ;  /* 0x0000000500087c10 */ /* 0x000fc8000fffe0ff */
[C---:B0-----:R-:W-:Y:S01]  /*9b90*/  IADD3 R34, P1, PT, R8.reuse, UR18, RZ ;  /* 0x0000001208227c10 */ /* 0x041fe2000ff3e0ff */
[----:B------:R-:W-:-:S03]  /*9ba0*/  VIADD R9, R8, UR13 ;  /* 0x0000000d08097c36 */ /* 0x000fc60008000000 */
        /* <DEDUP_REMOVED lines=23> */
[----:B----4-:R-:W2:Y:S01]  /*9d20*/  I2F.F64.U16 R20, R40 ;  /* 0x0000002800147312 */ /* 0x010ea20000101800 */
[----:B-1----:R-:W-:-:S07]  /*9d30*/  DFMA R16, R24, R24, R16 ;  /* 0x000000181810722b */ /* 0x002fce0000000010 */
[----:B---3--:R-:W1:Y:S01]  /*9d40*/  I2F.F64.U16 R18, R38 ;  /* 0x0000002600127312 */ /* 0x008e620000101800 */
[----:B--2---:R-:W-:-:S07]  /*9d50*/  DFMA R2, R24, R20, R2 ;  /* 0x000000141802722b */ /* 0x004fce0000000002 */
[----:B-----5:R-:W2:Y:S01]  /*9d60*/  I2F.F64.U16 R24, R27 ;  /* 0x0000001b00187312 */ /* 0x020ea20000101800 */
[----:B------:R-:W-:-:S07]  /*9d70*/  DFMA R20, R20, R20, R22 ;  /* 0x000000141414722b */ /* 0x000fce0000000016 */
[----:B------:R-:W3:Y:S01]  /*9d80*/  I2F.F64.U16 R26, R26 ;  /* 0x0000001a001a7312 */ /* 0x000ee20000101800 */
[----:B-1----:R-:W-:-:S07]  /*9d90*/  DFMA R16, R18, R18, R16 ;  /* 0x000000121210722b */ /* 0x002fce0000000010 */
[----:B0-----:R-:W0:Y:S01]  /*9da0*/  I2F.F64.U16 R36, R12 ;  /* 0x0000000c00247312 */ /* 0x001e220000101800 */
[-C--:B--2---:R-:W-:Y:S02]  /*9db0*/  DFMA R2, R18, R24.reuse, R2 ;  /* 0x000000181202722b */ /* 0x084fe40000000002 */
[----:B------:R-:W-:-:S05]  /*9dc0*/  DFMA R20, R24, R24, R20 ;  /* 0x000000181814722b */ /* 0x000fca0000000014 */
[----:B------:R-:W-:Y:S01]  /*9dd0*/  I2F.F64.U16 R22, R8 ;  /* 0x0000000800167312 */ /* 0x000fe20000101800 */
[----:B---3--:R-:W-:-:S07]  /*9de0*/  DFMA R16, R26, R26, R16 ;  /* 0x0000001a1a10722b */ /* 0x008fce0000000010 */
[----:B------:R-:W1:Y:S01]  /*9df0*/  I2F.F64.U16 R38, R28 ;  /* 0x0000001c00267312 */ /* 0x000e620000101800 */
[-C--:B0-----:R-:W-:Y:S02]  /*9e00*/  DFMA R2, R26, R36.reuse, R2 ;  /* 0x000000241a02722b */ /* 0x081fe40000000002 */
[----:B------:R-:W-:-:S05]  /*9e10*/  DFMA R20, R36, R36, R20 ;  /* 0x000000242414722b */ /* 0x000fca0000000014 */
[----:B------:R-:W-:Y:S08]  /*9e20*/  I2F.F64.U16 R34, R9 ;  /* 0x0000000900227312 */ /* 0x000ff00000101800 */
        /* <DEDUP_REMOVED lines=9> */
[----:B------:R-:W-:Y:S08]  /*9ec0*/  I2F.F64.U16 R24, R13 ;  /* 0x0000000d00187312 */ /* 0x000ff00000101800 */
[----:B------:R-:W0:Y:S01]  /*9ed0*/  I2F.F64.U16 R12, R32 ;  /* 0x00000020000c7312 */ /* 0x000e220000101800 */
[C---:B-1----:R-:W-:Y:S02]  /*9ee0*/  DFMA R2, R18.reuse, R8, R2 ;  /* 0x000000081202722b */ /* 0x042fe40000000002 */
[----:B------:R-:W-:-:S02]  /*9ef0*/  DFMA R16, R18, R18, R16 ;  /* 0x000000121210722b */ /* 0x000fc40000000010 */
[----:B------:R-:W-:-:S03]  /*9f00*/  DFMA R38, R8, R8, R38 ;  /* 0x000000080826722b */ /* 0x000fc60000000026 */
[----:B------:R-:W1:Y:S08]  /*9f10*/  I2F.F64.U16 R20, R31 ;  /* 0x0000001f00147312 */ /* 0x000e700000101800 */
[----:B------:R-:W2:Y:S01]  /*9f20*/  I2F.F64.U16 R22, R33 ;  /* 0x0000002100167312 */ /* 0x000ea20000101800 */
[C---:B0-----:R-:W-:Y:S02]  /*9f30*/  DFMA R2, R24.reuse, R12, R2 ;  /* 0x0000000c1802722b */ /* 0x041fe40000000002 */
[----:B------:R-:W-:-:S02]  /*9f40*/  DFMA R16, R24, R24, R16 ;  /* 0x000000181810722b */ /* 0x000fc40000000010 */
[----:B------:R-:W-:-:S06]  /*9f50*/  DFMA R38, R12, R12, R38 ;  /* 0x0000000c0c26722b */ /* 0x000fcc0000000026 */
[C---:B-1----:R-:W-:Y:S02]  /*9f60*/  DFMA R16, R20.reuse, R20, R16 ;  /* 0x000000141410722b */ /* 0x042fe40000000010 */
[-C--:B--2---:R-:W-:Y:S02]  /*9f70*/  DFMA R2, R20, R22.reuse, R2 ;  /* 0x000000161402722b */ /* 0x084fe40000000002 */
[----:B------:R-:W-:Y:S01]  /*9f80*/  DFMA R22, R22, R22, R38 ;  /* 0x000000161616722b */ /* 0x000fe20000000026 */
[----:B------:R-:W-:Y:S10]  /*9f90*/  BRA.U UP2, `(.L_x_1236) ;  /* 0xfffffff902f87547 */ /* 0x000ff4000b83ffff */
.L_x_1235:
        /* <DEDUP_REMOVED lines=37> */
.L_x_1237:
[----:B------:R-:W-:Y:S05]  /*a1f0*/  BRA.U !UP0, `(.L_x_1238) ;  /* 0x0000000108587547 */ /* 0x000fea000b800000 */
[----:B------:R-:W0:Y:S01]  /*a200*/  LDCU.128 UR16, c[0x0][0x390] ;  /* 0x00007200ff1077ac */ /* 0x000e220008000c00 */
[----:B------:R-:W-:-:S04]  /*a210*/  VIADD R8, R0, UR5 ;  /* 0x0000000500087c36 */ /* 0x000fc80008000000 */
[C---:B------:R-:W-:Y:S01]  /*a220*/  VIADD R9, R8.reuse, UR13 ;  /* 0x0000000d08097c36 */ /* 0x040fe20008000000 */
[----:B0-----:R-:W-:-:S04]  /*a230*/  IADD3 R12, P1, PT, R8, UR18, RZ ;  /* 0x00000012080c7c10 */ /* 0x001fc8000ff3e0ff */
        /* <DEDUP_REMOVED lines=18> */
.L_x_1238:
        /* <DEDUP_REMOVED lines=34> */
[----:B------:R-:W-:Y:S05]  /*a580*/  CALL.REL.NOINC `($__internal_15_$__cuda_sm20_drsqrt_f64_slowpath_v2) ;  /* 0x0000007c00387944 */ /* 0x000fea0003c00000 */
.L_x_1241:
[----:B------:R-:W-:Y:S05]  /*a590*/  BSYNC.RECONVERGENT B2 ;  /* 0x0000000000027941 */ /* 0x000fea0003800200 */
.L_x_1240:
[----:B------:R-:W-:-:S14]  /*a5a0*/  DSETP.NEU.AND P1, PT, |R12|, +INF , PT ;  /* 0x7ff000000c00742a */ /* 0x000fdc0003f2d200 */
[----:B------:R-:W-:-:S11]  /*a5b0*/  @P1 DFMA R14, -R2, R12, 1 ;  /* 0x3ff00000020e142b */ /* 0x000fd6000000010c */
.L_x_1234:
[----:B------:R-:W-:Y:S05]  /*a5c0*/  BSYNC.RECONVERGENT B1 ;  /* 0x0000000000017941 */ /* 0x000fea0003800200 */
.L_x_1233:
        /* <DEDUP_REMOVED lines=10> */
.L_x_1204:
        /* <DEDUP_REMOVED lines=9> */
[----:B------:R-:W-:Y:S01]  /*a700*/  UIMAD UR5, UR4, UR12, UR12 ;  /* 0x0000000c040572a4 */ /* 0x000fe2000f8e020c */
[----:B------:R-:W-:Y:S02]  /*a710*/  VIADD R17, R7, UR8 ;  /* 0x0000000807117c36 */ /* 0x000fe40008000000 */
[----:B------:R-:W-:Y:S01]  /*a720*/  ISETP.GE.OR P0, PT, R0, R3, P0 ;  /* 0x000000030000720c */ /* 0x000fe20000706670 */
[----:B------:R-:W-:-:S03]  /*a730*/  UIADD3 UR5, UPT, UPT, UR4, 0x1, UR5 ;  /* 0x0000000104057890 */ /* 0x000fc6000fffe005 */
[----:B------:R-:W-:-:S06]  /*a740*/  ISETP.GE.OR P0, PT, R17, R2, P0 ;  /* 0x000000021100720c */ /* 0x000fcc0000706670 */
[----:B------:R-:W0:Y:S08]  /*a750*/  I2F.F64 R8, UR5 ;  /* 0x0000000500087d12 */ /* 0x000e300008201c00 */
        /* <DEDUP_REMOVED lines=14> */
.L_x_1243:
        /* <DEDUP_REMOVED lines=8> */
.L_x_1260:
        /* <DEDUP_REMOVED lines=17> */
.L_x_1251:
        /* <DEDUP_REMOVED lines=11> */
.L_x_1248:
[----:B------:R-:W-:-:S05]  /*aa80*/  VIADD R0, R2, UR5 ;  /* 0x0000000502007c36 */ /* 0x000fca0008000000 */
[----:B-1----:R-:W-:-:S04]  /*aa90*/  IADD3 R34, P1, PT, R0, UR22, RZ ;  /* 0x0000001600227c10 */ /* 0x002fc8000ff3e0ff */
[C---:B------:R-:W-:Y:S01]  /*aaa0*/  LEA.HI.X.SX32 R35, R0.reuse, UR23, 0x1, P1 ;  /* 0x0000001700237c11 */ /* 0x040fe200088f0eff */
        /* <DEDUP_REMOVED lines=55> */
.L_x_1247:
[----:B------:R-:W-:Y:S05]  /*ae20*/  BRA.U !UP0, `(.L_x_1249) ;  /* 0x0000000108807547 */ /* 0x000fea000b800000 */
[----:B------:R-:W0:Y:S01]  /*ae30*/  LDCU.128 UR20, c[0x0][0x390] ;  /* 0x00007200ff1477ac */ /* 0x000e220008000c00 */
[----:B------:R-:W-:-:S05]  /*ae40*/  IADD3 R0, PT, PT, R2, UR5, RZ ;  /* 0x0000000502007c10 */ /* 0x000fca000fffe0ff */
        /* <DEDUP_REMOVED lines=30> */
.L_x_1249:
        /* <DEDUP_REMOVED lines=21> */
.L_x_1250:
        /* <DEDUP_REMOVED lines=18> */
.L_x_1246:
        /* <DEDUP_REMOVED lines=10> */
.L_x_1257:
        /* <DEDUP_REMOVED lines=11> */
.L_x_1254:
        /* <DEDUP_REMOVED lines=16> */
[----:B-1----:R-:W5:Y:S01]  /*b4f0*/  LDG.E.U8 R33, desc[UR6][R34.64+0x5] ;  /* 0x0000050622217981 */ /* 0x002f62000c1e1100 */
[----:B--2---:R-:W-:-:S06]  /*b500*/  DADD R8, -R18, R8 ;  /* 0x0000000012087229 */ /* 0x004fcc0000000108 */
[----:B----4-:R1:W2:Y:S01]  /*b510*/  I2F.F64.U16 R38, R32 ;  /* 0x0000002000267312 */ /* 0x0102a20000101800 */
[----:B---3--:R-:W-:-:S07]  /*b520*/  DADD R20, -R12, R20 ;  /* 0x000000000c147229 */ /* 0x008fce0000000114 */
[----:B-----5:R3:W4:Y:S01]  /*b530*/  I2F.F64.U16 R24, R4 ;  /* 0x0000000400187312 */ /* 0x0207220000101800 */
[C---:B------:R-:W-:Y:S01]  /*b540*/  DFMA R30, R8.reuse, R8, R30 ;  /* 0x00000008081e722b */ /* 0x040fe2000000001e */
[----:B-1----:R-:W5:Y:S01]  /*b550*/  LDG.E.U8 R32, desc[UR6][R26.64+0x6] ;  /* 0x000006061a207981 */ /* 0x002f62000c1e1100 */
[----:B------:R-:W-:-:S03]  /*b560*/  DFMA R8, R8, R20, R2 ;  /* 0x000000140808722b */ /* 0x000fc60000000002 */
[----:B---3--:R-:W3:Y:S01]  /*b570*/  LDG.E.U8 R4, desc[UR6][R34.64+0x4] ;  /* 0x0000040622047981 */ /* 0x008ee2000c1e1100 */
[----:B--2---:R-:W-:Y:S02]  /*b580*/  DADD R38, -R18, R38 ;  /* 0x0000000012267229 */ /* 0x004fe40000000126 */
[----:B------:R-:W-:Y:S01]  /*b590*/  DFMA R2, R20, R20, R28 ;  /* 0x000000141402722b */ /* 0x000fe2000000001c */
[----:B------:R-:W2:Y:S01]  /*b5a0*/  LDG.E.U8 R20, desc[UR6][R26.64+0x4] ;  /* 0x000004061a147981 */ /* 0x000ea2000c1e1100 */
[----:B----4-:R-:W-:-:S04]  /*b5b0*/  DADD R24, -R12, R24 ;  /* 0x000000000c187229 */ /* 0x010fc80000000118 */
[----:B------:R-:W-:-:S04]  /*b5c0*/  DFMA R30, R38, R38, R30 ;  /* 0x00000026261e722b */ /* 0x000fc8000000001e */
[-C--:B------:R-:W-:Y:S02]  /*b5d0*/  DFMA R38, R38, R24.reuse, R8 ;  /* 0x000000182626722b */ /* 0x080fe40000000008 */
[----:B------:R-:W-:Y:S01]  /*b5e0*/  DFMA R24, R24, R24, R2 ;  /* 0x000000181818722b */ /* 0x000fe20000000002 */
[----:B------:R-:W4:Y:S04]  /*b5f0*/  LDG.E.U8 R2, desc[UR6][R26.64+0x5] ;  /* 0x000005061a027981 */ /* 0x000f28000c1e1100 */
[----:B------:R-:W5:Y:S01]  /*b600*/  LDG.E.U8 R3, desc[UR6][R34.64+0x6] ;  /* 0x0000060622037981 */ /* 0x000f62000c1e1100 */
[----:B------:R1:W0:Y:S08]  /*b610*/  I2F.F64.U16 R28, R16 ;  /* 0x00000010001c7312 */ /* 0x0002300000101800 */
[----:B------:R0:W0:Y:S01]  /*b620*/  I2F.F64.U16 R8, R10 ;  /* 0x0000000a00087312 */ /* 0x0000220000101800 */
[----:B-1----:R1:W5:Y:S04]  /*b630*/  LDG.E.U8 R16, desc[UR6][R26.64+0x7] ;  /* 0x000007061a107981 */ /* 0x002368000c1e1100 */
[----:B0-----:R0:W5:Y:S01]  /*b640*/  LDG.E.U8 R10, desc[UR6][R34.64+0x7] ;  /* 0x00000706220a7981 */ /* 0x001162000c1e1100 */
[----:B------:R-:W-:-:S02]  /*b650*/  DADD R28, -R18, R28 ;  /* 0x00000000121c7229 */ /* 0x000fc4000000011c */
[----:B------:R-:W-:-:S06]  /*b660*/  DADD R8, -R12, R8 ;  /* 0x000000000c087229 */ /* 0x000fcc0000000108 */
[C---:B------:R-:W-:Y:S01]  /*b670*/  DFMA R30, R28.reuse, R28, R30 ;  /* 0x0000001c1c1e722b */ /* 0x040fe2000000001e */
[----:B-1----:R-:W1:Y:S01]  /*b680*/  I2F.F64.U16 R26, R37 ;  /* 0x00000025001a7312 */ /* 0x002e620000101800 */
[-C--:B------:R-:W-:Y:S02]  /*b690*/  DFMA R28, R28, R8.reuse, R38 ;  /* 0x000000081c1c722b */ /* 0x080fe40000000026 */
[----:B------:R-:W-:-:S05]  /*b6a0*/  DFMA R8, R8, R8, R24 ;  /* 0x000000080808722b */ /* 0x000fca0000000018 */
[----:B------:R-:W0:Y:S01]  /*b6b0*/  I2F.F64.U16 R24, R36 ;  /* 0x0000002400187312 */ /* 0x000e220000101800 */
[----:B-1----:R-:W-:Y:S02]  /*b6c0*/  DADD R26, -R18, R26 ;  /* 0x00000000121a7229 */ /* 0x002fe4000000011a */
[----:B0-----:R-:W-:-:S06]  /*b6d0*/  DADD R24, -R12, R24 ;  /* 0x000000000c187229 */ /* 0x001fcc0000000118 */
[C---:B------:R-:W-:Y:S02]  /*b6e0*/  DFMA R30, R26.reuse, R26, R30 ;  /* 0x0000001a1a1e722b */ /* 0x040fe4000000001e */
[-C--:B------:R-:W-:Y:S02]  /*b6f0*/  DFMA R28, R26, R24.reuse, R28 ;  /* 0x000000181a1c722b */ /* 0x080fe4000000001c */
[----:B------:R-:W-:Y:S01]  /*b700*/  DFMA R8, R24, R24, R8 ;  /* 0x000000181808722b */ /* 0x000fe20000000008 */
[----:B------:R-:W-:-:S04]  /*b710*/  UIADD3 UR5, UPT, UPT, UR5, 0x8, URZ ;  /* 0x0000000805057890 */ /* 0x000fc8000fffe0ff */
[----:B------:R-:W-:-:S04]  /*b720*/  UIADD3 UR11, UPT, UPT, UR5, UR17, URZ ;  /* 0x00000011050b7290 */ /* 0x000fc8000fffe0ff */
[----:B------:R-:W-:Y:S01]  /*b730*/  UISETP.NE.AND UP2, UPT, UR11, UR16, UPT ;  /* 0x000000100b00728c */ /* 0x000fe2000bf45270 */
[----:B------:R-:W-:Y:S08]  /*b740*/  I2F.F64.U16 R34, R33 ;  /* 0x0000002100227312 */ /* 0x000ff00000101800 */
[----:B---3--:R-:W0:Y:S08]  /*b750*/  I2F.F64.U16 R26, R4 ;  /* 0x00000004001a7312 */ /* 0x008e300000101800 */
[----:B--2---:R-:W1:Y:S08]  /*b760*/  I2F.F64.U16 R20, R20 ;  /* 0x0000001400147312 */ /* 0x004e700000101800 */
[----:B----4-:R-:W2:Y:S01]  /*b770*/  I2F.F64.U16 R38, R2 ;  /* 0x0000000200267312 */ /* 0x010ea20000101800 */
[----:B0-----:R-:W-:-:S02]  /*b780*/  DADD R26, -R12, R26 ;  /* 0x000000000c1a7229 */ /* 0x001fc4000000011a */
[----:B-1----:R-:W-:-:S05]  /*b790*/  DADD R24, -R18, R20 ;  /* 0x0000000012187229 */ /* 0x002fca0000000114 */
[----:B-----5:R-:W0:Y:S01]  /*b7a0*/  I2F.F64.U16 R36, R32 ;  /* 0x0000002000247312 */ /* 0x020e220000101800 */
[----:B------:R-:W-:-:S07]  /*b7b0*/  DADD R34, -R12, R34 ;  /* 0x000000000c227229 */ /* 0x000fce0000000122 */
[----:B------:R-:W1:Y:S01]  /*b7c0*/  I2F.F64.U16 R20, R3 ;  /* 0x0000000300147312 */ /* 0x000e620000101800 */
[C---:B------:R-:W-:Y:S02]  /*b7d0*/  DFMA R30, R24.reuse, R24, R30 ;  /* 0x00000018181e722b */ /* 0x040fe4000000001e */
[-C--:B------:R-:W-:Y:S02]  /*b7e0*/  DFMA R28, R24, R26.reuse, R28 ;  /* 0x0000001a181c722b */ /* 0x080fe4000000001c */
[----:B--2---:R-:W-:Y:S02]  /*b7f0*/  DADD R38, -R18, R38 ;  /* 0x0000000012267229 */ /* 0x004fe40000000126 */
[----:B------:R-:W-:Y:S01]  /*b800*/  DFMA R8, R26, R26, R8 ;  /* 0x0000001a1a08722b */ /* 0x000fe20000000008 */
[----:B------:R-:W2:Y:S01]  /*b810*/  I2F.F64.U16 R24, R16 ;  /* 0x0000001000187312 */ /* 0x000ea20000101800 */
[----:B0-----:R-:W-:-:S07]  /*b820*/  DADD R36, -R18, R36 ;  /* 0x0000000012247229 */ /* 0x001fce0000000124 */
[----:B------:R-:W0:Y:S01]  /*b830*/  I2F.F64.U16 R26, R10 ;  /* 0x0000000a001a7312 */ /* 0x000e220000101800 */
[----:B------:R-:W-:Y:S02]  /*b840*/  DFMA R28, R38, R34, R28 ;  /* 0x00000022261c722b */ /* 0x000fe4000000001c */
[----:B-1----:R-:W-:Y:S02]  /*b850*/  DADD R20, -R12, R20 ;  /* 0x000000000c147229 */ /* 0x002fe40000000114 */
[----:B------:R-:W-:Y:S02]  /*b860*/  DFMA R30, R38, R38, R30 ;  /* 0x00000026261e722b */ /* 0x000fe4000000001e */
[----:B------:R-:W-:Y:S02]  /*b870*/  DFMA R8, R34, R34, R8 ;  /* 0x000000222208722b */ /* 0x000fe40000000008 */
[----:B--2---:R-:W-:Y:S02]  /*b880*/  DADD R24, -R18, R24 ;  /* 0x0000000012187229 */ /* 0x004fe40000000118 */
[----:B------:R-:W-:-:S02]  /*b890*/  DFMA R28, R36, R20, R28 ;  /* 0x00000014241c722b */ /* 0x000fc4000000001c */
[----:B------:R-:W-:Y:S02]  /*b8a0*/  DFMA R30, R36, R36, R30 ;  /* 0x00000024241e722b */ /* 0x000fe4000000001e */
[----:B0-----:R-:W-:Y:S02]  /*b8b0*/  DADD R26, -R12, R26 ;  /* 0x000000000c1a7229 */ /* 0x001fe4000000011a */
[----:B------:R-:W-:-:S04]  /*b8c0*/  DFMA R8, R20, R20, R8 ;  /* 0x000000141408722b */ /* 0x000fc80000000008 */
[C---:B------:R-:W-:Y:S02]  /*b8d0*/  DFMA R30, R24.reuse, R24, R30 ;  /* 0x00000018181e722b */ /* 0x040fe4000000001e */
[-C--:B------:R-:W-:Y:S02]  /*b8e0*/  DFMA R2, R24, R26.reuse, R28 ;  /* 0x0000001a1802722b */ /* 0x080fe4000000001c */
[----:B------:R-:W-:Y:S01]  /*b8f0*/  DFMA R28, R26, R26, R8 ;  /* 0x0000001a1a1c722b */ /* 0x000fe20000000008 */
[----:B------:R-:W-:Y:S10]  /*b900*/  BRA.U UP2, `(.L_x_1254) ;  /* 0xfffffff902b87547 */ /* 0x000ff4000b83ffff */
.L_x_1253:
        /* <DEDUP_REMOVED lines=25> */
[----:B------:R-:W3:Y:S01]  /*baa0*/  I2F.F64.U16 R8, R8 ;  /* 0x0000000800087312 */ /* 0x000ee20000101800 */
[----:B-1----:R-:W-:Y:S02]  /*bab0*/  DADD R24, -R18, R24 ;  /* 0x0000000012187229 */ /* 0x002fe40000000118 */
[----:B------:R-:W-:Y:S02]  /*bac0*/  DFMA R26, R26, R26, R28 ;  /* 0x0000001a1a1a722b */ /* 0x000fe4000000001c */
[----:B--2---:R-:W-:-:S03]  /*bad0*/  DADD R20, -R12, R20 ;  /* 0x000000000c147229 */ /* 0x004fc60000000114 */
[----:B------:R-:W1:Y:S01]  /*bae0*/  I2F.F64.U16 R2, R16 ;  /* 0x0000001000027312 */ /* 0x000e620000101800 */
[----:B------:R-:W-:-:S04]  /*baf0*/  DFMA R30, R24, R24, R30 ;  /* 0x00000018181e722b */ /* 0x000fc8000000001e */
[----:B------:R-:W-:-:S03]  /*bb00*/  DFMA R32, R24, R20, R32 ;  /* 0x000000141820722b */ /* 0x000fc60000000020 */
[----:B0-----:R-:W0:Y:S01]  /*bb10*/  I2F.F64.U16 R34, R10 ;  /* 0x0000000a00227312 */ /* 0x001e220000101800 */
[----:B---3--:R-:W-:Y:S02]  /*bb20*/  DADD R8, -R18, R8 ;  /* 0x0000000012087229 */ /* 0x008fe40000000108 */
[----:B------:R-:W-:Y:S02]  /*bb30*/  DFMA R26, R20, R20, R26 ;  /* 0x00000014141a722b */ /* 0x000fe4000000001a */
[----:B-1----:R-:W-:-:S03]  /*bb40*/  DADD R2, -R12, R2 ;  /* 0x000000000c027229 */ /* 0x002fc60000000102 */
[----:B------:R-:W1:Y:S01]  /*bb50*/  I2F.F64.U16 R28, R4 ;  /* 0x00000004001c7312 */ /* 0x000e620000101800 */
[----:B------:R-:W-:-:S04]  /*bb60*/  DFMA R30, R8, R8, R30 ;  /* 0x00000008081e722b */ /* 0x000fc8000000001e */
[-C--:B------:R-:W-:Y:S02]  /*bb70*/  DFMA R32, R8, R2.reuse, R32 ;  /* 0x000000020820722b */ /* 0x080fe40000000020 */
[----:B0-----:R-:W-:Y:S02]  /*bb80*/  DADD R34, -R18, R34 ;  /* 0x0000000012227229 */ /* 0x001fe40000000122 */
[----:B------:R-:W-:Y:S02]  /*bb90*/  DFMA R26, R2, R2, R26 ;  /* 0x00000002021a722b */ /* 0x000fe4000000001a */
[----:B-1----:R-:W-:-:S04]  /*bba0*/  DADD R28, -R12, R28 ;  /* 0x000000000c1c7229 */ /* 0x002fc8000000011c */
[----:B------:R-:W-:-:S04]  /*bbb0*/  DFMA R30, R34, R34, R30 ;  /* 0x00000022221e722b */ /* 0x000fc8000000001e */
[-C--:B------:R-:W-:Y:S02]  /*bbc0*/  DFMA R2, R34, R28.reuse, R32 ;  /* 0x0000001c2202722b */ /* 0x080fe40000000020 */
[----:B------:R-:W-:-:S11]  /*bbd0*/  DFMA R28, R28, R28, R26 ;  /* 0x0000001c1c1c722b */ /* 0x000fd6000000001a */
.L_x_1255:
[----:B------:R-:W-:Y:S05]  /*bbe0*/  BRA.U !UP1, `(.L_x_1256) ;  /* 0x0000000109687547 */ /* 0x000fea000b800000 */
[----:B------:R-:W0:Y:S01]  /*bbf0*/  LDCU.128 UR20, c[0x0][0x390] ;  /* 0x00007200ff1477ac */ /* 0x000e220008000c00 */
[----:B------:R-:W-:-:S05]  /*bc00*/  VIADD R4, R0, UR5 ;  /* 0x0000000500047c36 */ /* 0x000fca0008000000 */
[C---:B------:R-:W-:Y:S02]  /*bc10*/  IADD3 R8, PT, PT, R4.reuse, UR10, RZ ;  /* 0x0000000a04087c10 */ /* 0x040fe4000fffe0ff */
        /* <DEDUP_REMOVED lines=23> */
.L_x_1256:
        /* <DEDUP_REMOVED lines=22> */
.L_x_1252:
        /* <DEDUP_REMOVED lines=15> */
.L_x_1259:
[----:B------:R-:W-:Y:S05]  /*bfe0*/  BSYNC.RECONVERGENT B2 ;  /* 0x0000000000027941 */ /* 0x000fea0003800200 */
.L_x_1258:
[----:B------:R-:W-:-:S14]  /*bff0*/  DSETP.NEU.AND P1, PT, |R12|, +INF , PT ;  /* 0x7ff000000c00742a */ /* 0x000fdc0003f2d200 */
[----:B------:R-:W-:-:S11]  /*c000*/  @P1 DFMA R14, R12, -R2, 1 ;  /* 0x3ff000000c0e142b */ /* 0x000fd60000000802 */
.L_x_1245:
[----:B------:R-:W-:Y:S05]  /*c010*/  BSYNC.RECONVERGENT B1 ;  /* 0x0000000000017941 */ /* 0x000fea0003800200 */
.L_x_1244:
        /* <DEDUP_REMOVED lines=10> */
.L_x_1203:
        /* <DEDUP_REMOVED lines=10> */
.L_x_1295:
[C---:B------:R-:W-:Y:S01]  /*c160*/  VIADD R0, R7.reuse, UR4 ;  /* 0x0000000407007c36 */ /* 0x040fe20008000000 */
[----:B------:R-:W-:Y:S04]  /*c170*/  BSSY.RECONVERGENT B0, `(.L_x_1261) ;  /* 0x000011d000007945 */ /* 0x000fe80003800200 */
[CC--:B0-----:R-:W-:Y:S02]  /*c180*/  VIMNMX R2, PT, PT, R7.reuse, R0.reuse, PT ;  /* 0x0000000007027248 */ /* 0x0c1fe40003fe0100 */
[----:B------:R-:W-:Y:S02]  /*c190*/  VIMNMX R3, PT, PT, R7, R0, !PT ;  /* 0x0000000007037248 */ /* 0x000fe40007fe0100 */
[----:B------:R-:W-:Y:S01]  /*c1a0*/  ISETP.GE.AND P0, PT, R2, 0x1, PT ;  /* 0x000000010200780c */ /* 0x000fe20003f06270 */
[----:B------:R-:W-:-:S03]  /*c1b0*/  IMAD.MOV.U32 R2, RZ, RZ, 0x0 ;  /* 0x00000000ff027424 */ /* 0x000fc600078e00ff */
[----:B------:R-:W-:Y:S01]  /*c1c0*/  ISETP.GE.OR P0, PT, R3, R4, !P0 ;  /* 0x000000040300720c */ /* 0x000fe20004706670 */
[----:B------:R-:W-:-:S12]  /*c1d0*/  HFMA2 R3, -RZ, RZ, -1.984375, 0 ;  /* 0xbff00000ff037431 */ /* 0x000fd800000001ff */
[----:B------:R-:W-:Y:S05]  /*c1e0*/  @P0 BRA `(.L_x_1262) ;  /* 0x0000001000540947 */ /* 0x000fea0003800000 */
[----:B------:R-:W0:Y:S01]  /*c1f0*/  LDCU.64 UR8, c[0x0][0x390] ;  /* 0x00007200ff0877ac */ /* 0x000e220008000a00 */
[----:B------:R-:W-:-:S05]  /*c200*/  VIADD R0, R5, UR4 ;  /* 0x0000000405007c36 */ /* 0x000fca0008000000 */
        /* <DEDUP_REMOVED lines=23> */
.L_x_1270:
[----:B0-----:R-:W-:-:S06]  /*c380*/  IMAD R8, R0, 0x8, R1 ;  /* 0x0000000800087824 */ /* 0x001fcc00078e0201 */
[----:B------:R-:W5:Y:S01]  /*c390*/  LDL.64 R8, [R8] ;  /* 0x0000000008087983 */ /* 0x000f620000100a00 */
[----:B------:R-:W-:Y:S01]  /*c3a0*/  BSSY.RECONVERGENT B2, `(.L_x_1264) ;  /* 0x000001b000027945 */ /* 0x000fe20003800200 */
[----:B------:R-:W-:Y:S02]  /*c3b0*/  IMAD.MOV.U32 R20, RZ, RZ, R13 ;  /* 0x000000ffff147224 */ /* 0x000fe400078e000d */
[----:B------:R-:W-:Y:S02]  /*c3c0*/  IMAD.MOV.U32 R12, RZ, RZ, R0 ;  /* 0x000000ffff0c7224 */ /* 0x000fe400078e0000 */
[----:B------:R-:W-:-:S07]  /*c3d0*/  IMAD.MOV.U32 R13, RZ, RZ, RZ ;  /* 0x000000ffff0d7224 */ /* 0x000fce00078e00ff */
.L_x_1267:
        /* <DEDUP_REMOVED lines=18> */
.L_x_1266:
[----:B------:R-:W-:Y:S05]  /*c500*/  BSYNC.RECONVERGENT B3 ;  /* 0x0000000000037941 */ /* 0x000fea0003800200 */
.L_x_1265:
[----:B-1----:R-:W-:Y:S01]  /*c510*/  IMAD.MOV.U32 R8, RZ, RZ, R10 ;  /* 0x000000ffff087224 */ /* 0x002fe200078e000a */
[----:B------:R-:W-:Y:S01]  /*c520*/  MOV R9, R11 ;  /* 0x0000000b00097202 */ /* 0x000fe20000000f00 */
[----:B------:R-:W-:Y:S01]  /*c530*/  IMAD.MOV.U32 R12, RZ, RZ, R25 ;  /* 0x000000ffff0c7224 */ /* 0x000fe200078e0019 */
[----:B------:R-:W-:Y:S06]  /*c540*/  @!P1 BRA `(.L_x_1267) ;  /* 0xfffffffc00a49947 */ /* 0x000fec000383ffff */
[----:B------:R-:W-:Y:S05]  /*c550*/  BSYNC.RECONVERGENT B2 ;  /* 0x0000000000027941 */ /* 0x000fea0003800200 */
.L_x_1264:
        /* <DEDUP_REMOVED lines=15> */
.L_x_1269:
[----:B------:R-:W-:Y:S05]  /*c650*/  BSYNC.RECONVERGENT B2 ;  /* 0x0000000000027941 */ /* 0x000fea0003800200 */
.L_x_1268:
[----:B------:R-:W-:-:S13]  /*c660*/  ISETP.GE.AND P0, PT, R0, R13, PT ;  /* 0x0000000d0000720c */ /* 0x000fda0003f06270 */
[----:B------:R-:W-:Y:S05]  /*c670*/  @!P0 BRA `(.L_x_1270) ;  /* 0xfffffffc00408947 */ /* 0x000fea000383ffff */
[----:B------:R-:W-:Y:S05]  /*c680*/  BSYNC.RECONVERGENT B1 ;  /* 0x0000000000017941 */ /* 0x000fea0003800200 */
.L_x_1263:
[----:B0-----:R-:W2:Y:S04]  /*c690*/  LDG.E.U8 R10, desc[UR6][R14.64] ;  /* 0x000000060e0a7981 */ /* 0x001ea8000c1e1100 */
[----:B------:R-:W3:Y:S04]  /*c6a0*/  LDG.E.U8 R0, desc[UR6][R14.64+-0x1] ;  /* 0xffffff060e007981 */ /* 0x000ee8000c1e1100 */
[----:B------:R-:W4:Y:S04]  /*c6b0*/  LDG.E.U8 R23, desc[UR6][R14.64+0x1] ;  /* 0x000001060e177981 */ /* 0x000f28000c1e1100 */
[----:B------:R0:W5:Y:S04]  /*c6c0*/  LDL.64 R20, [R1] ;  /* 0x0000000001147983 */ /* 0x0001680000100a00 */
[----:B------:R0:W5:Y:S01]  /*c6d0*/  LDL.64 R8, [R1+0x10] ;  /* 0x0000100001087983 */ /* 0x0001620000100a00 */
[----:B------:R-:W-:Y:S01]  /*c6e0*/  MOV R22, 0x2 ;  /* 0x0000000200167802 */ /* 0x000fe20000000f00 */
[----:B------:R-:W-:Y:S01]  /*c6f0*/  IMAD.MOV.U32 R25, RZ, RZ, 0x1 ;  /* 0x00000001ff197424 */ /* 0x000fe200078e00ff */
[----:B------:R-:W-:Y:S01]  /*c700*/  BSSY.RECONVERGENT B1, `(.L_x_1271) ;  /* 0x0000040000017945 */ /* 0x000fe20003800200 */
[----:B------:R-:W-:-:S02]  /*c710*/  IMAD.MOV.U32 R24, RZ, RZ, RZ ;  /* 0x000000ffff187224 */ /* 0x000fc400078e00ff */
        /* <DEDUP_REMOVED lines=14> */
.L_x_1278:
[----:B0-----:R-:W-:-:S06]  /*c800*/  IMAD R16, R23, 0x8, R19 ;  /* 0x0000000817107824 */ /* 0x001fcc00078e0213 */
[----:B-----5:R-:W5:Y:S01]  /*c810*/  LDL.64 R16, [R16] ;  /* 0x0000000010107983 */ /* 0x020f620000100a00 */
[----:B------:R-:W-:Y:S01]  /*c820*/  BSSY.RECONVERGENT B2, `(.L_x_1272) ;  /* 0x000001b000027945 */ /* 0x000fe20003800200 */
[----:B------:R-:W-:Y:S01]  /*c830*/  MOV R26, R0 ;  /* 0x00000000001a7202 */ /* 0x000fe20000000f00 */
[----:B------:R-:W-:Y:S02]  /*c840*/  IMAD.MOV.U32 R22, RZ, RZ, R23 ;  /* 0x000000ffff167224 */ /* 0x000fe400078e0017 */
[----:B------:R-:W-:-:S07]  /*c850*/  IMAD.MOV.U32 R0, RZ, RZ, RZ ;  /* 0x000000ffff007224 */ /* 0x000fce00078e00ff */
.L_x_1275:
        /* <DEDUP_REMOVED lines=18> */
.L_x_1274:
[----:B------:R-:W-:Y:S05]  /*c980*/  BSYNC.RECONVERGENT B3 ;  /* 0x0000000000037941 */ /* 0x000fea0003800200 */
.L_x_1273:
[----:B-1----:R-:W-:Y:S02]  /*c990*/  IMAD.MOV.U32 R16, RZ, RZ, R12 ;  /* 0x000000ffff107224 */ /* 0x002fe400078e000c */
[----:B------:R-:W-:Y:S02]  /*c9a0*/  IMAD.MOV.U32 R17, RZ, RZ, R13 ;  /* 0x000000ffff117224 */ /* 0x000fe400078e000d */
[----:B------:R-:W-:Y:S01]  /*c9b0*/  IMAD.MOV.U32 R22, RZ, RZ, R31 ;  /* 0x000000ffff167224 */ /* 0x000fe200078e001f */
[----:B------:R-:W-:Y:S06]  /*c9c0*/  @!P1 BRA `(.L_x_1275) ;  /* 0xfffffffc00a49947 */ /* 0x000fec000383ffff */
[----:B------:R-:W-:Y:S05]  /*c9d0*/  BSYNC.RECONVERGENT B2 ;  /* 0x0000000000027941 */ /* 0x000fea0003800200 */
.L_x_1272:
        /* <DEDUP_REMOVED lines=15> */
.L_x_1277:
[----:B------:R-:W-:Y:S05]  /*cad0*/  BSYNC.RECONVERGENT B2 ;  /* 0x0000000000027941 */ /* 0x000fea0003800200 */
.L_x_1276:
[----:B------:R-:W-:-:S13]  /*cae0*/  ISETP.GE.AND P0, PT, R23, R0, PT ;  /* 0x000000001700720c */ /* 0x000fda0003f06270 */
[----:B------:R-:W-:Y:S05]  /*caf0*/  @!P0 BRA `(.L_x_1278) ;  /* 0xfffffffc00408947 */ /* 0x000fea000383ffff */
[----:B------:R-:W-:Y:S05]  /*cb00*/  BSYNC.RECONVERGENT B1 ;  /* 0x0000000000017941 */ /* 0x000fea0003800200 */
.L_x_1271:
        /* <DEDUP_REMOVED lines=15> */
.L_x_1286:
[----:B0-----:R-:W-:-:S06]  /*cc00*/  IMAD R20, R0, 0x8, R1 ;  /* 0x0000000800147824 */ /* 0x001fcc00078e0201 */
[----:B-----5:R-:W5:Y:S01]  /*cc10*/  LDL.64 R20, [R20] ;  /* 0x0000000014147983 */ /* 0x020f620000100a00 */
[----:B------:R-:W-:Y:S01]  /*cc20*/  BSSY.RECONVERGENT B2, `(.L_x_1280) ;  /* 0x000001b000027945 */ /* 0x000fe20003800200 */
[----:B------:R-:W-:Y:S01]  /*cc30*/  IMAD.MOV.U32 R24, RZ, RZ, R11 ;  /* 0x000000ffff187224 */ /* 0x000fe200078e000b */
[----:B------:R-:W-:Y:S01]  /*cc40*/  MOV R11, RZ ;  /* 0x000000ff000b7202 */ /* 0x000fe20000000f00 */
[----:B------:R-:W-:-:S07]  /*cc50*/  IMAD.MOV.U32 R10, RZ, RZ, R0 ;  /* 0x000000ffff0a7224 */ /* 0x000fce00078e0000 */
.L_x_1283:
        /* <DEDUP_REMOVED lines=18> */
.L_x_1282:
[----:B------:R-:W-:Y:S05]  /*cd80*/  BSYNC.RECONVERGENT B3 ;  /* 0x0000000000037941 */ /* 0x000fea0003800200 */
.L_x_1281:
[----:B-1----:R-:W-:Y:S02]  /*cd90*/  IMAD.MOV.U32 R20, RZ, RZ, R8 ;  /* 0x000000ffff147224 */ /* 0x002fe400078e0008 */
[----:B------:R-:W-:Y:S02]  /*cda0*/  IMAD.MOV.U32 R21, RZ, RZ, R9 ;  /* 0x000000ffff157224 */ /* 0x000fe400078e0009 */
[----:B------:R-:W-:Y:S01]  /*cdb0*/  IMAD.MOV.U32 R10, RZ, RZ, R29 ;  /* 0x000000ffff0a7224 */ /* 0x000fe200078e001d */
[----:B------:R-:W-:Y:S06]  /*cdc0*/  @!P1 BRA `(.L_x_1283) ;  /* 0xfffffffc00a49947 */ /* 0x000fec000383ffff */
[----:B------:R-:W-:Y:S05]  /*cdd0*/  BSYNC.RECONVERGENT B2 ;  /* 0x0000000000027941 */ /* 0x000fea0003800200 */
.L_x_1280:
        /* <DEDUP_REMOVED lines=15> */
.L_x_1285:
[----:B------:R-:W-:Y:S05]  /*ced0*/  BSYNC.RECONVERGENT B2 ;  /* 0x0000000000027941 */ /* 0x000fea0003800200 */
.L_x_1284:
[----:B------:R-:W-:-:S13]  /*cee0*/  ISETP.GE.AND P0, PT, R0, R11, PT ;  /* 0x0000000b0000720c */ /* 0x000fda0003f06270 */
[----:B------:R-:W-:Y:S05]  /*cef0*/  @!P0 BRA `(.L_x_1286) ;  /* 0xfffffffc00408947 */ /* 0x000fea000383ffff */
[----:B------:R-:W-:Y:S05]  /*cf00*/  BSYNC.RECONVERGENT B1 ;  /* 0x0000000000017941 */ /* 0x000fea0003800200 */
.L_x_1279:
        /* <DEDUP_REMOVED lines=14> */
.L_x_1294:
[----:B0-----:R-:W-:-:S06]  /*cff0*/  IMAD R8, R0, 0x8, R19 ;  /* 0x0000000800087824 */ /* 0x001fcc00078e0213 */
[----:B-----5:R-:W5:Y:S01]  /*d000*/  LDL.64 R8, [R8] ;  /* 0x0000000008087983 */ /* 0x020f620000100a00 */
[----:B------:R-:W-:Y:S01]  /*d010*/  BSSY.RECONVERGENT B2, `(.L_x_1288) ;  /* 0x000001b000027945 */ /* 0x000fe20003800200 */
[----:B------:R-:W-:Y:S02]  /*d020*/  IMAD.MOV.U32 R16, RZ, RZ, R3 ;  /* 0x000000ffff107224 */ /* 0x000fe400078e0003 */
[----:B------:R-:W-:Y:S02]  /*d030*/  IMAD.MOV.U32 R2, RZ, RZ, R0 ;  /* 0x000000ffff027224 */ /* 0x000fe400078e0000 */
[----:B------:R-:W-:-:S07]  /*d040*/  IMAD.MOV.U32 R3, RZ, RZ, RZ ;  /* 0x000000ffff037224 */ /* 0x000fce00078e00ff */
.L_x_1291:
        /* <DEDUP_REMOVED lines=18> */
.L_x_1290:
[----:B------:R-:W-:Y:S05]  /*d170*/  BSYNC.RECONVERGENT B3 ;  /* 0x0000000000037941 */ /* 0x000fea0003800200 */
.L_x_1289:
[----:B-1----:R-:W-:Y:S01]  /*d180*/  IMAD.MOV.U32 R8, RZ, RZ, R10 ;  /* 0x000000ffff087224 */ /* 0x002fe200078e000a */
[----:B------:R-:W-:Y:S01]  /*d190*/  MOV R9, R11 ;  /* 0x0000000b00097202 */ /* 0x000fe20000000f00 */
[----:B------:R-:W-:Y:S01]  /*d1a0*/  IMAD.MOV.U32 R2, RZ, RZ, R25 ;  /* 0x000000ffff027224 */ /* 0x000fe200078e0019 */
[----:B------:R-:W-:Y:S06]  /*d1b0*/  @!P1 BRA `(.L_x_1291) ;  /* 0xfffffffc00a49947 */ /* 0x000fec000383ffff */
[----:B------:R-:W-:Y:S05]  /*d1c0*/  BSYNC.RECONVERGENT B2 ;  /* 0x0000000000027941 */ /* 0x000fea0003800200 */
.L_x_1288:
        /* <DEDUP_REMOVED lines=15> */
.L_x_1293:
[----:B------:R-:W-:Y:S05]  /*d2c0*/  BSYNC.RECONVERGENT B2 ;  /* 0x0000000000027941 */ /* 0x000fea0003800200 */
.L_x_1292:
[----:B------:R-:W-:-:S13]  /*d2d0*/  ISETP.GE.AND P0, PT, R0, R3, PT ;  /* 0x000000030000720c */ /* 0x000fda0003f06270 */
[----:B------:R-:W-:Y:S05]  /*d2e0*/  @!P0 BRA `(.L_x_1294) ;  /* 0xfffffffc00408947 */ /* 0x000fea000383ffff */
[----:B------:R-:W-:Y:S05]  /*d2f0*/  BSYNC.RECONVERGENT B1 ;  /* 0x0000000000017941 */ /* 0x000fea0003800200 */
.L_x_1287:
[----:B------:R-:W2:Y:S02]  /*d300*/  LDL.64 R2, [R1+0x38] ;  /* 0x0000380001027983 */ /* 0x000ea40000100a00 */
[----:B--2---:R-:W-:-:S06]  /*d310*/  DSETP.GTU.AND P0, PT, R2, R20, PT ;  /* 0x000000140200722a */ /* 0x004fcc0003f0c000 */
[----:B------:R-:W-:Y:S02]  /*d320*/  FSEL R2, R2, R20, !P0 ;  /* 0x0000001402027208 */ /* 0x000fe40004000000 */
[----:B------:R-:W-:-:S07]  /*d330*/  FSEL R3, R3, R21, !P0 ;  /* 0x0000001503037208 */ /* 0x000fce0004000000 */
.L_x_1262:
[----:B------:R-:W-:Y:S05]  /*d340*/  BSYNC.RECONVERGENT B0 ;  /* 0x0000000000007941 */ /* 0x000fea0003800200 */
.L_x_1261:
        /* <DEDUP_REMOVED lines=10> */
.L_x_1042:
        /* <DEDUP_REMOVED lines=32> */
.L_x_1302:
[----:B------:R-:W-:Y:S01]  /*d5f0*/  IMAD.IADD R7, R11, 0x1, -R10 ;  /* 0x000000010b077824 */ /* 0x000fe200078e0a0a */
[----:B------:R-:W-:Y:S01]  /*d600*/  BSSY.RECONVERGENT B1, `(.L_x_1300) ;  /* 0x000000c000017945 */ /* 0x000fe20003800200 */
[----:B----4-:R-:W-:Y:S02]  /*d610*/  IMAD.MOV.U32 R14, RZ, RZ, 0x0 ;  /* 0x00000000ff0e7424 */ /* 0x010fe400078e00ff */
[----:B------:R-:W-:Y:S01]  /*d620*/  IMAD.MOV.U32 R15, RZ, RZ, -0x40100000 ;  /* 0xbff00000ff0f7424 */ /* 0x000fe200078e00ff */
[C---:B-1----:R-:W-:Y:S02]  /*d630*/  ISETP.LT.OR P1, PT, R7.reuse, UR5, P0 ;  /* 0x0000000507007c0c */ /* 0x042fe40008721670 */
[----:B------:R-:W-:-:S04]  /*d640*/  IADD3 R7, PT, PT, R7, UR5, RZ ;  /* 0x0000000507077c10 */ /* 0x000fc8000fffe0ff */
[----:B--2---:R-:W-:-:S13]  /*d650*/  ISETP.GE.OR P1, PT, R7, UR9, P1 ;  /* 0x0000000907007c0c */ /* 0x004fda0008f26670 */
[----:B------:R-:W-:Y:S05]  /*d660*/  @P1 BRA `(.L_x_1301) ;  /* 0x0000000000141947 */ /* 0x000fea0003800000 */
[----:B------:R-:W-:Y:S02]  /*d670*/  CS2R R24, SRZ ;  /* 0x0000000000187805 */ /* 0x000fe4000001ff00 */
[----:B------:R-:W-:-:S07]  /*d680*/  MOV R8, 0xd6a0 ;  /* 0x0000d6a000087802 */ /* 0x000fce0000000f00 */
[----:B0--3--:R-:W-:Y:S05]  /*d690*/  CALL.REL.NOINC `($__internal_15_$__cuda_sm20_drsqrt_f64_slowpath_v2) ;  /* 0x0000004800f47944 */ /* 0x009fea0003c00000 */
[----:B------:R-:W-:-:S14]  /*d6a0*/  DSETP.NEU.AND P1, PT, |R12|, +INF , PT ;  /* 0x7ff000000c00742a */ /* 0x000fdc0003f2d200 */
[----:B------:R-:W-:-:S11]  /*d6b0*/  @P1 DFMA R14, -RZ, R12, 1 ;  /* 0x3ff00000ff0e142b */ /* 0x000fd6000000010c */
.L_x_1301:
[----:B------:R-:W-:Y:S05]  /*d6c0*/  BSYNC.RECONVERGENT B1 ;  /* 0x0000000000017941 */ /* 0x000fea0003800200 */
.L_x_1300:
        /* <DEDUP_REMOVED lines=8> */
.L_x_1299:
        /* <DEDUP_REMOVED lines=8> */
.L_x_1311:
[----:B------:R-:W-:Y:S01]  /*d7d0*/  IMAD.IADD R4, R11, 0x1, -R10 ;  /* 0x000000010b047824 */ /* 0x000fe200078e0a0a */
        /* <DEDUP_REMOVED lines=8> */
[----:B----4-:R-:W-:-:S07]  /*d860*/  MOV R8, 0xd880 ;  /* 0x0000d88000087802 */ /* 0x010fce0000000f00 */
[----:B------:R-:W-:Y:S05]  /*d870*/  CALL.REL.NOINC `($__internal_15_$__cuda_sm20_drsqrt_f64_slowpath_v2) ;  /* 0x00000048007c7944 */ /* 0x000fea0003c00000 */
[----:B------:R-:W-:-:S14]  /*d880*/  DSETP.NEU.AND P1, PT, |R12|, +INF , PT ;  /* 0x7ff000000c00742a */ /* 0x000fdc0003f2d200 */
[----:B------:R-:W-:-:S11]  /*d890*/  @P1 DFMA R16, -RZ, R12, 1 ;  /* 0x3ff00000ff10142b */ /* 0x000fd6000000010c */
.L_x_1304:
[----:B------:R-:W-:Y:S05]  /*d8a0*/  BSYNC.RECONVERGENT B1 ;  /* 0x0000000000017941 */ /* 0x000fea0003800200 */
.L_x_1303:
[----:B------:R-:W-:Y:S01]  /*d8b0*/  VIADD R7, R10, -UR13 ;  /* 0x8000000d0a077c36 */ /* 0x000fe20008000000 */
[----:B----4-:R-:W-:Y:S01]  /*d8c0*/  LOP3.LUT R8, RZ, R10, RZ, 0x33, !PT ;  /* 0x0000000aff087212 */ /* 0x010fe200078e33ff */
[----:B------:R-:W-:Y:S01]  /*d8d0*/  BSSY.RECONVERGENT B1, `(.L_x_1305) ;  /* 0x0000010000017945 */ /* 0x000fe20003800200 */
[----:B------:R-:W-:Y:S01]  /*d8e0*/  MOV R22, 0x0 ;  /* 0x0000000000167802 */ /* 0x000fe20000000f00 */
[----:B------:R-:W-:Y:S02]  /*d8f0*/  IMAD R7, R6, R7, R5 ;  /* 0x0000000706077224 */ /* 0x000fe400078e0205 */
[----:B------:R-:W-:Y:S02]  /*d900*/  IMAD.IADD R8, R11, 0x1, R8 ;  /* 0x000000010b087824 */ /* 0x000fe400078e0208 */
[----:B------:R-:W-:-:S03]  /*d910*/  IMAD.WIDE R14, R7, 0x8, R2 ;  /* 0x00000008070e7825 */ /* 0x000fc600078e0202 */
[----:B------:R-:W-:Y:S01]  /*d920*/  ISETP.LT.OR P1, PT, R8, UR11, P0 ;  /* 0x0000000b08007c0c */ /* 0x000fe20008721670 */
[----:B------:R-:W-:Y:S01]  /*d930*/  VIADD R7, R0, 0xffffffff ;  /* 0xffffffff00077836 */ /* 0x000fe20000000000 */
[----:B------:R0:W-:Y:S01]  /*d940*/  STG.E.64 desc[UR6][R14.64], R16 ;  /* 0x000000100e007986 */ /* 0x0001e2000c101b06 */
        /* <DEDUP_REMOVED lines=8> */
.L_x_1306:
[----:B------:R-:W-:Y:S05]  /*d9d0*/  BSYNC.RECONVERGENT B1 ;  /* 0x0000000000017941 */ /* 0x000fea0003800200 */
.L_x_1305:
        /* <DEDUP_REMOVED lines=15> */
.L_x_1308:
[----:B------:R-:W-:Y:S05]  /*dad0*/  BSYNC.RECONVERGENT B1 ;  /* 0x0000000000017941 */ /* 0x000fea0003800200 */
.L_x_1307:
[----:B------:R-:W-:Y:S01]  /*dae0*/  IMAD.WIDE R14, R6, 0x8, R14 ;  /* 0x00000008060e7825 */ /* 0x000fe200078e020e */
[----:B------:R-:W-:Y:S01]  /*daf0*/  IADD3 R4, PT, PT, R4, -0x3, RZ ;  /* 0xfffffffd04047810 */ /* 0x000fe20007ffe0ff */
        /* <DEDUP_REMOVED lines=13> */
.L_x_1310:
[----:B------:R-:W-:Y:S05]  /*dbd0*/  BSYNC.RECONVERGENT B1 ;  /* 0x0000000000017941 */ /* 0x000fea0003800200 */
.L_x_1309:
[----:B------:R-:W-:Y:S02]  /*dbe0*/  VIADD R10, R10, 0x4 ;  /* 0x000000040a0a7836 */ /* 0x000fe40000000000 */
[----:B------:R-:W-:-:S03]  /*dbf0*/  IMAD.WIDE R14, R6, 0x8, R14 ;  /* 0x00000008060e7825 */ /* 0x000fc600078e020e */
[----:B------:R-:W-:Y:S02]  /*dc00*/  ISETP.NE.AND P1, PT, R10, UR8, PT ;  /* 0x000000080a007c0c */ /* 0x000fe4000bf25270 */
[----:B------:R0:W-:Y:S11]  /*dc10*/  STG.E.64 desc[UR6][R14.64], R22 ;  /* 0x000000160e007986 */ /* 0x0001f6000c101b06 */
[----:B------:R-:W-:Y:S05]  /*dc20*/  @!P1 EXIT ;  /* 0x000000000000994d */ /* 0x000fea0003800000 */
[----:B------:R-:W-:Y:S05]  /*dc30*/  BRA `(.L_x_1311) ;  /* 0xfffffff800e47947 */ /* 0x000fea000383ffff */
.L_x_1298:
        /* <DEDUP_REMOVED lines=13> */
.L_x_1316:
[----:B------:R-:W-:Y:S01]  /*dd10*/  IMAD.IADD R7, R11, 0x1, -R10 ;  /* 0x000000010b077824 */ /* 0x000fe200078e0a0a */
[----:B------:R-:W-:Y:S01]  /*dd20*/  BSSY.RECONVERGENT B1, `(.L_x_1314) ;  /* 0x000000c000017945 */ /* 0x000fe20003800200 */
[----:B----4-:R-:W-:Y:S02]  /*dd30*/  IMAD.MOV.U32 R14, RZ, RZ, 0x0 ;  /* 0x00000000ff0e7424 */ /* 0x010fe400078e00ff */
[----:B------:R-:W-:Y:S01]  /*dd40*/  IMAD.MOV.U32 R15, RZ, RZ, -0x40100000 ;  /* 0xbff00000ff0f7424 */ /* 0x000fe200078e00ff */
[C---:B-1----:R-:W-:Y:S01]  /*dd50*/  ISETP.LT.OR P1, PT, R7.reuse, UR5, P0 ;  /* 0x0000000507007c0c */ /* 0x042fe20008721670 */
[----:B------:R-:W-:-:S05]  /*dd60*/  VIADD R7, R7, UR5 ;  /* 0x0000000507077c36 */ /* 0x000fca0008000000 */
[----:B--2---:R-:W-:-:S13]  /*dd70*/  ISETP.GE.OR P1, PT, R7, UR9, P1 ;  /* 0x0000000907007c0c */ /* 0x004fda0008f26670 */
[----:B------:R-:W-:Y:S05]  /*dd80*/  @P1 BRA `(.L_x_1315) ;  /* 0x0000000000141947 */ /* 0x000fea0003800000 */
[----:B------:R-:W-:Y:S02]  /*dd90*/  CS2R R24, SRZ ;  /* 0x0000000000187805 */ /* 0x000fe4000001ff00 */
[----:B------:R-:W-:-:S07]  /*dda0*/  MOV R8, 0xddc0 ;  /* 0x0000ddc000087802 */ /* 0x000fce0000000f00 */
[----:B0--3--:R-:W-:Y:S05]  /*ddb0*/  CALL.REL.NOINC `($__internal_15_$__cuda_sm20_drsqrt_f64_slowpath_v2) ;  /* 0x00000044002c7944 */ /* 0x009fea0003c00000 */
[----:B------:R-:W-:-:S14]  /*ddc0*/  DSETP.NEU.AND P1, PT, |R12|, +INF , PT ;  /* 0x7ff000000c00742a */ /* 0x000fdc0003f2d200 */
[----:B------:R-:W-:-:S11]  /*ddd0*/  @P1 DFMA R14, -RZ, R12, 1 ;  /* 0x3ff00000ff0e142b */ /* 0x000fd6000000010c */
.L_x_1315:
[----:B------:R-:W-:Y:S05]  /*dde0*/  BSYNC.RECONVERGENT B1 ;  /* 0x0000000000017941 */ /* 0x000fea0003800200 */
.L_x_1314:
        /* <DEDUP_REMOVED lines=8> */
.L_x_1313:
        /* <DEDUP_REMOVED lines=8> */
.L_x_1325:
        /* <DEDUP_REMOVED lines=13> */
.L_x_1318:
[----:B------:R-:W-:Y:S05]  /*dfc0*/  BSYNC.RECONVERGENT B1 ;  /* 0x0000000000017941 */ /* 0x000fea0003800200 */
.L_x_1317:
[----:B------:R-:W-:Y:S01]  /*dfd0*/  VIADD R7, R10, -UR13 ;  /* 0x8000000d0a077c36 */ /* 0x000fe20008000000 */
[----:B----4-:R-:W-:Y:S01]  /*dfe0*/  LOP3.LUT R8, RZ, R10, RZ, 0x33, !PT ;  /* 0x0000000aff087212 */ /* 0x010fe200078e33ff */
[----:B------:R-:W-:Y:S01]  /*dff0*/  BSSY.RECONVERGENT B1, `(.L_x_1319) ;  /* 0x0000010000017945 */ /* 0x000fe20003800200 */
[----:B------:R-:W-:Y:S02]  /*e000*/  IMAD.MOV.U32 R22, RZ, RZ, 0x0 ;  /* 0x00000000ff167424 */ /* 0x000fe400078e00ff */
[----:B------:R-:W-:Y:S01]  /*e010*/  IMAD R7, R6, R7, R5 ;  /* 0x0000000706077224 */ /* 0x000fe200078e0205 */
[----:B------:R-:W-:Y:S01]  /*e020*/  IADD3 R8, PT, PT, R11, R8, RZ ;  /* 0x000000080b087210 */ /* 0x000fe20007ffe0ff */
[----:B------:R-:W-:Y:S02]  /*e030*/  IMAD.MOV.U32 R23, RZ, RZ, -0x40100000 ;  /* 0xbff00000ff177424 */ /* 0x000fe400078e00ff */
[----:B------:R-:W-:Y:S01]  /*e040*/  IMAD.WIDE R14, R7, 0x8, R2 ;  /* 0x00000008070e7825 */ /* 0x000fe200078e0202 */
[----:B------:R-:W-:-:S03]  /*e050*/  ISETP.LT.OR P1, PT, R8, UR11, P0 ;  /* 0x0000000b08007c0c */ /* 0x000fc60008721670 */
[----:B------:R-:W-:Y:S01]  /*e060*/  VIADD R7, R0, 0xffffffff ;  /* 0xffffffff00077836 */ /* 0x000fe20000000000 */
[----:B------:R0:W-:Y:S04]  /*e070*/  STG.E.64 desc[UR6][R14.64], R16 ;  /* 0x000000100e007986 */ /* 0x0001e8000c101b06 */
[----:B------:R-:W-:-:S13]  /*e080*/  ISETP.GE.OR P1, PT, R7, UR12, P1 ;  /* 0x0000000c07007c0c */ /* 0x000fda0008f26670 */
[----:B0-----:R-:W-:Y:S05]  /*e090*/  @P1 BRA `(.L_x_1320) ;  /* 0x0000000000141947 */ /* 0x001fea0003800000 */
[----:B------:R-:W-:Y:S02]  /*e0a0*/  CS2R R24, SRZ ;  /* 0x0000000000187805 */ /* 0x000fe4000001ff00 */
[----:B------:R-:W-:-:S07]  /*e0b0*/  MOV R8, 0xe0d0 ;  /* 0x0000e0d000087802 */ /* 0x000fce0000000f00 */
[----:B------:R-:W-:Y:S05]  /*e0c0*/  CALL.REL.NOINC `($__internal_15_$__cuda_sm20_drsqrt_f64_slowpath_v2) ;  /* 0x0000004000687944 */ /* 0x000fea0003c00000 */
[----:B------:R-:W-:-:S14]  /*e0d0*/  DSETP.NEU.AND P1, PT, |R12|, +INF , PT ;  /* 0x7ff000000c00742a */ /* 0x000fdc0003f2d200 */
[----:B------:R-:W-:-:S11]  /*e0e0*/  @P1 DFMA R22, -RZ, R12, 1 ;  /* 0x3ff00000ff16142b */ /* 0x000fd6000000010c */
.L_x_1320:
[----:B------:R-:W-:Y:S05]  /*e0f0*/  BSYNC.RECONVERGENT B1 ;  /* 0x0000000000017941 */ /* 0x000fea0003800200 */
.L_x_1319:
        /* <DEDUP_REMOVED lines=15> */
.L_x_1322:
[----:B------:R-:W-:Y:S05]  /*e1f0*/  BSYNC.RECONVERGENT B1 ;  /* 0x0000000000017941 */ /* 0x000fea0003800200 */
.L_x_1321:
        /* <DEDUP_REMOVED lines=15> */
.L_x_1324:
[----:B------:R-:W-:Y:S05]  /*e2f0*/  BSYNC.RECONVERGENT B1 ;  /* 0x0000000000017941 */ /* 0x000fea0003800200 */
.L_x_1323:
[----:B------:R-:W-:Y:S01]  /*e300*/  IADD3 R10, PT, PT, R10, 0x4, RZ ;  /* 0x000000040a0a7810 */ /* 0x000fe20007ffe0ff */
[----:B------:R-:W-:-:S03]  /*e310*/  IMAD.WIDE R14, R6, 0x8, R14 ;  /* 0x00000008060e7825 */ /* 0x000fc600078e020e */
[----:B------:R-:W-:Y:S02]  /*e320*/  ISETP.NE.AND P1, PT, R10, UR8, PT ;  /* 0x000000080a007c0c */ /* 0x000fe4000bf25270 */
[----:B------:R0:W-:Y:S11]  /*e330*/  STG.E.64 desc[UR6][R14.64], R22 ;  /* 0x000000160e007986 */ /* 0x0001f6000c101b06 */
[----:B------:R-:W-:Y:S05]  /*e340*/  @!P1 EXIT ;  /* 0x000000000000994d */ /* 0x000fea0003800000 */
[----:B------:R-:W-:Y:S05]  /*e350*/  BRA `(.L_x_1325) ;  /* 0xfffffff800e47947 */ /* 0x000fea000383ffff */
.L_x_1312:
[----:B------:R-:W-:Y:S01]  /*e360*/  ULEA UR12, UR4, 0x1, 0x1 ;  /* 0x00000001040c7891 */ /* 0x000fe2000f8e08ff */
[----:B------:R-:W0:Y:S01]  /*e370*/  LDCU UR10, c[0x0][0x3a0] ;  /* 0x00007400ff0a77ac */ /* 0x000e220008000800 */
[----:B------:R-:W-:Y:S02]  /*e380*/  UIADD3 UR8, UPT, UPT, -UR5, URZ, URZ ;  /* 0x000000ff05087290 */ /* 0x000fe4000fffe1ff */
[----:B------:R-:W-:Y:S02]  /*e390*/  UIADD3 UR9, UPT, UPT, -UR4, URZ, URZ ;  /* 0x000000ff04097290 */ /* 0x000fe4000fffe1ff */
[----:B------:R-:W-:Y:S02]  /*e3a0*/  ULOP3.LUT UR13, UR12, 0x3, URZ, 0xc0, !UPT ;  /* 0x000000030c0d7892 */ /* 0x000fe4000f8ec0ff */
[----:B------:R-:W-:-:S12]  /*e3b0*/  ULOP3.LUT UR14, UR12, 0xfffffff8, URZ, 0xc0, !UPT ;  /* 0xfffffff80c0e7892 */ /* 0x000fd8000f8ec0ff */
.L_x_1335:
        /* <DEDUP_REMOVED lines=10> */
[----:B------:R-:W-:Y:S02]  /*e460*/  CS2R R20, SRZ ;  /* 0x0000000000147805 */ /* 0x000fe4000001ff00 */
[----:B------:R-:W-:Y:S02]  /*e470*/  CS2R R16, SRZ ;  /* 0x0000000000107805 */ /* 0x000fe4000001ff00 */
[----:B------:R-:W-:Y:S01]  /*e480*/  CS2R R2, SRZ ;  /* 0x0000000000027805 */ /* 0x000fe2000001ff00 */
[----:B------:R-:W-:Y:S01]  /*e490*/  UISETP.NE.AND UP0, UPT, UR13, 0x1, UPT ;  /* 0x000000010d00788c */ /* 0x000fe2000bf05270 */
[----:B------:R-:W-:-:S10]  /*e4a0*/  UMOV UR4, UR8 ;  /* 0x0000000800047c82 */ /* 0x000fd40008000000 */
.L_x_1332:
[----:B------:R-:W0:Y:S01]  /*e4b0*/  LDCU UR15, c[0x0][0x388] ;  /* 0x00007100ff0f77ac */ /* 0x000e220008000800 */
[----:B------:R-:W-:Y:S01]  /*e4c0*/  VIADD R8, R11, UR4 ;  /* 0x000000040b087c36 */ /* 0x000fe20008000000 */
[----:B------:R-:W-:Y:S01]  /*e4d0*/  IADD3 R4, PT, PT, R0, UR4, RZ ;  /* 0x0000000400047c10 */ /* 0x000fe2000fffe0ff */
[----:B------:R-:W-:Y:S01]  /*e4e0*/  ULOP3.LUT UP1, URZ, UR12, 0x4, URZ, 0xc0, !UPT ;  /* 0x000000040cff7892 */ /* 0x000fe2000f82c0ff */
[----:B------:R-:W-:Y:S01]  /*e4f0*/  UMOV UR5, UR9 ;  /* 0x0000000900057c82 */ /* 0x000fe20008000000 */
[----:B0-----:R-:W-:-:S09]  /*e500*/  UISETP.GE.U32.AND UP2, UPT, UR15, 0x4, UPT ;  /* 0x000000040f00788c */ /* 0x001fd2000bf46070 */
[----:B------:R-:W-:Y:S05]  /*e510*/  BRA.U !UP2, `(.L_x_1328) ;  /* 0x000000050a187547 */ /* 0x000fea000b800000 */
[----:B------:R-:W0:Y:S01]  /*e520*/  LDCU UR16, c[0x0][0x380] ;  /* 0x00007000ff1077ac */ /* 0x000e220008000800 */
[----:B------:R-:W1:Y:S01]  /*e530*/  LDCU.128 UR20, c[0x0][0x390] ;  /* 0x00007200ff1477ac */ /* 0x000e620008000c00 */
[----:B------:R-:W-:-:S05]  /*e540*/  UMOV UR5, UR9 ;  /* 0x0000000900057c82 */ /* 0x000fca0008000000 */
.L_x_1329:
[----:B------:R-:W-:-:S04]  /*e550*/  VIADD R9, R7, UR5 ;  /* 0x0000000507097c36 */ /* 0x000fc80008000000 */
        /* <DEDUP_REMOVED lines=23> */
[----:B------:R-:W-:-:S04]  /*e6d0*/  UIADD3 UR11, UPT, UPT, UR5, UR15, URZ ;  /* 0x0000000f050b7290 */ /* 0x000fc8000fffe0ff */
        /* <DEDUP_REMOVED lines=42> */
.L_x_1328:
        /* <DEDUP_REMOVED lines=39> */
.L_x_1330:
        /* <DEDUP_REMOVED lines=25> */
.L_x_1331:
        /* <DEDUP_REMOVED lines=37> */
.L_x_1334:
[----:B------:R-:W-:Y:S05]  /*efd0*/  BSYNC.RECONVERGENT B2 ;  /* 0x0000000000027941 */ /* 0x000fea0003800200 */
.L_x_1333:
[----:B------:R-:W-:-:S14]  /*efe0*/  DSETP.NEU.AND P1, PT, |R12|, +INF , PT ;  /* 0x7ff000000c00742a */ /* 0x000fdc0003f2d200 */
[----:B------:R-:W-:-:S11]  /*eff0*/  @P1 DFMA R14, -R2, R12, 1 ;  /* 0x3ff00000020e142b */ /* 0x000fd6000000010c */
.L_x_1327:
[----:B------:R-:W-:Y:S05]  /*f000*/  BSYNC.RECONVERGENT B1 ;  /* 0x0000000000017941 */ /* 0x000fea0003800200 */
.L_x_1326:
        /* <DEDUP_REMOVED lines=10> */
.L_x_1297:
[----:B------:R-:W0:Y:S02]  /*f0b0*/  LDC.64 R8, c[0x0][0x3a0] ;  /* 0x0000e800ff087b82 */ /* 0x000e240000000a00 */
[----:B0-----:R-:W-:-:S13]  /*f0c0*/  ISETP.GE.AND P0, PT, R9, R8, PT ;  /* 0x000000080900720c */ /* 0x001fda0003f06270 */
[----:B------:R-:W-:Y:S05]  /*f0d0*/  @!P0 EXIT ;  /* 0x000000000000894d */ /* 0x000fea0003800000 */
        /* <DEDUP_REMOVED lines=24> */
[----:B------:R-:W-:Y:S05]  /*f260*/  CALL.REL.NOINC `($__internal_14_$__cuda_sm20_dblrcp_rn_slowpath_v3) ;  /* 0x0000002c00647944 */ /* 0x000fea0003c00000 */
[----:B------:R-:W-:-:S07]  /*f270*/  IMAD.MOV.U32 R17, RZ, RZ, R23 ;  /* 0x000000ffff117224 */ /* 0x000fce00078e0017 */
.L_x_1336:
        /* <DEDUP_REMOVED lines=8> */
.L_x_1353:
        /* <DEDUP_REMOVED lines=17> */
.L_x_1344:
[----:B------:R-:W-:Y:S01]  /*f410*/  UISETP.GE.U32.AND UP2, UPT, UR12, 0x7, UPT ;  /* 0x000000070c00788c */ /* 0x000fe2000bf46070 */
[----:B------:R-:W-:Y:S01]  /*f420*/  IADD3 R3, PT, PT, R11, UR4, RZ ;  /* 0x000000040b037c10 */ /* 0x000fe2000fffe0ff */
[----:B------:R-:W-:Y:S01]  /*f430*/  VIADD R2, R0, UR4 ;  /* 0x0000000400027c36 */ /* 0x000fe20008000000 */
[----:B------:R-:W-:Y:S02]  /*f440*/  UISETP.GE.U32.AND UP0, UPT, UR13, 0x3, UPT ;  /* 0x000000030d00788c */ /* 0x000fe4000bf06070 */
[----:B------:R-:W-:Y:S01]  /*f450*/  UISETP.NE.AND UP1, UPT, UR14, URZ, UPT ;  /* 0x000000ff0e00728c */ /* 0x000fe2000bf25270 */
[----:B------:R-:W-:-:S03]  /*f460*/  UMOV UR5, UR9 ;  /* 0x0000000900057c82 */ /* 0x000fc60008000000 */
[----:B------:R-:W-:Y:S07]  /*f470*/  BRA.U !UP2, `(.L_x_1340) ;  /* 0x000000010afc7547 */ /* 0x000fee000b800000 */
[----:B------:R-:W0:Y:S01]  /*f480*/  LDCU UR17, c[0x0][0x380] ;  /* 0x00007000ff1177ac */ /* 0x000e220008000800 */
[----:B------:R-:W1:Y:S01]  /*f490*/  LDCU UR18, c[0x0][0x388] ;  /* 0x00007100ff1277ac */ /* 0x000e620008000800 */
[----:B------:R-:W2:Y:S01]  /*f4a0*/  LDCU.128 UR20, c[0x0][0x390] ;  /* 0x00007200ff1477ac */ /* 0x000ea20008000c00 */
[----:B------:R-:W-:-:S05]  /*f4b0*/  UMOV UR5, UR9 ;  /* 0x0000000900057c82 */ /* 0x000fca0008000000 */
.L_x_1341:
        /* <DEDUP_REMOVED lines=59> */
.L_x_1340:
        /* <DEDUP_REMOVED lines=35> */
.L_x_1342:
        /* <DEDUP_REMOVED lines=23> */
.L_x_1343:
        /* <DEDUP_REMOVED lines=20> */
.L_x_1339:
        /* <DEDUP_REMOVED lines=10> */
.L_x_1350:
        /* <DEDUP_REMOVED lines=11> */
.L_x_1347:
        /* <DEDUP_REMOVED lines=83> */
.L_x_1346:
        /* <DEDUP_REMOVED lines=47> */
.L_x_1348:
        /* <DEDUP_REMOVED lines=29> */
.L_x_1349:
        /* <DEDUP_REMOVED lines=24> */
.L_x_1345:
[----:B------:R-:W0:Y:S01]  /*10a10*/  MUFU.RSQ64H R9, R31 ;  /* 0x0000001f00097308 */ /* 0x000e220000001c00 */
[----:B------:R-:W-:Y:S01]  /*10a20*/  MOV R8, RZ ;  /* 0x000000ff00087202 */ /* 0x000fe20000000f00 */
[----:B------:R-:W-:Y:S01]  /*10a30*/  VIADD R0, R31, 0xfff00000 ;  /* 0xfff000001f007836 */ /* 0x000fe20000000000 */
[----:B------:R-:W-:Y:S01]  /*10a40*/  BSSY.RECONVERGENT B2, `(.L_x_1351) ;  /* 0x000000e000027945 */ /* 0x000fe20003800200 */
        /* <DEDUP_REMOVED lines=13> */
.L_x_1352:
[----:B------:R-:W-:Y:S05]  /*10b20*/  BSYNC.RECONVERGENT B2 ;  /* 0x0000000000027941 */ /* 0x000fea0003800200 */
.L_x_1351:
[----:B------:R-:W-:-:S14]  /*10b30*/  DSETP.NEU.AND P1, PT, |R12|, +INF , PT ;  /* 0x7ff000000c00742a */ /* 0x000fdc0003f2d200 */
[----:B------:R-:W-:-:S11]  /*10b40*/  @P1 DFMA R14, R12, -R2, 1 ;  /* 0x3ff000000c0e142b */ /* 0x000fd60000000802 */
.L_x_1338:
[----:B------:R-:W-:Y:S05]  /*10b50*/  BSYNC.RECONVERGENT B1 ;  /* 0x0000000000017941 */ /* 0x000fea0003800200 */
.L_x_1337:
        /* <DEDUP_REMOVED lines=10> */
.L_x_1296:
[----:B------:R-:W0:Y:S02]  /*10c00*/  LDC.64 R8, c[0x0][0x3a0] ;  /* 0x0000e800ff087b82 */ /* 0x000e240000000a00 */
[----:B0-----:R-:W-:-:S13]  /*10c10*/  ISETP.GE.AND P0, PT, R9, R8, PT ;  /* 0x000000080900720c */ /* 0x001fda0003f06270 */
[----:B------:R-:W-:Y:S05]  /*10c20*/  @!P0 EXIT ;  /* 0x000000000000894d */ /* 0x000fea0003800000 */
[----:B------:R-:W0:Y:S01]  /*10c30*/  LDCU.64 UR8, c[0x0][0x390] ;  /* 0x00007200ff0877ac */ /* 0x000e220008000a00 */
[-C--:B------:R-:W-:Y:S01]  /*10c40*/  IADD3 R0, PT, PT, R7, -R2.reuse, RZ ;  /* 0x8000000207007210 */ /* 0x080fe20007ffe0ff */
[----:B------:R-:W-:Y:S01]  /*10c50*/  VIADD R4, R3, 0xffffffff ;  /* 0xffffffff03047836 */ /* 0x000fe20000000000 */
[----:B------:R-:W-:Y:S01]  /*10c60*/  SHF.R.S32.HI R31, RZ, 0x1f, R2 ;  /* 0x0000001fff1f7819 */ /* 0x000fe20000011402 */
[----:B------:R-:W-:Y:S01]  /*10c70*/  VIADD R10, R1, 0x18 ;  /* 0x00000018010a7836 */ /* 0x000fe20000000000 */
[----:B------:R-:W1:Y:S01]  /*10c80*/  LDCU UR4, c[0x0][0x3a0] ;  /* 0x00007400ff0477ac */ /* 0x000e620008000800 */
[----:B------:R-:W-:Y:S02]  /*10c90*/  IMAD R8, R11, R2, R0 ;  /* 0x000000020b087224 */ /* 0x000fe400078e0200 */
[----:B------:R-:W-:Y:S01]  /*10ca0*/  VIADD R30, R1, 0x28 ;  /* 0x00000028011e7836 */ /* 0x000fe20000000000 */
[----:B0-----:R-:W-:Y:S02]  /*10cb0*/  IADD3 R20, P2, PT, R5, UR8, RZ ;  /* 0x0000000805147c10 */ /* 0x001fe4000ff5e0ff */
[----:B------:R-:W-:-:S02]  /*10cc0*/  IADD3 R22, P0, PT, R8, UR8, RZ ;  /* 0x0000000808167c10 */ /* 0x000fc4000ff1e0ff */
[----:B------:R-:W-:Y:S02]  /*10cd0*/  IADD3 R24, P1, PT, R20, R2, RZ ;  /* 0x0000000214187210 */ /* 0x000fe40007f3e0ff */
[----:B------:R-:W-:Y:S02]  /*10ce0*/  LEA.HI.X.SX32 R21, R5, UR9, 0x1, P2 ;  /* 0x0000000905157c11 */ /* 0x000fe400090f0eff */
[----:B------:R-:W-:-:S03]  /*10cf0*/  LEA.HI.X.SX32 R23, R8, UR9, 0x1, P0 ;  /* 0x0000000908177c11 */ /* 0x000fc600080f0eff */
[----:B-1----:R-:W-:-:S07]  /*10d00*/  IMAD.X R25, R31, 0x1, R21, P1 ;  /* 0x000000011f197824 */ /* 0x002fce00008e0615 */
.L_x_1388:
[----:B------:R-:W-:Y:S01]  /*10d10*/  VIADD R9, R11, -UR4 ;  /* 0x800000040b097c36 */ /* 0x000fe20008000000 */
        /* <DEDUP_REMOVED lines=15> */
[C---:B------:R-:W-:Y:S01]  /*10e10*/  IADD3 R18, P0, PT, R2.reuse, UR8, RZ ;  /* 0x0000000802127c10 */ /* 0x040fe2000ff1e0ff */
[----:B------:R-:W2:Y:S02]  /*10e20*/  LDG.E.U8 R12, desc[UR6][R26.64] ;  /* 0x000000061a0c7981 */ /* 0x000ea4000c1e1100 */
[----:B------:R-:W-:Y:S01]  /*10e30*/  IMAD.X R29, R31, 0x1, R27, P1 ;  /* 0x000000011f1d7824 */ /* 0x000fe200008e061b */
[----:B------:R-:W-:-:S04]  /*10e40*/  LEA.HI.X.SX32 R19, R2, UR9, 0x1, P0 ;  /* 0x0000000902137c11 */ /* 0x000fc800080f0eff */
[----:B------:R-:W3:Y:S04]  /*10e50*/  LDG.E.U8 R28, desc[UR6][R28.64] ;  /* 0x000000061c1c7981 */ /* 0x000ee8000c1e1100 */
[----:B------:R-:W4:Y:S01]  /*10e60*/  LDG.E.U8 R18, desc[UR6][R18.64] ;  /* 0x0000000612127981 */ /* 0x000f22000c1e1100 */
[----:B------:R-:W-:Y:S02]  /*10e70*/  IMAD.MOV.U32 R16, RZ, RZ, 0x2 ;  /* 0x00000002ff107424 */ /* 0x000fe400078e00ff */
[----:B------:R-:W-:Y:S02]  /*10e80*/  IMAD.MOV.U32 R9, RZ, RZ, 0x1 ;  /* 0x00000001ff097424 */ /* 0x000fe400078e00ff */
[----:B------:R-:W-:Y:S01]  /*10e90*/  IMAD.MOV.U32 R8, RZ, RZ, RZ ;  /* 0x000000ffff087224 */ /* 0x000fe200078e00ff */
[----:B------:R0:W-:Y:S04]  /*10ea0*/  STL [R1+0x20], R16 ;  /* 0x0000201001007387 */ /* 0x0001e80000100800 */
[----:B------:R0:W-:Y:S01]  /*10eb0*/  STL.64 [R1+0x18], R8 ;  /* 0x0000180801007387 */ /* 0x0001e20000100a00 */
[----:B------:R-:W-:Y:S01]  /*10ec0*/  BSSY.RECONVERGENT B1, `(.L_x_1356) ;  /* 0x000003d000017945 */ /* 0x000fe20003800200 */
[----:B------:R-:W-:Y:S01]  /*10ed0*/  MOV R17, RZ ;  /* 0x000000ff00117202 */ /* 0x000fe20000000f00 */
[----:B--2---:R-:W-:Y:S08]  /*10ee0*/  I2F.F64.U16 R12, R12 ;  /* 0x0000000c000c7312 */ /* 0x004ff00000101800 */
[----:B---3--:R-:W1:Y:S08]  /*10ef0*/  I2F.F64.U16 R2, R28 ;  /* 0x0000001c00027312 */ /* 0x008e700000101800 */
[----:B----4-:R-:W2:Y:S01]  /*10f00*/  I2F.F64.U16 R14, R18 ;  /* 0x00000012000e7312 */ /* 0x010ea20000101800 */
[----:B-1----:R-:W-:-:S02]  /*10f10*/  DADD R2, R12, R2 ;  /* 0x000000000c027229 */ /* 0x002fc40000000002 */
[----:B--2---:R-:W-:-:S06]  /*10f20*/  DADD R14, R12, R14 ;  /* 0x000000000c0e7229 */ /* 0x004fcc000000000e */
[----:B------:R-:W-:Y:S02]  /*10f30*/  DMUL R2, R2, 0.5 ;  /* 0x3fe0000002027828 */ /* 0x000fe40000000000 */
[----:B------:R-:W-:-:S05]  /*10f40*/  DMUL R14, R14, 0.5 ;  /* 0x3fe000000e0e7828 */ /* 0x000fca0000000000 */
[----:B------:R0:W-:Y:S04]  /*10f50*/  STL.64 [R1+0x10], R2 ;  /* 0x0000100201007387 */ /* 0x0001e80000100a00 */
[----:B------:R0:W-:Y:S04]  /*10f60*/  STL.64 [R1], R12 ;  /* 0x0000000c01007387 */ /* 0x0001e80000100a00 */
[----:B------:R0:W-:Y:S01]  /*10f70*/  STL.64 [R1+0x8], R14 ;  /* 0x0000080e01007387 */ /* 0x0001e20000100a00 */
[----:B------:R-:W-:-:S07]  /*10f80*/  IMAD.MOV.U32 R18, RZ, RZ, 0x2 ;  /* 0x00000002ff127424 */ /* 0x000fce00078e00ff */
.L_x_1363:
[----:B0-----:R-:W-:-:S06]  /*10f90*/  IMAD R8, R17, 0x8, R1 ;  /* 0x0000000811087824 */ /* 0x001fcc00078e0201 */
[----:B------:R-:W5:Y:S01]  /*10fa0*/  LDL.64 R8, [R8] ;  /* 0x0000000008087983 */ /* 0x000f620000100a00 */
[----:B------:R-:W-:Y:S01]  /*10fb0*/  BSSY.RECONVERGENT B2, `(.L_x_1357) ;  /* 0x000001b000027945 */ /* 0x000fe20003800200 */
[----:B------:R-:W-:Y:S02]  /*10fc0*/  IMAD.MOV.U32 R26, RZ, RZ, R18 ;  /* 0x000000ffff1a7224 */ /* 0x000fe400078e0012 */
[----:B------:R-:W-:Y:S02]  /*10fd0*/  IMAD.MOV.U32 R14, RZ, RZ, R17 ;  /* 0x000000ffff0e7224 */ /* 0x000fe400078e0011 */
[----:B------:R-:W-:-:S07]  /*10fe0*/  IMAD.MOV.U32 R18, RZ, RZ, RZ ;  /* 0x000000ffff127224 */ /* 0x000fce00078e00ff */
.L_x_1360:
        /* <DEDUP_REMOVED lines=18> */
.L_x_1359:
[----:B------:R-:W-:Y:S05]  /*11110*/  BSYNC.RECONVERGENT B3 ;  /* 0x0000000000037941 */ /* 0x000fea0003800200 */
.L_x_1358:
[----:B-1----:R-:W-:Y:S01]  /*11120*/  MOV R8, R2 ;  /* 0x0000000200087202 */ /* 0x002fe20000000f00 */
[----:B------:R-:W-:Y:S02]  /*11130*/  IMAD.MOV.U32 R9, RZ, RZ, R3 ;  /* 0x000000ffff097224 */ /* 0x000fe400078e0003 */
[----:B------:R-:W-:Y:S01]  /*11140*/  IMAD.MOV.U32 R14, RZ, RZ, R29 ;  /* 0x000000ffff0e7224 */ /* 0x000fe200078e001d */
[----:B------:R-:W-:Y:S06]  /*11150*/  @!P1 BRA `(.L_x_1360) ;  /* 0xfffffffc00a49947 */ /* 0x000fec000383ffff */
[----:B------:R-:W-:Y:S05]  /*11160*/  BSYNC.RECONVERGENT B2 ;  /* 0x0000000000027941 */ /* 0x000fea0003800200 */
.L_x_1357:
        /* <DEDUP_REMOVED lines=11> */
[----:B--2---:R-:W-:Y:S01]  /*11220*/  IMAD.MOV.U32 R14, RZ, RZ, R17 ;  /* 0x000000ffff0e7224 */ /* 0x004fe200078e0011 */
[----:B------:R-:W-:Y:S01]  /*11230*/  MOV R17, 0x1 ;  /* 0x0000000100117802 */ /* 0x000fe20000000f00 */
[----:B------:R-:W-:-:S05]  /*11240*/  IMAD.MOV.U32 R15, RZ, RZ, R16 ;  /* 0x000000ffff0f7224 */ /* 0x000fca00078e0010 */
[----:B------:R0:W-:Y:S02]  /*11250*/  STL.64 [R1+0x18], R14 ;  /* 0x0000180e01007387 */ /* 0x0001e40000100a00 */
.L_x_1362:
[----:B------:R-:W-:Y:S05]  /*11260*/  BSYNC.RECONVERGENT B2 ;  /* 0x0000000000027941 */ /* 0x000fea0003800200 */
.L_x_1361:
[----:B------:R-:W-:-:S13]  /*11270*/  ISETP.GE.AND P0, PT, R17, R18, PT ;  /* 0x000000121100720c */ /* 0x000fda0003f06270 */
[----:B------:R-:W-:Y:S05]  /*11280*/  @!P0 BRA `(.L_x_1363) ;  /* 0xfffffffc00408947 */ /* 0x000fea000383ffff */
[----:B------:R-:W-:Y:S05]  /*11290*/  BSYNC.RECONVERGENT B1 ;  /* 0x0000000000017941 */ /* 0x000fea0003800200 */
.L_x_1356:
        /* <DEDUP_REMOVED lines=23> */
.L_x_1371:
[----:B0-----:R-:W-:-:S06]  /*11410*/  LEA R14, R29, R30, 0x3 ;  /* 0x0000001e1d0e7211 */ /* 0x001fcc00078e18ff */
[----:B-----5:R-:W5:Y:S01]  /*11420*/  LDL.64 R14, [R14] ;  /* 0x000000000e0e7983 */ /* 0x020f620000100a00 */
[----:B------:R-:W-:Y:S01]  /*11430*/  BSSY.RECONVERGENT B2, `(.L_x_1365) ;  /* 0x000001b000027945 */ /* 0x000fe20003800200 */
[----:B------:R-:W-:Y:S02]  /*11440*/  IMAD.MOV.U32 R18, RZ, RZ, R32 ;  /* 0x000000ffff127224 */ /* 0x000fe400078e0020 */
[----:B------:R-:W-:Y:S02]  /*11450*/  IMAD.MOV.U32 R33, RZ, RZ, R29 ;  /* 0x000000ffff217224 */ /* 0x000fe400078e001d */
[----:B------:R-:W-:-:S07]  /*11460*/  IMAD.MOV.U32 R32, RZ, RZ, RZ ;  /* 0x000000ffff207224 */ /* 0x000fce00078e00ff */
.L_x_1368:
        /* <DEDUP_REMOVED lines=18> */
.L_x_1367:
[----:B------:R-:W-:Y:S05]  /*11590*/  BSYNC.RECONVERGENT B3 ;  /* 0x0000000000037941 */ /* 0x000fea0003800200 */
.L_x_1366:
[----:B-1----:R-:W-:Y:S01]  /*115a0*/  IMAD.MOV.U32 R14, RZ, RZ, R16 ;  /* 0x000000ffff0e7224 */ /* 0x002fe200078e0010 */
[----:B------:R-:W-:Y:S01]  /*115b0*/  MOV R33, R19 ;  /* 0x0000001300217202 */ /* 0x000fe20000000f00 */
[----:B------:R-:W-:Y:S01]  /*115c0*/  IMAD.MOV.U32 R15, RZ, RZ, R17 ;  /* 0x000000ffff0f7224 */ /* 0x000fe200078e0011 */
[----:B------:R-:W-:Y:S06]  /*115d0*/  @!P1 BRA `(.L_x_1368) ;  /* 0xfffffffc00a49947 */ /* 0x000fec000383ffff */
[----:B------:R-:W-:Y:S05]  /*115e0*/  BSYNC.RECONVERGENT B2 ;  /* 0x0000000000027941 */ /* 0x000fea0003800200 */
.L_x_1365:
        /* <DEDUP_REMOVED lines=15> */
.L_x_1370:
[----:B------:R-:W-:Y:S05]  /*116e0*/  BSYNC.RECONVERGENT B2 ;  /* 0x0000000000027941 */ /* 0x000fea0003800200 */
.L_x_1369:
[----:B------:R-:W-:-:S13]  /*116f0*/  ISETP.GE.AND P0, PT, R29, R32, PT ;  /* 0x000000201d00720c */ /* 0x000fda0003f06270 */
[----:B------:R-:W-:Y:S05]  /*11700*/  @!P0 BRA `(.L_x_1371) ;  /* 0xfffffffc00408947 */ /* 0x000fea000383ffff */
[----:B------:R-:W-:Y:S05]  /*11710*/  BSYNC.RECONVERGENT B1 ;  /* 0x0000000000017941 */ /* 0x000fea0003800200 */
.L_x_1364:
[----:B0-----:R0:W5:Y:S04]  /*11720*/  LDL.64 R16, [R1+0x28] ;  /* 0x0000280001107983 */ /* 0x0011680000100a00 */
[----:B------:R0:W5:Y:S01]  /*11730*/  LDL.64 R14, [R1+0x38] ;  /* 0x00003800010e7983 */ /* 0x0001620000100a00 */
[--C-:B------:R-:W-:Y:S01]  /*11740*/  DADD R8, -R8, R2.reuse ;  /* 0x0000000008087229 */ /* 0x100fe20000000102 */
[----:B------:R-:W-:Y:S01]  /*11750*/  IMAD.MOV.U32 R18, RZ, RZ, 0x2 ;  /* 0x00000002ff127424 */ /* 0x000fe200078e00ff */
[----:B------:R-:W-:Y:S01]  /*11760*/  DADD R26, R26, -R2 ;  /* 0x000000001a1a7229 */ /* 0x000fe20000000802 */
[----:B------:R0:W-:Y:S01]  /*11770*/  STL.64 [R1], RZ ;  /* 0x000000ff01007387 */ /* 0x0001e20000100a00 */
[----:B------:R-:W-:Y:S01]  /*11780*/  IMAD.MOV.U32 R3, RZ, RZ, 0x1 ;  /* 0x00000001ff037424 */ /* 0x000fe200078e00ff */
[----:B------:R-:W-:Y:S01]  /*11790*/  MOV R2, RZ ;  /* 0x000000ff00027202 */ /* 0x000fe20000000f00 */
[----:B------:R-:W-:Y:S01]  /*117a0*/  BSSY.RECONVERGENT B1, `(.L_x_1372) ;  /* 0x0000037000017945 */ /* 0x000fe20003800200 */
[----:B------:R0:W-:Y:S01]  /*117b0*/  STL.64 [R1+0x8], R8 ;  /* 0x0000080801007387 */ /* 0x0001e20000100a00 */
[----:B------:R-:W-:-:S02]  /*117c0*/  IMAD.MOV.U32 R29, RZ, RZ, RZ ;  /* 0x000000ffff1d7224 */ /* 0x000fc400078e00ff */
[----:B------:R-:W-:Y:S01]  /*117d0*/  IMAD.MOV.U32 R28, RZ, RZ, 0x2 ;  /* 0x00000002ff1c7424 */ /* 0x000fe200078e00ff */
[----:B------:R0:W-:Y:S04]  /*117e0*/  STL.64 [R1+0x10], R26 ;  /* 0x0000101a01007387 */ /* 0x0001e80000100a00 */
[----:B------:R0:W-:Y:S04]  /*117f0*/  STL.64 [R1+0x18], R2 ;  /* 0x0000180201007387 */ /* 0x0001e80000100a00 */
[----:B------:R0:W-:Y:S02]  /*11800*/  STL [R1+0x20], R18 ;  /* 0x0000201201007387 */ /* 0x0001e40000100800 */
.L_x_1379:
[----:B0-----:R-:W-:-:S06]  /*11810*/  IMAD R8, R29, 0x8, R1 ;  /* 0x000000081d087824 */ /* 0x001fcc00078e0201 */
[----:B-----5:R-:W5:Y:S01]  /*11820*/  LDL.64 R8, [R8] ;  /* 0x0000000008087983 */ /* 0x020f620000100a00 */
[----:B------:R-:W-:Y:S01]  /*11830*/  BSSY.RECONVERGENT B2, `(.L_x_1373) ;  /* 0x000001b000027945 */ /* 0x000fe20003800200 */
[----:B------:R-:W-:Y:S01]  /*11840*/  IMAD.MOV.U32 R32, RZ, RZ, R28 ;  /* 0x000000ffff207224 */ /* 0x000fe200078e001c */
[----:B------:R-:W-:Y:S01]  /*11850*/  MOV R18, R29 ;  /* 0x0000001d00127202 */ /* 0x000fe20000000f00 */
[----:B------:R-:W-:-:S07]  /*11860*/  IMAD.MOV.U32 R28, RZ, RZ, RZ ;  /* 0x000000ffff1c7224 */ /* 0x000fce00078e00ff */
.L_x_1376:
        /* <DEDUP_REMOVED lines=18> */
.L_x_1375:
[----:B------:R-:W-:Y:S05]  /*11990*/  BSYNC.RECONVERGENT B3 ;  /* 0x0000000000037941 */ /* 0x000fea0003800200 */
.L_x_1374:
[----:B-1----:R-:W-:Y:S02]  /*119a0*/  IMAD.MOV.U32 R8, RZ, RZ, R2 ;  /* 0x000000ffff087224 */ /* 0x002fe400078e0002 */
[----:B------:R-:W-:Y:S02]  /*119b0*/  IMAD.MOV.U32 R9, RZ, RZ, R3 ;  /* 0x000000ffff097224 */ /* 0x000fe400078e0003 */
[----:B------:R-:W-:Y:S01]  /*119c0*/  IMAD.MOV.U32 R18, RZ, RZ, R35 ;  /* 0x000000ffff127224 */ /* 0x000fe200078e0023 */
[----:B------:R-:W-:Y:S06]  /*119d0*/  @!P1 BRA `(.L_x_1376) ;  /* 0xfffffffc00a49947 */ /* 0x000fec000383ffff */
[----:B------:R-:W-:Y:S05]  /*119e0*/  BSYNC.RECONVERGENT B2 ;  /* 0x0000000000027941 */ /* 0x000fea0003800200 */
.L_x_1373:
        /* <DEDUP_REMOVED lines=15> */
.L_x_1378:
[----:B------:R-:W-:Y:S05]  /*11ae0*/  BSYNC.RECONVERGENT B2 ;  /* 0x0000000000027941 */ /* 0x000fea0003800200 */
.L_x_1377:
[----:B------:R-:W-:-:S13]  /*11af0*/  ISETP.GE.AND P0, PT, R29, R28, PT ;  /* 0x0000001c1d00720c */ /* 0x000fda0003f06270 */
[----:B------:R-:W-:Y:S05]  /*11b00*/  @!P0 BRA `(.L_x_1379) ;  /* 0xfffffffc00408947 */ /* 0x000fea000383ffff */
[----:B------:R-:W-:Y:S05]  /*11b10*/  BSYNC.RECONVERGENT B1 ;  /* 0x0000000000017941 */ /* 0x000fea0003800200 */
.L_x_1372:
        /* <DEDUP_REMOVED lines=14> */
.L_x_1387:
[----:B01----:R-:W-:-:S06]  /*11c00*/  IMAD R12, R17, 0x8, R30 ;  /* 0x00000008110c7824 */ /* 0x003fcc00078e021e */
[----:B-----5:R-:W5:Y:S01]  /*11c10*/  LDL.64 R12, [R12] ;  /* 0x000000000c0c7983 */ /* 0x020f620000100a00 */
[----:B------:R-:W-:Y:S01]  /*11c20*/  BSSY.RECONVERGENT B2, `(.L_x_1381) ;  /* 0x000001b000027945 */ /* 0x000fe20003800200 */
[----:B------:R-:W-:Y:S02]  /*11c30*/  IMAD.MOV.U32 R16, RZ, RZ, R18 ;  /* 0x000000ffff107224 */ /* 0x000fe400078e0012 */
[----:B------:R-:W-:Y:S02]  /*11c40*/  IMAD.MOV.U32 R15, RZ, RZ, R17 ;  /* 0x000000ffff0f7224 */ /* 0x000fe400078e0011 */
[----:B------:R-:W-:-:S07]  /*11c50*/  IMAD.MOV.U32 R18, RZ, RZ, RZ ;  /* 0x000000ffff127224 */ /* 0x000fce00078e00ff */
.L_x_1384:
        /* <DEDUP_REMOVED lines=18> */
.L_x_1383:
[----:B------:R-:W-:Y:S05]  /*11d80*/  BSYNC.RECONVERGENT B3 ;  /* 0x0000000000037941 */ /* 0x000fea0003800200 */
.L_x_1382:
[----:B-1----:R-:W-:Y:S01]  /*11d90*/  MOV R12, R2 ;  /* 0x00000002000c7202 */ /* 0x002fe20000000f00 */
[----:B------:R-:W-:Y:S02]  /*11da0*/  IMAD.MOV.U32 R13, RZ, RZ, R3 ;  /* 0x000000ffff0d7224 */ /* 0x000fe400078e0003 */
[----:B------:R-:W-:Y:S01]  /*11db0*/  IMAD.MOV.U32 R15, RZ, RZ, R33 ;  /* 0x000000ffff0f7224 */ /* 0x000fe200078e0021 */
[----:B------:R-:W-:Y:S06]  /*11dc0*/  @!P1 BRA `(.L_x_1384) ;  /* 0xfffffffc00a49947 */ /* 0x000fec000383ffff */
[----:B------:R-:W-:Y:S05]  /*11dd0*/  BSYNC.RECONVERGENT B2 ;  /* 0x0000000000027941 */ /* 0x000fea0003800200 */
.L_x_1381:
        /* <DEDUP_REMOVED lines=15> */
.L_x_1386:
[----:B------:R-:W-:Y:S05]  /*11ed0*/  BSYNC.RECONVERGENT B2 ;  /* 0x0000000000027941 */ /* 0x000fea0003800200 */
.L_x_1385:
[----:B------:R-:W-:-:S13]  /*11ee0*/  ISETP.GE.AND P0, PT, R17, R18, PT ;  /* 0x000000121100720c */ /* 0x000fda0003f06270 */
[----:B------:R-:W-:Y:S05]  /*11ef0*/  @!P0 BRA `(.L_x_1387) ;  /* 0xfffffffc00408947 */ /* 0x000fea000383ffff */
[----:B------:R-:W-:Y:S05]  /*11f00*/  BSYNC.RECONVERGENT B1 ;  /* 0x0000000000017941 */ /* 0x000fea0003800200 */
.L_x_1380:
[----:B0-----:R-:W2:Y:S02]  /*11f10*/  LDL.64 R2, [R1+0x38] ;  /* 0x0000380001027983 */ /* 0x001ea40000100a00 */
[----:B--2---:R-:W-:-:S06]  /*11f20*/  DSETP.GTU.AND P0, PT, R2, R8, PT ;  /* 0x000000080200722a */ /* 0x004fcc0003f0c000 */
[----:B------:R-:W-:Y:S02]  /*11f30*/  FSEL R2, R2, R8, !P0 ;  /* 0x0000000802027208 */ /* 0x000fe40004000000 */
[----:B------:R-:W-:-:S07]  /*11f40*/  FSEL R3, R3, R9, !P0 ;  /* 0x0000000903037208 */ /* 0x000fce0004000000 */
.L_x_1355:
[----:B------:R-:W-:Y:S05]  /*11f50*/  BSYNC.RECONVERGENT B0 ;  /* 0x0000000000007941 */ /* 0x000fea0003800200 */
.L_x_1354:
        /* <DEDUP_REMOVED lines=10> */
        .weak           $__internal_14_$__cuda_sm20_dblrcp_rn_slowpath_v3
        .type           $__internal_14_$__cuda_sm20_dblrcp_rn_slowpath_v3,@function
        .size           $__internal_14_$__cuda_sm20_dblrcp_rn_slowpath_v3,($__internal_15_$__cuda_sm20_drsqrt_f64_slowpath_v2 - $__internal_14_$__cuda_sm20_dblrcp_rn_slowpath_v3)
$__internal_14_$__cuda_sm20_dblrcp_rn_slowpath_v3:
        /* <DEDUP_REMOVED lines=23> */
.L_x_1391:
        /* <DEDUP_REMOVED lines=10> */
.L_x_1389:
[----:B------:R-:W-:Y:S02]  /*12210*/  LOP3.LUT R13, R9, 0x80000, RZ, 0xfc, !PT ;  /* 0x00080000090d7812 */ /* 0x000fe400078efcff */
[----:B------:R-:W-:-:S07]  /*12220*/  MOV R12, R8 ;  /* 0x00000008000c7202 */ /* 0x000fce0000000f00 */
.L_x_1390:
[----:B------:R-:W-:Y:S02]  /*12230*/  IMAD.MOV.U32 R3, RZ, RZ, 0x0 ;  /* 0x00000000ff037424 */ /* 0x000fe400078e00ff */
[----:B------:R-:W-:Y:S02]  /*12240*/  IMAD.MOV.U32 R16, RZ, RZ, R12 ;  /* 0x000000ffff107224 */ /* 0x000fe400078e000c */
[----:B------:R-:W-:Y:S01]  /*12250*/  IMAD.MOV.U32 R23, RZ, RZ, R13 ;  /* 0x000000ffff177224 */ /* 0x000fe200078e000d */
[----:B------:R-:W-:Y:S06]  /*12260*/  RET.REL.NODEC R2 `(_Z18kernel_GenerateDSIiiiiPKhS0_iiPdii) ;  /* 0xfffffedc02647950 */ /* 0x000fec0003c3ffff */
        .weak           $__internal_15_$__cuda_sm20_drsqrt_f64_slowpath_v2
        .type           $__internal_15_$__cuda_sm20_drsqrt_f64_slowpath_v2,@function
        .size           $__internal_15_$__cuda_sm20_drsqrt_f64_slowpath_v2,(.L_x_1556 - $__internal_15_$__cuda_sm20_drsqrt_f64_slowpath_v2)
$__internal_15_$__cuda_sm20_drsqrt_f64_slowpath_v2:
        /* <DEDUP_REMOVED lines=25> */
.L_x_1394:
[----:B------:R-:W-:Y:S01]  /*12400*/  DADD R12, R24, R24 ;  /* 0x00000000180c7229 */ /* 0x000fe20000000018 */
[----:B------:R-:W-:Y:S10]  /*12410*/  BRA `(.L_x_1395) ;  /* 0x0000000000087947 */ /* 0x000ff40003800000 */
.L_x_1393:
[----:B------:R-:W-:Y:S01]  /*12420*/  LOP3.LUT R13, R12, 0x7ff00000, RZ, 0xfc, !PT ;  /* 0x7ff000000c0d7812 */ /* 0x000fe200078efcff */
[----:B------:R-:W-:-:S07]  /*12430*/  IMAD.MOV.U32 R12, RZ, RZ, RZ ;  /* 0x000000ffff0c7224 */ /* 0x000fce00078e00ff */
.L_x_1395:
[----:B------:R-:W-:Y:S05]  /*12440*/  BSYNC.RECONVERGENT B0 ;  /* 0x0000000000007941 */ /* 0x000fea0003800200 */
.L_x_1392:
[----:B------:R-:W-:-:S04]  /*12450*/  IMAD.MOV.U32 R9, RZ, RZ, 0x0 ;  /* 0x00000000ff097424 */ /* 0x000fc800078e00ff */
[----:B------:R-:W-:Y:S05]  /*12460*/  RET.REL.NODEC R8 `(_Z18kernel_GenerateDSIiiiiPKhS0_iiPdii) ;  /* 0xfffffed808e47950 */ /* 0x000fea0003c3ffff */
.L_x_1396:
        /* <DEDUP_REMOVED lines=9> */
.L_x_1556:


//--------------------- .text._Z25kernel_GenerateDSI_b2u_BTiiPKhS0_iiPd --------------------------
	.section	.text._Z25kernel_GenerateDSI_b2u_BTiiPKhS0_iiPd,"ax",@progbits
	.align	128
        .global         _Z25kernel_GenerateDSI_b2u_BTiiPKhS0_iiPd
        .type           _Z25kernel_GenerateDSI_b2u_BTiiPKhS0_iiPd,@function
        .size           _Z25kernel_GenerateDSI_b2u_BTiiPKhS0_iiPd,(.L_x_1594 - _Z25kernel_GenerateDSI_b2u_BTiiPKhS0_iiPd)
        .other          _Z25kernel_GenerateDSI_b2u_BTiiPKhS0_iiPd,@"STO_CUDA_ENTRY STV_DEFAULT"
_Z25kernel_GenerateDSI_b2u_BTiiPKhS0_iiPd:
.text._Z25kernel_GenerateDSI_b2u_BTiiPKhS0_iiPd:
        /* <DEDUP_REMOVED lines=14> */
[----:B------:R-:W0:Y:S02]  /*00e0*/  LDC.64 R2, c[0x0][0x398] ;  /* 0x0000e600ff027b82 */ /* 0x000e240000000a00 */
[----:B0-----:R-:W-:-:S13]  /*00f0*/  ISETP.GT.AND P0, PT, R2, R3, PT ;  /* 0x000000030200720c */ /* 0x001fda0003f04270 */
[----:B------:R-:W-:Y:S05]  /*0100*/  @P0 EXIT ;  /* 0x000000000000094d */ /* 0x000fea0003800000 */
[----:B------:R-:W0:Y:S01]  /*0110*/  LDCU.64 UR6, c[0x0][0x390] ;  /* 0x00007200ff0677ac */ /* 0x000e220008000a00 */
[CC--:B------:R-:W-:Y:S01]  /*0120*/  IMAD R22, R24.reuse, R16.reuse, R23 ;  /* 0x0000001018167224 */ /* 0x0c0fe200078e0217 */
[----:B------:R-:W-:Y:S01]  /*0130*/  IADD3 R10, PT, PT, R1, 0x18, RZ ;  /* 0x00000018010a7810 */ /* 0x000fe20007ffe0ff */
[----:B------:R-:W-:Y:S01]  /*0140*/  IMAD.IADD R11, R23, 0x1, -R16 ;  /* 0x00000001170b7824 */ /* 0x000fe200078e0a10 */
[----:B------:R-:W1:Y:S01]  /*0150*/  LDCU UR4, c[0x0][0x398] ;  /* 0x00007300ff0477ac */ /* 0x000e620008000800 */
[----:B------:R-:W-:Y:S02]  /*0160*/  VIADD R8, R1, 0x28 ;  /* 0x0000002801087836 */ /* 0x000fe40000000000 */
[----:B------:R-:W-:Y:S01]  /*0170*/  IMAD R0, R24, R16, R11 ;  /* 0x0000001018007224 */ /* 0x000fe200078e020b */
[----:B------:R-:W2:Y:S01]  /*0180*/  LDCU.64 UR8, c[0x0][0x358] ;  /* 0x00006b00ff0877ac */ /* 0x000ea20008000a00 */
[----:B0-----:R-:W-:-:S04]  /*0190*/  IADD3 R12, P1, PT, R22, UR6, RZ ;  /* 0x00000006160c7c10 */ /* 0x001fc8000ff3e0ff */
[----:B------:R-:W-:Y:S02]  /*01a0*/  LEA.HI.X.SX32 R13, R22, UR7, 0x1, P1 ;  /* 0x00000007160d7c11 */ /* 0x000fe400088f0eff */
[----:B------:R-:W-:Y:S02]  /*01b0*/  IADD3 RZ, P0, PT, R12, R16, RZ ;  /* 0x000000100cff7210 */ /* 0x000fe40007f1e0ff */
[----:B------:R-:W-:Y:S02]  /*01c0*/  IADD3 R14, P1, PT, R0, UR6, RZ ;  /* 0x00000006000e7c10 */ /* 0x000fe4000ff3e0ff */
[----:B------:R-:W-:Y:S02]  /*01d0*/  LEA.HI.X.SX32 R17, R16, R13, 0x1, P0 ;  /* 0x0000000d10117211 */ /* 0x000fe400000f0eff */
[----:B-12---:R-:W-:-:S09]  /*01e0*/  LEA.HI.X.SX32 R15, R0, UR7, 0x1, P1 ;  /* 0x00000007000f7c11 */ /* 0x006fd200088f0eff */
.L_x_1429:
[----:B0-----:R-:W0:Y:S01]  /*01f0*/  LDCU UR5, c[0x0][0x384] ;  /* 0x00007080ff0577ac */ /* 0x001e220008000800 */
[----:B------:R-:W-:Y:S01]  /*0200*/  VIADD R0, R24, UR4 ;  /* 0x0000000418007c36 */ /* 0x000fe20008000000 */
[----:B------:R-:W-:Y:S01]  /*0210*/  BSSY.RECONVERGENT B0, `(.L_x_1397) ;  /* 0x0000126000007945 */ /* 0x000fe20003800200 */
[----:B------:R-:W-:Y:S02]  /*0220*/  HFMA2 R2, -RZ, RZ, 0, 0 ;  /* 0x00000000ff027431 */ /* 0x000fe400000001ff */
[----:B------:R-:W-:Y:S01]  /*0230*/  IMAD.MOV.U32 R3, RZ, RZ, -0x40100000 ;  /* 0xbff00000ff037424 */ /* 0x000fe200078e00ff */
[----:B0-----:R-:W-:-:S06]  /*0240*/  UIADD3 UR5, UPT, UPT, UR5, -0x1, URZ ;  /* 0xffffffff05057890 */ /* 0x001fcc000fffe0ff */
[----:B------:R-:W-:-:S04]  /*0250*/  ISETP.GE.AND P0, PT, R0, UR5, PT ;  /* 0x0000000500007c0c */ /* 0x000fc8000bf06270 */
[----:B------:R-:W-:-:S04]  /*0260*/  ISETP.LT.OR P0, PT, R0, 0x1, P0 ;  /* 0x000000010000780c */ /* 0x000fc80000701670 */
[----:B------:R-:W-:-:S04]  /*0270*/  ISETP.EQ.OR P0, PT, R24, RZ, P0 ;  /* 0x000000ff1800720c */ /* 0x000fc80000702670 */
[----:B------:R-:W-:-:S13]  /*0280*/  ISETP.GE.U32.OR P0, PT, R24, UR5, P0 ;  /* 0x0000000518007c0c */ /* 0x000fda0008706470 */
        /* <DEDUP_REMOVED lines=8> */
[C---:B------:R-:W-:Y:S01]  /*0310*/  IADD3 R28, P0, PT, R0.reuse, UR6, RZ ;  /* 0x00000006001c7c10 */ /* 0x040fe2000ff1e0ff */
[----:B------:R-:W2:Y:S01]  /*0320*/  LDG.E.U8 R2, desc[UR8][R2.64] ;  /* 0x0000000802027981 */ /* 0x000ea2000c1e1100 */
[----:B------:R-:W-:Y:S02]  /*0330*/  LEA.HI.X.SX32 R27, R5, R3, 0x1, P1 ;  /* 0x00000003051b7211 */ /* 0x000fe400008f0eff */
[----:B------:R-:W-:-:S03]  /*0340*/  LEA.HI.X.SX32 R29, R0, UR7, 0x1, P0 ;  /* 0x00000007001d7c11 */ /* 0x000fc600080f0eff */
[----:B------:R-:W3:Y:S04]  /*0350*/  LDG.E.U8 R26, desc[UR8][R26.64] ;  /* 0x000000081a1a7981 */ /* 0x000ee8000c1e1100 */
[----:B------:R-:W4:Y:S01]  /*0360*/  LDG.E.U8 R28, desc[UR8][R28.64] ;  /* 0x000000081c1c7981 */ /* 0x000f22000c1e1100 */
[----:B------:R-:W-:Y:S01]  /*0370*/  IMAD.MOV.U32 R20, RZ, RZ, 0x2 ;  /* 0x00000002ff147424 */ /* 0x000fe200078e00ff */
[----:B------:R-:W-:Y:S01]  /*0380*/  MOV R7, 0x1 ;  /* 0x0000000100077802 */ /* 0x000fe20000000f00 */
[----:B------:R-:W-:-:S03]  /*0390*/  IMAD.MOV.U32 R6, RZ, RZ, RZ ;  /* 0x000000ffff067224 */ /* 0x000fc600078e00ff */
[----:B------:R0:W-:Y:S04]  /*03a0*/  STL [R1+0x20], R20 ;  /* 0x0000201401007387 */ /* 0x0001e80000100800 */
[----:B------:R0:W-:Y:S01]  /*03b0*/  STL.64 [R1+0x18], R6 ;  /* 0x0000180601007387 */ /* 0x0001e20000100a00 */
[----:B------:R-:W-:Y:S01]  /*03c0*/  BSSY.RECONVERGENT B1, `(.L_x_1399) ;  /* 0x000003d000017945 */ /* 0x000fe20003800200 */
[----:B------:R-:W-:Y:S01]  /*03d0*/  IMAD.MOV.U32 R9, RZ, RZ, RZ ;  /* 0x000000ffff097224 */ /* 0x000fe200078e00ff */
[----:B------:R-:W-:Y:S01]  /*03e0*/  MOV R0, 0x2 ;  /* 0x0000000200007802 */ /* 0x000fe20000000f00 */
        /* <DEDUP_REMOVED lines=9> */
[----:B------:R0:W-:Y:S02]  /*0480*/  STL.64 [R1+0x8], R18 ;  /* 0x0000081201007387 */ /* 0x0001e40000100a00 */
.L_x_1404:
[----:B0-----:R-:W-:-:S05]  /*0490*/  IMAD R4, R9, 0x8, R1 ;  /* 0x0000000809047824 */ /* 0x001fca00078e0201 */
[----:B------:R0:W5:Y:S01]  /*04a0*/  LDL.64 R6, [R4] ;  /* 0x0000000004067983 */ /* 0x0001620000100a00 */
[----:B------:R-:W-:Y:S01]  /*04b0*/  IMAD R20, R9, 0x4, R10 ;  /* 0x0000000409147824 */ /* 0x000fe200078e020a */
[----:B------:R-:W-:Y:S01]  /*04c0*/  BSSY.RECONVERGENT B2, `(.L_x_1400) ;  /* 0x000001a000027945 */ /* 0x000fe20003800200 */
[----:B------:R-:W-:Y:S02]  /*04d0*/  IMAD.MOV.U32 R18, RZ, RZ, R0 ;  /* 0x000000ffff127224 */ /* 0x000fe400078e0000 */
[----:B------:R-:W-:Y:S01]  /*04e0*/  IMAD.MOV.U32 R19, RZ, RZ, R9 ;  /* 0x000000ffff137224 */ /* 0x000fe200078e0009 */
[----:B------:R-:W-:Y:S01]  /*04f0*/  IADD3 R20, PT, PT, R20, 0x4, RZ ;  /* 0x0000000414147810 */ /* 0x000fe20007ffe0ff */
[----:B------:R-:W-:Y:S02]  /*0500*/  VIADD R21, R4, 0x8 ;  /* 0x0000000804157836 */ /* 0x000fe40000000000 */
[----:B0-----:R-:W-:-:S07]  /*0510*/  IMAD.MOV.U32 R0, RZ, RZ, RZ ;  /* 0x000000ffff007224 */ /* 0x001fce00078e00ff */
.L_x_1401:
[----:B------:R-:W2:Y:S02]  /*0520*/  LDL.64 R4, [R21] ;  /* 0x0000000015047983 */ /* 0x000ea40000100a00 */
        /* <DEDUP_REMOVED lines=9> */
[----:B0-----:R-:W-:Y:S01]  /*05c0*/  @P0 IMAD.MOV.U32 R4, RZ, RZ, R6 ;  /* 0x000000ffff040224 */ /* 0x001fe200078e0006 */
[----:B------:R-:W-:Y:S01]  /*05d0*/  @P0 MOV R5, R7 ;  /* 0x0000000700050202 */ /* 0x000fe20000000f00 */
[----:B------:R-:W-:-:S02]  /*05e0*/  @P0 IMAD.MOV.U32 R0, RZ, RZ, R26 ;  /* 0x000000ffff000224 */ /* 0x000fc400078e001a */
[----:B-1----:R-:W-:Y:S01]  /*05f0*/  VIADD R21, R21, 0x8 ;  /* 0x0000000815157836 */ /* 0x002fe20000000000 */
[----:B------:R-:W-:Y:S01]  /*0600*/  MOV R6, R4 ;  /* 0x0000000400067202 */ /* 0x000fe20000000f00 */
[----:B------:R-:W-:Y:S01]  /*0610*/  IMAD.MOV.U32 R7, RZ, RZ, R5 ;  /* 0x000000ffff077224 */ /* 0x000fe200078e0005 */
[----:B--2---:R-:W-:Y:S04]  /*0620*/  @P0 STL [R20], R27 ;  /* 0x0000001b14000387 */ /* 0x004fe80000100800 */
[----:B---3--:R0:W-:Y:S02]  /*0630*/  @P0 STL [R20+-0x4], R25 ;  /* 0xfffffc1914000387 */ /* 0x0081e40000100800 */
[----:B0-----:R-:W-:Y:S01]  /*0640*/  VIADD R20, R20, 0x4 ;  /* 0x0000000414147836 */ /* 0x001fe20000000000 */
[----:B------:R-:W-:Y:S06]  /*0650*/  @!P1 BRA `(.L_x_1401) ;  /* 0xfffffffc00b09947 */ /* 0x000fec000383ffff */
[----:B------:R-:W-:Y:S05]  /*0660*/  BSYNC.RECONVERGENT B2 ;  /* 0x0000000000027941 */ /* 0x000fea0003800200 */
.L_x_1400:
        /* <DEDUP_REMOVED lines=15> */
.L_x_1403:
[----:B------:R-:W-:Y:S05]  /*0760*/  BSYNC.RECONVERGENT B2 ;  /* 0x0000000000027941 */ /* 0x000fea0003800200 */
.L_x_1402:
[----:B------:R-:W-:-:S13]  /*0770*/  ISETP.GE.AND P0, PT, R9, R0, PT ;  /* 0x000000000900720c */ /* 0x000fda0003f06270 */
[----:B------:R-:W-:Y:S05]  /*0780*/  @!P0 BRA `(.L_x_1404) ;  /* 0xfffffffc00408947 */ /* 0x000fea000383ffff */
[----:B------:R-:W-:Y:S05]  /*0790*/  BSYNC.RECONVERGENT B1 ;  /* 0x0000000000017941 */ /* 0x000fea0003800200 */
.L_x_1399:
[----:B------:R-:W1:Y:S01]  /*07a0*/  LDCU UR5, c[0x0][0x380] ;  /* 0x00007000ff0577ac */ /* 0x000e620008000800 */
[----:B------:R-:W2:Y:S04]  /*07b0*/  LDG.E.U8 R0, desc[UR8][R12.64] ;  /* 0x000000080c007981 */ /* 0x000ea8000c1e1100 */
[----:B------:R-:W3:Y:S04]  /*07c0*/  LDG.E.U8 R9, desc[UR8][R14.64] ;  /* 0x000000080e097981 */ /* 0x000ee8000c1e1100 */
[----:B0-----:R0:W5:Y:S04]  /*07d0*/  LDL.64 R20, [R1] ;  /* 0x0000000001147983 */ /* 0x0011680000100a00 */
[----:B------:R0:W5:Y:S01]  /*07e0*/  LDL.64 R6, [R1+0x10] ;  /* 0x0000100001067983 */ /* 0x0001620000100a00 */
[----:B-1----:R-:W-:-:S05]  /*07f0*/  VIADD R16, R12, UR5 ;  /* 0x000000050c107c36 */ /* 0x002fca0008000000 */
[----:B------:R-:W4:Y:S01]  /*0800*/  LDG.E.U8 R4, desc[UR8][R16.64] ;  /* 0x0000000810047981 */ /* 0x000f22000c1e1100 */
[----:B------:R-:W-:Y:S02]  /*0810*/  IMAD.MOV.U32 R5, RZ, RZ, 0x1 ;  /* 0x00000001ff057424 */ /* 0x000fe400078e00ff */
[----:B------:R-:W-:-:S05]  /*0820*/  IMAD.MOV.U32 R25, RZ, RZ, 0x2 ;  /* 0x00000002ff197424 */ /* 0x000fca00078e00ff */
[----:B------:R-:W-:Y:S01]  /*0830*/  STL [R1+0x20], R25 ;  /* 0x0000201901007387 */ /* 0x000fe20000100800 */
[----:B------:R-:W-:Y:S01]  /*0840*/  BSSY.RECONVERGENT B1, `(.L_x_1405) ;  /* 0x000003e000017945 */ /* 0x000fe20003800200 */
[----:B--2---:R-:W-:Y:S08]  /*0850*/  I2F.F64.U16 R26, R0 ;  /* 0x00000000001a7312 */ /* 0x004ff00000101800 */
[----:B---3--:R-:W1:Y:S08]  /*0860*/  I2F.F64.U16 R28, R9 ;  /* 0x00000009001c7312 */ /* 0x008e700000101800 */
[----:B----4-:R-:W2:Y:S01]  /*0870*/  I2F.F64.U16 R18, R4 ;  /* 0x0000000400127312 */ /* 0x010ea20000101800 */
[----:B-1----:R-:W-:-:S02]  /*0880*/  DADD R28, R26, R28 ;  /* 0x000000001a1c7229 */ /* 0x002fc4000000001c */
[----:B--2---:R-:W-:-:S06]  /*0890*/  DADD R18, R26, R18 ;  /* 0x000000001a127229 */ /* 0x004fcc0000000012 */
[----:B------:R-:W-:Y:S01]  /*08a0*/  DMUL R28, R28, 0.5 ;  /* 0x3fe000001c1c7828 */ /* 0x000fe20000000000 */
[----:B------:R-:W-:Y:S01]  /*08b0*/  MOV R4, RZ ;  /* 0x000000ff00047202 */ /* 0x000fe20000000f00 */
[----:B------:R-:W-:-:S04]  /*08c0*/  DMUL R18, R18, 0.5 ;  /* 0x3fe0000012127828 */ /* 0x000fc80000000000 */
[----:B------:R-:W-:Y:S04]  /*08d0*/  STL.64 [R1+0x18], R4 ;  /* 0x0000180401007387 */ /* 0x000fe80000100a00 */
[----:B------:R-:W-:Y:S04]  /*08e0*/  STL.64 [R1+0x30], R28 ;  /* 0x0000301c01007387 */ /* 0x000fe80000100a00 */
[----:B------:R-:W-:Y:S01]  /*08f0*/  STL.64 [R1+0x38], R18 ;  /* 0x0000381201007387 */ /* 0x000fe20000100a00 */
[----:B------:R-:W-:-:S03]  /*0900*/  HFMA2 R9, -RZ, RZ, 0, 1.1920928955078125e-07 ;  /* 0x00000002ff097431 */ /* 0x000fc600000001ff */
[----:B------:R1:W-:Y:S02]  /*0910*/  STL.64 [R1+0x28], R26 ;  /* 0x0000281a01007387 */ /* 0x0003e40000100a00 */
[----:B01----:R-:W-:-:S07]  /*0920*/  IMAD.MOV.U32 R26, RZ, RZ, RZ ;  /* 0x000000ffff1a7224 */ /* 0x003fce00078e00ff */
.L_x_1412:
[----:B------:R-:W-:-:S06]  /*0930*/  IMAD R18, R26, 0x8, R8 ;  /* 0x000000081a127824 */ /* 0x000fcc00078e0208 */
[----:B-----5:R-:W5:Y:S01]  /*0940*/  LDL.64 R18, [R18] ;  /* 0x0000000012127983 */ /* 0x020f620000100a00 */
[----:B------:R-:W-:Y:S01]  /*0950*/  BSSY.RECONVERGENT B2, `(.L_x_1406) ;  /* 0x000001a000027945 */ /* 0x000fe20003800200 */
[----:B------:R-:W-:Y:S01]  /*0960*/  IMAD.MOV.U32 R27, RZ, RZ, R9 ;  /* 0x000000ffff1b7224 */ /* 0x000fe200078e0009 */
[----:B------:R-:W-:Y:S01]  /*0970*/  MOV R25, R26 ;  /* 0x0000001a00197202 */ /* 0x000fe20000000f00 */
[----:B0-----:R-:W-:-:S07]  /*0980*/  IMAD.MOV.U32 R9, RZ, RZ, RZ ;  /* 0x000000ffff097224 */ /* 0x001fce00078e00ff */
.L_x_1409:
[----:B------:R-:W-:-:S05]  /*0990*/  IMAD R29, R25, 0x8, R8 ;  /* 0x00000008191d7824 */ /* 0x000fca00078e0208 */
[----:B------:R-:W2:Y:S01]  /*09a0*/  LDL.64 R4, [R29+0x8] ;  /* 0x000008001d047983 */ /* 0x000ea20000100a00 */
[----:B------:R-:W-:Y:S01]  /*09b0*/  BSSY.RECONVERGENT B3, `(.L_x_1407) ;  /* 0x000000e000037945 */ /* 0x000fe20003800200 */
[----:B--2--5:R-:W-:-:S14]  /*09c0*/  DSETP.GT.AND P0, PT, R18, R4, PT ;  /* 0x000000041200722a */ /* 0x024fdc0003f04000 */
[----:B------:R-:W-:Y:S05]  /*09d0*/  @!P0 BRA `(.L_x_1408) ;  /* 0x00000000002c8947 */ /* 0x000fea0003800000 */
[----:B------:R-:W2:Y:S01]  /*09e0*/  LDL.64 R18, [R29] ;  /* 0x000000001d127983 */ /* 0x000ea20000100a00 */
[----:B------:R-:W-:-:S03]  /*09f0*/  LEA R28, R25, R10, 0x2 ;  /* 0x0000000a191c7211 */ /* 0x000fc600078e10ff */
[----:B------:R0:W-:Y:S04]  /*0a00*/  STL.64 [R29], R4 ;  /* 0x000000041d007387 */ /* 0x0001e80000100a00 */
[----:B--2---:R-:W-:Y:S04]  /*0a10*/  STL.64 [R29+0x8], R18 ;  /* 0x000008121d007387 */ /* 0x004fe80000100a00 */
[----:B0-----:R-:W2:Y:S04]  /*0a20*/  LDL R5, [R28] ;  /* 0x000000001c057983 */ /* 0x001ea80000100800 */
[----:B------:R-:W3:Y:S01]  /*0a30*/  LDL R9, [R28+0x4] ;  /* 0x000004001c097983 */ /* 0x000ee20000100800 */
[----:B------:R-:W-:-:S03]  /*0a40*/  IMAD.MOV.U32 R4, RZ, RZ, R18 ;  /* 0x000000ffff047224 */ /* 0x000fc600078e0012 */
[----:B--2---:R0:W-:Y:S04]  /*0a50*/  STL [R28+0x4], R5 ;  /* 0x000004051c007387 */ /* 0x0041e80000100800 */
[----:B---3--:R1:W-:Y:S01]  /*0a60*/  STL [R28], R9 ;  /* 0x000000091c007387 */ /* 0x0083e20000100800 */
[----:B0-----:R-:W-:Y:S01]  /*0a70*/  IMAD.MOV.U32 R5, RZ, RZ, R19 ;  /* 0x000000ffff057224 */ /* 0x001fe200078e0013 */
[----:B-1----:R-:W-:-:S07]  /*0a80*/  MOV R9, R25 ;  /* 0x0000001900097202 */ /* 0x002fce0000000f00 */
.L_x_1408:
[----:B------:R-:W-:Y:S05]  /*0a90*/  BSYNC.RECONVERGENT B3 ;  /* 0x0000000000037941 */ /* 0x000fea0003800200 */
.L_x_1407:
[----:B------:R-:W-:Y:S01]  /*0aa0*/  VIADD R25, R25, 0x1 ;  /* 0x0000000119197836 */ /* 0x000fe20000000000 */
[----:B------:R-:W-:Y:S01]  /*0ab0*/  MOV R19, R5 ;  /* 0x0000000500137202 */ /* 0x000fe20000000f00 */
[----:B------:R-:W-:-:S03]  /*0ac0*/  IMAD.MOV.U32 R18, RZ, RZ, R4 ;  /* 0x000000ffff127224 */ /* 0x000fc600078e0004 */
[----:B------:R-:W-:-:S13]  /*0ad0*/  ISETP.GE.AND P0, PT, R25, R27, PT ;  /* 0x0000001b1900720c */ /* 0x000fda0003f06270 */
[----:B------:R-:W-:Y:S05]  /*0ae0*/  @!P0 BRA `(.L_x_1409) ;  /* 0xfffffffc00a88947 */ /* 0x000fea000383ffff */
[----:B------:R-:W-:Y:S05]  /*0af0*/  BSYNC.RECONVERGENT B2 ;  /* 0x0000000000027941 */ /* 0x000fea0003800200 */
.L_x_1406:
        /* <DEDUP_REMOVED lines=15> */
.L_x_1411:
[----:B------:R-:W-:Y:S05]  /*0bf0*/  BSYNC.RECONVERGENT B2 ;  /* 0x0000000000027941 */ /* 0x000fea0003800200 */
.L_x_1410:
[----:B------:R-:W-:-:S13]  /*0c00*/  ISETP.GE.AND P0, PT, R26, R9, PT ;  /* 0x000000091a00720c */ /* 0x000fda0003f06270 */
[----:B------:R-:W-:Y:S05]  /*0c10*/  @!P0 BRA `(.L_x_1412) ;  /* 0xfffffffc00448947 */ /* 0x000fea000383ffff */
[----:B------:R-:W-:Y:S05]  /*0c20*/  BSYNC.RECONVERGENT B1 ;  /* 0x0000000000017941 */ /* 0x000fea0003800200 */
.L_x_1405:
[----:B------:R1:W5:Y:S04]  /*0c30*/  LDL.64 R18, [R1+0x28] ;  /* 0x0000280001127983 */ /* 0x0003680000100a00 */
[----:B0-----:R1:W5:Y:S01]  /*0c40*/  LDL.64 R4, [R1+0x38] ;  /* 0x0000380001047983 */ /* 0x0013620000100a00 */
[----:B------:R0:W2:Y:S01]  /*0c50*/  I2F.F64.U16 R26, R0 ;  /* 0x00000000001a7312 */ /* 0x0000a20000101800 */
[----:B------:R-:W-:Y:S01]  /*0c60*/  BSSY.RECONVERGENT B1, `(.L_x_1413) ;  /* 0x000003d000017945 */ /* 0x000fe20003800200 */
[----:B------:R-:W-:Y:S01]  /*0c70*/  IMAD.MOV.U32 R9, RZ, RZ, RZ ;  /* 0x000000ffff097224 */ /* 0x000fe200078e00ff */
[----:B------:R1:W-:Y:S01]  /*0c80*/  STL.64 [R1], RZ ;  /* 0x000000ff01007387 */ /* 0x0003e20000100a00 */
[----:B0-----:R-:W-:Y:S01]  /*0c90*/  HFMA2 R0, -RZ, RZ, 0, 1.1920928955078125e-07 ;  /* 0x00000002ff007431 */ /* 0x001fe200000001ff */
[----:B--2---:R-:W-:-:S02]  /*0ca0*/  DADD R28, -R6, R26 ;  /* 0x00000000061c7229 */ /* 0x004fc4000000011a */
[----:B------:R-:W-:Y:S01]  /*0cb0*/  DADD R20, R20, -R26 ;  /* 0x0000000014147229 */ /* 0x000fe2000000081a */
[----:B------:R-:W-:Y:S01]  /*0cc0*/  IMAD.MOV.U32 R7, RZ, RZ, 0x1 ;  /* 0x00000001ff077424 */ /* 0x000fe200078e00ff */
[----:B------:R-:W-:Y:S01]  /*0cd0*/  MOV R6, RZ ;  /* 0x000000ff00067202 */ /* 0x000fe20000000f00 */
[----:B------:R-:W-:Y:S02]  /*0ce0*/  IMAD.MOV.U32 R26, RZ, RZ, 0x2 ;  /* 0x00000002ff1a7424 */ /* 0x000fe400078e00ff */
[----:B------:R1:W-:Y:S04]  /*0cf0*/  STL.64 [R1+0x8], R28 ;  /* 0x0000081c01007387 */ /* 0x0003e80000100a00 */
[----:B------:R1:W-:Y:S04]  /*0d00*/  STL.64 [R1+0x18], R6 ;  /* 0x0000180601007387 */ /* 0x0003e80000100a00 */
[----:B------:R1:W-:Y:S04]  /*0d10*/  STL [R1+0x20], R26 ;  /* 0x0000201a01007387 */ /* 0x0003e80000100800 */
[----:B------:R1:W-:Y:S02]  /*0d20*/  STL.64 [R1+0x10], R20 ;  /* 0x0000101401007387 */ /* 0x0003e40000100a00 */
.L_x_1420:
[----:B-1----:R-:W-:-:S06]  /*0d30*/  IMAD R20, R9, 0x8, R1 ;  /* 0x0000000809147824 */ /* 0x002fcc00078e0201 */
[----:B-----5:R-:W5:Y:S01]  /*0d40*/  LDL.64 R20, [R20] ;  /* 0x0000000014147983 */ /* 0x020f620000100a00 */
[----:B------:R-:W-:Y:S01]  /*0d50*/  BSSY.RECONVERGENT B2, `(.L_x_1414) ;  /* 0x000001b000027945 */ /* 0x000fe20003800200 */
[----:B------:R-:W-:Y:S01]  /*0d60*/  IMAD.MOV.U32 R25, RZ, RZ, R0 ;  /* 0x000000ffff197224 */ /* 0x000fe200078e0000 */
[----:B0-----:R-:W-:Y:S01]  /*0d70*/  MOV R26, R9 ;  /* 0x00000009001a7202 */ /* 0x001fe20000000f00 */
[----:B------:R-:W-:-:S07]  /*0d80*/  IMAD.MOV.U32 R0, RZ, RZ, RZ ;  /* 0x000000ffff007224 */ /* 0x000fce00078e00ff */
.L_x_1417:
        /* <DEDUP_REMOVED lines=10> */
[----:B--2---:R-:W-:Y:S04]  /*0e30*/  STL.64 [R27+0x8], R20 ;  /* 0x000008141b007387 */ /* 0x004fe80000100a00 */
[----:B0-----:R-:W2:Y:S04]  /*0e40*/  LDL R6, [R29] ;  /* 0x000000001d067983 */ /* 0x001ea80000100800 */
[----:B------:R-:W3:Y:S01]  /*0e50*/  LDL R0, [R29+0x4] ;  /* 0x000004001d007983 */ /* 0x000ee20000100800 */
[----:B------:R-:W-:-:S03]  /*0e60*/  IMAD.MOV.U32 R7, RZ, RZ, R21 ;  /* 0x000000ffff077224 */ /* 0x000fc600078e0015 */
[----:B--2---:R0:W-:Y:S04]  /*0e70*/  STL [R29+0x4], R6 ;  /* 0x000004061d007387 */ /* 0x0041e80000100800 */
[----:B---3--:R1:W-:Y:S01]  /*0e80*/  STL [R29], R0 ;  /* 0x000000001d007387 */ /* 0x0083e20000100800 */
[----:B0-----:R-:W-:Y:S01]  /*0e90*/  MOV R6, R20 ;  /* 0x0000001400067202 */ /* 0x001fe20000000f00 */
[----:B-1----:R-:W-:-:S07]  /*0ea0*/  IMAD.MOV.U32 R0, RZ, RZ, R26 ;  /* 0x000000ffff007224 */ /* 0x002fce00078e001a */
.L_x_1416:
[----:B------:R-:W-:Y:S05]  /*0eb0*/  BSYNC.RECONVERGENT B3 ;  /* 0x0000000000037941 */ /* 0x000fea0003800200 */
.L_x_1415:
[----:B------:R-:W-:Y:S01]  /*0ec0*/  MOV R20, R6 ;  /* 0x0000000600147202 */ /* 0x000fe20000000f00 */
[----:B------:R-:W-:Y:S01]  /*0ed0*/  IMAD.MOV.U32 R21, RZ, RZ, R7 ;  /* 0x000000ffff157224 */ /* 0x000fe200078e0007 */
[----:B------:R-:W-:Y:S01]  /*0ee0*/  MOV R26, R28 ;  /* 0x0000001c001a7202 */ /* 0x000fe20000000f00 */
[----:B------:R-:W-:Y:S06]  /*0ef0*/  @!P1 BRA `(.L_x_1417) ;  /* 0xfffffffc00a49947 */ /* 0x000fec000383ffff */
[----:B------:R-:W-:Y:S05]  /*0f00*/  BSYNC.RECONVERGENT B2 ;  /* 0x0000000000027941 */ /* 0x000fea0003800200 */
.L_x_1414:
        /* <DEDUP_REMOVED lines=12> */
[----:B--2---:R-:W-:Y:S01]  /*0fd0*/  MOV R6, R21 ;  /* 0x0000001500067202 */ /* 0x004fe20000000f00 */
[----:B------:R-:W-:-:S05]  /*0fe0*/  IMAD.MOV.U32 R7, RZ, RZ, R20 ;  /* 0x000000ffff077224 */ /* 0x000fca00078e0014 */
[----:B------:R0:W-:Y:S02]  /*0ff0*/  STL.64 [R1+0x18], R6 ;  /* 0x0000180601007387 */ /* 0x0001e40000100a00 */
.L_x_1419:
[----:B------:R-:W-:Y:S05]  /*1000*/  BSYNC.RECONVERGENT B2 ;  /* 0x0000000000027941 */ /* 0x000fea0003800200 */
.L_x_1418:
[----:B------:R-:W-:-:S13]  /*1010*/  ISETP.GE.AND P0, PT, R9, R0, PT ;  /* 0x000000000900720c */ /* 0x000fda0003f06270 */
[----:B------:R-:W-:Y:S05]  /*1020*/  @!P0 BRA `(.L_x_1420) ;  /* 0xfffffffc00408947 */ /* 0x000fea000383ffff */
[----:B------:R-:W-:Y:S05]  /*1030*/  BSYNC.RECONVERGENT B1 ;  /* 0x0000000000017941 */ /* 0x000fea0003800200 */
.L_x_1413:
[----:B0-----:R0:W5:Y:S01]  /*1040*/  LDL.64 R6, [R1+0x10] ;  /* 0x0000100001067983 */ /* 0x0011620000100a00 */
[C---:B------:R-:W-:Y:S01]  /*1050*/  DADD R4, R2.reuse, -R4 ;  /* 0x0000000002047229 */ /* 0x040fe20000000804 */
[----:B------:R-:W-:Y:S01]  /*1060*/  IMAD.MOV.U32 R20, RZ, RZ, 0x2 ;  /* 0x00000002ff147424 */ /* 0x000fe200078e00ff */
[----:B------:R-:W-:Y:S01]  /*1070*/  DADD R18, -R2, R18 ;  /* 0x0000000002127229 */ /* 0x000fe20000000112 */
[----:B------:R0:W-:Y:S01]  /*1080*/  STL.64 [R1+0x28], RZ ;  /* 0x000028ff01007387 */ /* 0x0001e20000100a00 */
[----:B------:R-:W-:Y:S01]  /*1090*/  IMAD.MOV.U32 R3, RZ, RZ, 0x1 ;  /* 0x00000001ff037424 */ /* 0x000fe200078e00ff */
[----:B------:R-:W-:Y:S01]  /*10a0*/  MOV R2, RZ ;  /* 0x000000ff00027202 */ /* 0x000fe20000000f00 */
[----:B------:R-:W-:Y:S01]  /*10b0*/  HFMA2 R9, -RZ, RZ, 0, 0 ;  /* 0x00000000ff097431 */ /* 0x000fe200000001ff */
[----:B------:R0:W-:Y:S01]  /*10c0*/  STL.64 [R1+0x30], R4 ;  /* 0x0000300401007387 */ /* 0x0001e20000100a00 */
[----:B------:R-:W-:Y:S01]  /*10d0*/  BSSY.RECONVERGENT B1, `(.L_x_1421) ;  /* 0x0000035000017945 */ /* 0x000fe20003800200 */
[----:B------:R-:W-:-:S02]  /*10e0*/  IMAD.MOV.U32 R0, RZ, RZ, 0x2 ;  /* 0x00000002ff007424 */ /* 0x000fc400078e00ff */
[----:B------:R0:W-:Y:S04]  /*10f0*/  STL.64 [R1+0x38], R18 ;  /* 0x0000381201007387 */ /* 0x0001e80000100a00 */
[----:B------:R0:W-:Y:S04]  /*1100*/  STL.64 [R1+0x18], R2 ;  /* 0x0000180201007387 */ /* 0x0001e80000100a00 */
[----:B------:R0:W-:Y:S02]  /*1110*/  STL [R1+0x20], R20 ;  /* 0x0000201401007387 */ /* 0x0001e40000100800 */
.L_x_1428:
[----:B0-----:R-:W-:-:S06]  /*1120*/  LEA R4, R9, R8, 0x3 ;  /* 0x0000000809047211 */ /* 0x001fcc00078e18ff */
[----:B-----5:R-:W5:Y:S01]  /*1130*/  LDL.64 R4, [R4] ;  /* 0x0000000004047983 */ /* 0x020f620000100a00 */
[----:B------:R-:W-:Y:S01]  /*1140*/  BSSY.RECONVERGENT B2, `(.L_x_1422) ;  /* 0x000001b000027945 */ /* 0x000fe20003800200 */
[----:B------:R-:W-:Y:S01]  /*1150*/  IMAD.MOV.U32 R18, RZ, RZ, R0 ;  /* 0x000000ffff127224 */ /* 0x000fe200078e0000 */
[----:B------:R-:W-:Y:S01]  /*1160*/  MOV R21, R9 ;  /* 0x0000000900157202 */ /* 0x000fe20000000f00 */
[----:B------:R-:W-:-:S07]  /*1170*/  IMAD.MOV.U32 R0, RZ, RZ, RZ ;  /* 0x000000ffff007224 */ /* 0x000fce00078e00ff */
.L_x_1425:
        /* <DEDUP_REMOVED lines=18> */
.L_x_1424:
[----:B------:R-:W-:Y:S05]  /*12a0*/  BSYNC.RECONVERGENT B3 ;  /* 0x0000000000037941 */ /* 0x000fea0003800200 */
.L_x_1423:
[----:B-1----:R-:W-:Y:S01]  /*12b0*/  MOV R4, R2 ;  /* 0x0000000200047202 */ /* 0x002fe20000000f00 */
[----:B------:R-:W-:Y:S01]  /*12c0*/  IMAD.MOV.U32 R5, RZ, RZ, R3 ;  /* 0x000000ffff057224 */ /* 0x000fe200078e0003 */
[----:B------:R-:W-:Y:S01]  /*12d0*/  MOV R21, R19 ;  /* 0x0000001300157202 */ /* 0x000fe20000000f00 */
[----:B------:R-:W-:Y:S06]  /*12e0*/  @!P1 BRA `(.L_x_1425) ;  /* 0xfffffffc00a49947 */ /* 0x000fec000383ffff */
[----:B------:R-:W-:Y:S05]  /*12f0*/  BSYNC.RECONVERGENT B2 ;  /* 0x0000000000027941 */ /* 0x000fea0003800200 */
.L_x_1422:
        /* <DEDUP_REMOVED lines=15> */
.L_x_1427:
[----:B------:R-:W-:Y:S05]  /*13f0*/  BSYNC.RECONVERGENT B2 ;  /* 0x0000000000027941 */ /* 0x000fea0003800200 */
.L_x_1426:
[----:B------:R-:W-:-:S13]  /*1400*/  ISETP.GE.AND P0, PT, R9, R0, PT ;  /* 0x000000000900720c */ /* 0x000fda0003f06270 */
[----:B------:R-:W-:Y:S05]  /*1410*/  @!P0 BRA `(.L_x_1428) ;  /* 0xfffffffc00408947 */ /* 0x000fea000383ffff */
[----:B------:R-:W-:Y:S05]  /*1420*/  BSYNC.RECONVERGENT B1 ;  /* 0x0000000000017941 */ /* 0x000fea0003800200 */
.L_x_1421:
[----:B0-----:R-:W2:Y:S02]  /*1430*/  LDL.64 R2, [R1+0x38] ;  /* 0x0000380001027983 */ /* 0x001ea40000100a00 */
[----:B--2---:R-:W-:-:S06]  /*1440*/  DSETP.GTU.AND P0, PT, R2, R6, PT ;  /* 0x000000060200722a */ /* 0x004fcc0003f0c000 */
[----:B------:R-:W-:Y:S02]  /*1450*/  FSEL R2, R2, R6, !P0 ;  /* 0x0000000602027208 */ /* 0x000fe40004000000 */
[----:B------:R-:W-:-:S07]  /*1460*/  FSEL R3, R3, R7, !P0 ;  /* 0x0000000703037208 */ /* 0x000fce0004000000 */
.L_x_1398:
[----:B------:R-:W-:Y:S05]  /*1470*/  BSYNC.RECONVERGENT B0 ;  /* 0x0000000000007941 */ /* 0x000fea0003800200 */
.L_x_1397:
[----:B------:R-:W0:Y:S01]  /*1480*/  LDC.64 R4, c[0x0][0x398] ;  /* 0x0000e600ff047b82 */ /* 0x000e220000000a00 */
[----:B------:R-:W1:Y:S07]  /*1490*/  LDCU.64 UR6, c[0x0][0x380] ;  /* 0x00007000ff0677ac */ /* 0x000e6e0008000a00 */
[----:B------:R-:W2:Y:S01]  /*14a0*/  LDC.64 R6, c[0x0][0x3a0] ;  /* 0x0000e800ff067b82 */ /* 0x000ea20000000a00 */
[----:B-1----:R-:W-:Y:S01]  /*14b0*/  UIMAD UR6, UR7, UR6, URZ ;  /* 0x00000006070672a4 */ /* 0x002fe2000f8e02ff */
[----:B0-----:R-:W-:-:S02]  /*14c0*/  IADD3 R9, PT, PT, -R4, UR4, RZ ;  /* 0x0000000404097c10 */ /* 0x001fc4000fffe1ff */
[----:B------:R-:W-:Y:S01]  /*14d0*/  ISETP.NE.AND P0, PT, R5, UR4, PT ;  /* 0x0000000405007c0c */ /* 0x000fe2000bf05270 */
[----:B------:R-:W-:Y:S02]  /*14e0*/  UIADD3 UR4, UPT, UPT, UR4, 0x1, URZ ;  /* 0x0000000104047890 */ /* 0x000fe4000fffe0ff */
[----:B------:R-:W-:-:S04]  /*14f0*/  IMAD R9, R9, UR6, R22 ;  /* 0x0000000609097c24 */ /* 0x000fc8000f8e0216 */
[----:B--2---:R-:W-:-:S05]  /*1500*/  IMAD.WIDE R6, R9, 0x8, R6 ;  /* 0x0000000809067825 */ /* 0x004fca00078e0206 */
[----:B------:R0:W-:Y:S01]  /*1510*/  STG.E.64 desc[UR8][R6.64], R2 ;  /* 0x0000000206007986 */ /* 0x0001e2000c101b08 */
[----:B------:R-:W-:Y:S05]  /*1520*/  @P0 BRA `(.L_x_1429) ;  /* 0xffffffec00300947 */ /* 0x000fea000383ffff */
[----:B------:R-:W-:Y:S05]  /*1530*/  EXIT ;  /* 0x000000000000794d */ /* 0x000fea0003800000 */
.L_x_1430:
        /* <DEDUP_REMOVED lines=12> */
.L_x_1594:


//--------------------- .text._Z25kernel_GenerateDSI_u2b_BTiiPKhS0_iiPd --------------------------
	.section	.text._Z25kernel_GenerateDSI_u2b_BTiiPKhS0_iiPd,"ax",@progbits
	.align	128
        .global         _Z25kernel_GenerateDSI_u2b_BTiiPKhS0_iiPd
        .type           _Z25kernel_GenerateDSI_u2b_BTiiPKhS0_iiPd,@function
        .size           _Z25kernel_GenerateDSI_u2b_BTiiPKhS0_iiPd,(.L_x_1595 - _Z25kernel_GenerateDSI_u2b_BTiiPKhS0_iiPd)
        .other          _Z25kernel_GenerateDSI_u2b_BTiiPKhS0_iiPd,@"STO_CUDA_ENTRY STV_DEFAULT"
_Z25kernel_GenerateDSI_u2b_BTiiPKhS0_iiPd:
.text._Z25kernel_GenerateDSI_u2b_BTiiPKhS0_iiPd:
        /* <DEDUP_REMOVED lines=31> */
.L_x_1463:
[----:B0-----:R-:W0:Y:S01]  /*01f0*/  LDCU UR5, c[0x0][0x384] ;  /* 0x00007080ff0577ac */ /* 0x001e220008000800 */
[----:B------:R-:W-:Y:S01]  /*0200*/  VIADD R0, R24, -UR4 ;  /* 0x8000000418007c36 */ /* 0x000fe20008000000 */
        /* <DEDUP_REMOVED lines=40> */
.L_x_1438:
        /* <DEDUP_REMOVED lines=9> */
.L_x_1435:
        /* <DEDUP_REMOVED lines=21> */
.L_x_1434:
        /* <DEDUP_REMOVED lines=15> */
.L_x_1437:
[----:B------:R-:W-:Y:S05]  /*0760*/  BSYNC.RECONVERGENT B2 ;  /* 0x0000000000027941 */ /* 0x000fea0003800200 */
.L_x_1436:
[----:B------:R-:W-:-:S13]  /*0770*/  ISETP.GE.AND P0, PT, R9, R0, PT ;  /* 0x000000000900720c */ /* 0x000fda0003f06270 */
[----:B------:R-:W-:Y:S05]  /*0780*/  @!P0 BRA `(.L_x_1438) ;  /* 0xfffffffc00408947 */ /* 0x000fea000383ffff */
[----:B------:R-:W-:Y:S05]  /*0790*/  BSYNC.RECONVERGENT B1 ;  /* 0x0000000000017941 */ /* 0x000fea0003800200 */
.L_x_1433:
        /* <DEDUP_REMOVED lines=25> */
.L_x_1446:
[----:B------:R-:W-:-:S06]  /*0930*/  IMAD R18, R26, 0x8, R8 ;  /* 0x000000081a127824 */ /* 0x000fcc00078e0208 */
[----:B-----5:R-:W5:Y:S01]  /*0940*/  LDL.64 R18, [R18] ;  /* 0x0000000012127983 */ /* 0x020f620000100a00 */
[----:B------:R-:W-:Y:S01]  /*0950*/  BSSY.RECONVERGENT B2, `(.L_x_1440) ;  /* 0x000001a000027945 */ /* 0x000fe20003800200 */
[----:B------:R-:W-:Y:S01]  /*0960*/  IMAD.MOV.U32 R27, RZ, RZ, R9 ;  /* 0x000000ffff1b7224 */ /* 0x000fe200078e0009 */
[----:B------:R-:W-:Y:S01]  /*0970*/  MOV R25, R26 ;  /* 0x0000001a00197202 */ /* 0x000fe20000000f00 */
[----:B0-----:R-:W-:-:S07]  /*0980*/  IMAD.MOV.U32 R9, RZ, RZ, RZ ;  /* 0x000000ffff097224 */ /* 0x001fce00078e00ff */
.L_x_1443:
        /* <DEDUP_REMOVED lines=16> */
.L_x_1442:
[----:B------:R-:W-:Y:S05]  /*0a90*/  BSYNC.RECONVERGENT B3 ;  /* 0x0000000000037941 */ /* 0x000fea0003800200 */
.L_x_1441:
[----:B------:R-:W-:Y:S01]  /*0aa0*/  VIADD R25, R25, 0x1 ;  /* 0x0000000119197836 */ /* 0x000fe20000000000 */
[----:B------:R-:W-:Y:S01]  /*0ab0*/  MOV R19, R5 ;  /* 0x0000000500137202 */ /* 0x000fe20000000f00 */
[----:B------:R-:W-:-:S03]  /*0ac0*/  IMAD.MOV.U32 R18, RZ, RZ, R4 ;  /* 0x000000ffff127224 */ /* 0x000fc600078e0004 */
[----:B------:R-:W-:-:S13]  /*0ad0*/  ISETP.GE.AND P0, PT, R25, R27, PT ;  /* 0x0000001b1900720c */ /* 0x000fda0003f06270 */
[----:B------:R-:W-:Y:S05]  /*0ae0*/  @!P0 BRA `(.L_x_1443) ;  /* 0xfffffffc00a88947 */ /* 0x000fea000383ffff */
[----:B------:R-:W-:Y:S05]  /*0af0*/  BSYNC.RECONVERGENT B2 ;  /* 0x0000000000027941 */ /* 0x000fea0003800200 */
.L_x_1440:
        /* <DEDUP_REMOVED lines=15> */
.L_x_1445:
[----:B------:R-:W-:Y:S05]  /*0bf0*/  BSYNC.RECONVERGENT B2 ;  /* 0x0000000000027941 */ /* 0x000fea0003800200 */
.L_x_1444:
[----:B------:R-:W-:-:S13]  /*0c00*/  ISETP.GE.AND P0, PT, R26, R9, PT ;  /* 0x000000091a00720c */ /* 0x000fda0003f06270 */
[----:B------:R-:W-:Y:S05]  /*0c10*/  @!P0 BRA `(.L_x_1446) ;  /* 0xfffffffc00448947 */ /* 0x000fea000383ffff */
[----:B------:R-:W-:Y:S05]  /*0c20*/  BSYNC.RECONVERGENT B1 ;  /* 0x0000000000017941 */ /* 0x000fea0003800200 */
.L_x_1439:
        /* <DEDUP_REMOVED lines=16> */
.L_x_1454:
[----:B-1----:R-:W-:-:S06]  /*0d30*/  IMAD R20, R9, 0x8, R1 ;  /* 0x0000000809147824 */ /* 0x002fcc00078e0201 */
[----:B-----5:R-:W5:Y:S01]  /*0d40*/  LDL.64 R20, [R20] ;  /* 0x0000000014147983 */ /* 0x020f620000100a00 */
[----:B------:R-:W-:Y:S01]  /*0d50*/  BSSY.RECONVERGENT B2, `(.L_x_1448) ;  /* 0x000001b000027945 */ /* 0x000fe20003800200 */
[----:B------:R-:W-:Y:S01]  /*0d60*/  IMAD.MOV.U32 R25, RZ, RZ, R0 ;  /* 0x000000ffff197224 */ /* 0x000fe200078e0000 */
[----:B0-----:R-:W-:Y:S01]  /*0d70*/  MOV R26, R9 ;  /* 0x00000009001a7202 */ /* 0x001fe20000000f00 */
[----:B------:R-:W-:-:S07]  /*0d80*/  IMAD.MOV.U32 R0, RZ, RZ, RZ ;  /* 0x000000ffff007224 */ /* 0x000fce00078e00ff */
.L_x_1451:
        /* <DEDUP_REMOVED lines=18> */
.L_x_1450:
[----:B------:R-:W-:Y:S05]  /*0eb0*/  BSYNC.RECONVERGENT B3 ;  /* 0x0000000000037941 */ /* 0x000fea0003800200 */
.L_x_1449:
[----:B------:R-:W-:Y:S01]  /*0ec0*/  MOV R20, R6 ;  /* 0x0000000600147202 */ /* 0x000fe20000000f00 */
[----:B------:R-:W-:Y:S01]  /*0ed0*/  IMAD.MOV.U32 R21, RZ, RZ, R7 ;  /* 0x000000ffff157224 */ /* 0x000fe200078e0007 */
[----:B------:R-:W-:Y:S01]  /*0ee0*/  MOV R26, R28 ;  /* 0x0000001c001a7202 */ /* 0x000fe20000000f00 */
[----:B------:R-:W-:Y:S06]  /*0ef0*/  @!P1 BRA `(.L_x_1451) ;  /* 0xfffffffc00a49947 */ /* 0x000fec000383ffff */
[----:B------:R-:W-:Y:S05]  /*0f00*/  BSYNC.RECONVERGENT B2 ;  /* 0x0000000000027941 */ /* 0x000fea0003800200 */
.L_x_1448:
        /* <DEDUP_REMOVED lines=15> */
.L_x_1453:
[----:B------:R-:W-:Y:S05]  /*1000*/  BSYNC.RECONVERGENT B2 ;  /* 0x0000000000027941 */ /* 0x000fea0003800200 */
.L_x_1452:
[----:B------:R-:W-:-:S13]  /*1010*/  ISETP.GE.AND P0, PT, R9, R0, PT ;  /* 0x000000000900720c */ /* 0x000fda0003f06270 */
[----:B------:R-:W-:Y:S05]  /*1020*/  @!P0 BRA `(.L_x_1454) ;  /* 0xfffffffc00408947 */ /* 0x000fea000383ffff */
[----:B------:R-:W-:Y:S05]  /*1030*/  BSYNC.RECONVERGENT B1 ;  /* 0x0000000000017941 */ /* 0x000fea0003800200 */
.L_x_1447:
        /* <DEDUP_REMOVED lines=14> */
.L_x_1462:
[----:B0-----:R-:W-:-:S06]  /*1120*/  LEA R4, R9, R8, 0x3 ;  /* 0x0000000809047211 */ /* 0x001fcc00078e18ff */
[----:B-----5:R-:W5:Y:S01]  /*1130*/  LDL.64 R4, [R4] ;  /* 0x0000000004047983 */ /* 0x020f620000100a00 */
[----:B------:R-:W-:Y:S01]  /*1140*/  BSSY.RECONVERGENT B2, `(.L_x_1456) ;  /* 0x000001b000027945 */ /* 0x000fe20003800200 */
[----:B------:R-:W-:Y:S01]  /*1150*/  IMAD.MOV.U32 R18, RZ, RZ, R0 ;  /* 0x000000ffff127224 */ /* 0x000fe200078e0000 */
[----:B------:R-:W-:Y:S01]  /*1160*/  MOV R21, R9 ;  /* 0x0000000900157202 */ /* 0x000fe20000000f00 */
[----:B------:R-:W-:-:S07]  /*1170*/  IMAD.MOV.U32 R0, RZ, RZ, RZ ;  /* 0x000000ffff007224 */ /* 0x000fce00078e00ff */
.L_x_1459:
        /* <DEDUP_REMOVED lines=18> */
.L_x_1458:
[----:B------:R-:W-:Y:S05]  /*12a0*/  BSYNC.RECONVERGENT B3 ;  /* 0x0000000000037941 */ /* 0x000fea0003800200 */
.L_x_1457:
[----:B-1----:R-:W-:Y:S01]  /*12b0*/  MOV R4, R2 ;  /* 0x0000000200047202 */ /* 0x002fe20000000f00 */
[----:B------:R-:W-:Y:S01]  /*12c0*/  IMAD.MOV.U32 R5, RZ, RZ, R3 ;  /* 0x000000ffff057224 */ /* 0x000fe200078e0003 */
[----:B------:R-:W-:Y:S01]  /*12d0*/  MOV R21, R19 ;  /* 0x0000001300157202 */ /* 0x000fe20000000f00 */
[----:B------:R-:W-:Y:S06]  /*12e0*/  @!P1 BRA `(.L_x_1459) ;  /* 0xfffffffc00a49947 */ /* 0x000fec000383ffff */
[----:B------:R-:W-:Y:S05]  /*12f0*/  BSYNC.RECONVERGENT B2 ;  /* 0x0000000000027941 */ /* 0x000fea0003800200 */
.L_x_1456:
        /* <DEDUP_REMOVED lines=15> */
.L_x_1461:
[----:B------:R-:W-:Y:S05]  /*13f0*/  BSYNC.RECONVERGENT B2 ;  /* 0x0000000000027941 */ /* 0x000fea0003800200 */
.L_x_1460:
[----:B------:R-:W-:-:S13]  /*1400*/  ISETP.GE.AND P0, PT, R9, R0, PT ;  /* 0x000000000900720c */ /* 0x000fda0003f06270 */
[----:B------:R-:W-:Y:S05]  /*1410*/  @!P0 BRA `(.L_x_1462) ;  /* 0xfffffffc00408947 */ /* 0x000fea000383ffff */
[----:B------:R-:W-:Y:S05]  /*1420*/  BSYNC.RECONVERGENT B1 ;  /* 0x0000000000017941 */ /* 0x000fea0003800200 */
.L_x_1455:
[----:B0-----:R-:W2:Y:S02]  /*1430*/  LDL.64 R2, [R1+0x38] ;  /* 0x0000380001027983 */ /* 0x001ea40000100a00 */
[----:B--2---:R-:W-:-:S06]  /*1440*/  DSETP.GTU.AND P0, PT, R2, R6, PT ;  /* 0x000000060200722a */ /* 0x004fcc0003f0c000 */
[----:B------:R-:W-:Y:S02]  /*1450*/  FSEL R2, R2, R6, !P0 ;  /* 0x0000000602027208 */ /* 0x000fe40004000000 */
[----:B------:R-:W-:-:S07]  /*1460*/  FSEL R3, R3, R7, !P0 ;  /* 0x0000000703037208 */ /* 0x000fce0004000000 */
.L_x_1432:
[----:B------:R-:W-:Y:S05]  /*1470*/  BSYNC.RECONVERGENT B0 ;  /* 0x0000000000007941 */ /* 0x000fea0003800200 */
.L_x_1431:
        /* <DEDUP_REMOVED lines=12> */
.L_x_1464:
        /* <DEDUP_REMOVED lines=12> */
.L_x_1595:


//--------------------- .text._Z25kernel_GenerateDSI_r2l_BTiiPKhS0_iiPd --------------------------
	.section	.text._Z25kernel_GenerateDSI_r2l_BTiiPKhS0_iiPd,"ax",@progbits
	.align	128
        .global         _Z25kernel_GenerateDSI_r2l_BTiiPKhS0_iiPd
        .type           _Z25kernel_GenerateDSI_r2l_BTiiPKhS0_iiPd,@function
        .size           _Z25kernel_GenerateDSI_r2l_BTiiPKhS0_iiPd,(.L_x_1596 - _Z25kernel_GenerateDSI_r2l_BTiiPKhS0_iiPd)
        .other          _Z25kernel_GenerateDSI_r2l_BTiiPKhS0_iiPd,@"STO_CUDA_ENTRY STV_DEFAULT"
_Z25kernel_GenerateDSI_r2l_BTiiPKhS0_iiPd:
.text._Z25kernel_GenerateDSI_r2l_BTiiPKhS0_iiPd:
[----:B------:R-:W0:Y:S01]  /*0000*/  LDC R1, c[0x0][0x37c] ;  /* 0x0000df00ff017b82 */ /* 0x000e220000000800 */
[----:B------:R-:W1:Y:S01]  /*0010*/  S2R R3, SR_CTAID.Y ;  /* 0x0000000000037919 */ /* 0x000e620000002600 */
[----:B------:R-:W1:Y:S01]  /*0020*/  LDCU UR4, c[0x0][0x364] ;  /* 0x00006c80ff0477ac */ /* 0x000e620008000800 */
[----:B0-----:R-:W-:Y:S01]  /*0030*/  VIADD R1, R1, 0xffffffc0 ;  /* 0xffffffc001017836 */ /* 0x001fe20000000000 */
[----:B------:R-:W1:Y:S01]  /*0040*/  S2R R0, SR_TID.Y ;  /* 0x0000000000007919 */ /* 0x000e620000002200 */
[----:B------:R-:W0:Y:S01]  /*0050*/  LDCU UR5, c[0x0][0x360] ;  /* 0x00006c00ff0577ac */ /* 0x000e220008000800 */
[----:B------:R-:W0:Y:S01]  /*0060*/  S2R R2, SR_CTAID.X ;  /* 0x0000000000027919 */ /* 0x000e220000002500 */
[----:B------:R-:W2:Y:S01]  /*0070*/  LDCU.64 UR10, c[0x0][0x380] ;  /* 0x00007000ff0a77ac */ /* 0x000ea20008000a00 */
[----:B------:R-:W0:Y:S01]  /*0080*/  S2R R5, SR_TID.X ;  /* 0x0000000000057919 */ /* 0x000e220000002100 */
[----:B-1----:R-:W-:-:S05]  /*0090*/  IMAD R3, R3, UR4, R0 ;  /* 0x0000000403037c24 */ /* 0x002fca000f8e0200 */
[----:B--2---:R-:W-:Y:S01]  /*00a0*/  ISETP.GE.AND P0, PT, R3, UR11, PT ;  /* 0x0000000b03007c0c */ /* 0x004fe2000bf06270 */
[----:B0-----:R-:W-:-:S05]  /*00b0*/  IMAD R0, R2, UR5, R5 ;  /* 0x0000000502007c24 */ /* 0x001fca000f8e0205 */
[----:B------:R-:W-:-:S13]  /*00c0*/  ISETP.GE.OR P0, PT, R0, UR10, P0 ;  /* 0x0000000a00007c0c */ /* 0x000fda0008706670 */
[----:B------:R-:W-:Y:S05]  /*00d0*/  @P0 EXIT ;  /* 0x000000000000094d */ /* 0x000fea0003800000 */
[----:B------:R-:W0:Y:S02]  /*00e0*/  LDC.64 R4, c[0x0][0x398] ;  /* 0x0000e600ff047b82 */ /* 0x000e240000000a00 */
[----:B0-----:R-:W-:-:S13]  /*00f0*/  ISETP.GT.AND P0, PT, R4, R5, PT ;  /* 0x000000050400720c */ /* 0x001fda0003f04270 */
[----:B------:R-:W-:Y:S05]  /*0100*/  @P0 EXIT ;  /* 0x000000000000094d */ /* 0x000fea0003800000 */
[----:B------:R-:W0:Y:S01]  /*0110*/  LDCU.64 UR6, c[0x0][0x390] ;  /* 0x00007200ff0677ac */ /* 0x000e220008000a00 */
[----:B------:R-:W-:Y:S01]  /*0120*/  IMAD R18, R3, UR10, R0 ;  /* 0x0000000a03127c24 */ /* 0x000fe2000f8e0200 */
[C---:B------:R-:W-:Y:S01]  /*0130*/  IADD3 R20, PT, PT, R1.reuse, 0x28, RZ ;  /* 0x0000002801147810 */ /* 0x040fe20007ffe0ff */
[----:B------:R-:W-:Y:S01]  /*0140*/  VIADD R19, R1, 0x18 ;  /* 0x0000001801137836 */ /* 0x000fe20000000000 */
[----:B------:R-:W1:Y:S01]  /*0150*/  LDCU UR4, c[0x0][0x398] ;  /* 0x00007300ff0477ac */ /* 0x000e620008000800 */
[----:B------:R-:W2:Y:S01]  /*0160*/  LDCU.64 UR8, c[0x0][0x358] ;  /* 0x00006b00ff0877ac */ /* 0x000ea20008000a00 */
[----:B------:R-:W-:Y:S01]  /*0170*/  UIADD3 UR5, UPT, UPT, UR10, -0x1, URZ ;  /* 0xffffffff0a057890 */ /* 0x000fe2000fffe0ff */
[----:B0-----:R-:W-:Y:S01]  /*0180*/  IADD3 R14, P0, PT, R18, UR6, RZ ;  /* 0x00000006120e7c10 */ /* 0x001fe2000ff1e0ff */
[----:B------:R-:W-:-:S03]  /*0190*/  UIMAD UR6, UR11, UR10, URZ ;  /* 0x0000000a0b0672a4 */ /* 0x000fc6000f8e02ff */
[----:B-1----:R-:W-:-:S09]  /*01a0*/  LEA.HI.X.SX32 R15, R18, UR7, 0x1, P0 ;  /* 0x00000007120f7c11 */ /* 0x002fd200080f0eff */
.L_x_1497:
[C---:B0-----:R-:W-:Y:S01]  /*01b0*/  VIADD R3, R0.reuse, UR4 ;  /* 0x0000000400037c36 */ /* 0x041fe20008000000 */
[----:B------:R-:W-:Y:S04]  /*01c0*/  BSSY.RECONVERGENT B0, `(.L_x_1465) ;  /* 0x000011d000007945 */ /* 0x000fe80003800200 */
[CC--:B------:R-:W-:Y:S02]  /*01d0*/  VIMNMX R2, PT, PT, R0.reuse, R3.reuse, PT ;  /* 0x0000000300027248 */ /* 0x0c0fe40003fe0100 */
[----:B------:R-:W-:Y:S02]  /*01e0*/  VIMNMX R3, PT, PT, R0, R3, !PT ;  /* 0x0000000300037248 */ /* 0x000fe40007fe0100 */
[----:B------:R-:W-:Y:S01]  /*01f0*/  ISETP.GE.AND P0, PT, R2, 0x1, PT ;  /* 0x000000010200780c */ /* 0x000fe20003f06270 */
[----:B------:R-:W-:-:S03]  /*0200*/  IMAD.MOV.U32 R2, RZ, RZ, 0x0 ;  /* 0x00000000ff027424 */ /* 0x000fc600078e00ff */
[----:B------:R-:W-:Y:S01]  /*0210*/  ISETP.GE.OR P0, PT, R3, UR5, !P0 ;  /* 0x0000000503007c0c */ /* 0x000fe2000c706670 */
[----:B------:R-:W-:-:S12]  /*0220*/  HFMA2 R3, -RZ, RZ, -1.984375, 0 ;  /* 0xbff00000ff037431 */ /* 0x000fd800000001ff */
[----:B------:R-:W-:Y:S05]  /*0230*/  @P0 BRA `(.L_x_1466) ;  /* 0x0000001000540947 */ /* 0x000fea0003800000 */
[----:B------:R-:W0:Y:S01]  /*0240*/  LDCU.64 UR10, c[0x0][0x388] ;  /* 0x00007100ff0a77ac */ /* 0x000e220008000a00 */
[----:B------:R-:W-:-:S05]  /*0250*/  VIADD R2, R18, UR4 ;  /* 0x0000000412027c36 */ /* 0x000fca0008000000 */
[----:B0-----:R-:W-:-:S04]  /*0260*/  IADD3 R4, P0, PT, R2, UR10, RZ ;  /* 0x0000000a02047c10 */ /* 0x001fc8000ff1e0ff */
[----:B------:R-:W-:-:S05]  /*0270*/  LEA.HI.X.SX32 R5, R2, UR11, 0x1, P0 ;  /* 0x0000000b02057c11 */ /* 0x000fca00080f0eff */
[----:B--2---:R-:W2:Y:S04]  /*0280*/  LDG.E.U8 R2, desc[UR8][R4.64] ;  /* 0x0000000804027981 */ /* 0x004ea8000c1e1100 */
[----:B------:R-:W3:Y:S04]  /*0290*/  LDG.E.U8 R11, desc[UR8][R4.64+-0x1] ;  /* 0xffffff08040b7981 */ /* 0x000ee8000c1e1100 */
[----:B------:R0:W4:Y:S01]  /*02a0*/  LDG.E.U8 R16, desc[UR8][R4.64+0x1] ;  /* 0x0000010804107981 */ /* 0x000122000c1e1100 */
[----:B------:R-:W-:Y:S01]  /*02b0*/  IMAD.MOV.U32 R10, RZ, RZ, 0x2 ;  /* 0x00000002ff0a7424 */ /* 0x000fe200078e00ff */
[----:B------:R-:W-:Y:S01]  /*02c0*/  MOV R13, 0x1 ;  /* 0x00000001000d7802 */ /* 0x000fe20000000f00 */
[----:B------:R-:W-:Y:S01]  /*02d0*/  IMAD.MOV.U32 R12, RZ, RZ, RZ ;  /* 0x000000ffff0c7224 */ /* 0x000fe200078e00ff */
[----:B------:R-:W-:Y:S02]  /*02e0*/  BSSY.RECONVERGENT B1, `(.L_x_1467) ;  /* 0x000003f000017945 */ /* 0x000fe40003800200 */
[----:B------:R1:W-:Y:S04]  /*02f0*/  STL [R1+0x20], R10 ;  /* 0x0000200a01007387 */ /* 0x0003e80000100800 */
[----:B------:R1:W-:Y:S01]  /*0300*/  STL.64 [R1+0x18], R12 ;  /* 0x0000180c01007387 */ /* 0x0003e20000100a00 */
[----:B0-----:R-:W-:Y:S01]  /*0310*/  IMAD.MOV.U32 R5, RZ, RZ, RZ ;  /* 0x000000ffff057224 */ /* 0x001fe200078e00ff */
[----:B------:R-:W-:Y:S01]  /*0320*/  MOV R4, 0x2 ;  /* 0x0000000200047802 */ /* 0x000fe20000000f00 */
[----:B--2---:R-:W0:Y:S08]  /*0330*/  I2F.F64.U16 R2, R2 ;  /* 0x0000000200027312 */ /* 0x004e300000101800 */
[----:B---3--:R-:W2:Y:S01]  /*0340*/  I2F.F64.U16 R6, R11 ;  /* 0x0000000b00067312 */ /* 0x008ea20000101800 */
[----:B0-----:R1:W-:Y:S07]  /*0350*/  STL.64 [R1], R2 ;  /* 0x0000000201007387 */ /* 0x0013ee0000100a00 */
[----:B----4-:R-:W0:Y:S01]  /*0360*/  I2F.F64.U16 R8, R16 ;  /* 0x0000001000087312 */ /* 0x010e220000101800 */
[----:B--2---:R-:W-:-:S02]  /*0370*/  DADD R6, R2, R6 ;  /* 0x0000000002067229 */ /* 0x004fc40000000006 */
[----:B0-----:R-:W-:-:S06]  /*0380*/  DADD R8, R2, R8 ;  /* 0x0000000002087229 */ /* 0x001fcc0000000008 */
[----:B------:R-:W-:Y:S02]  /*0390*/  DMUL R6, R6, 0.5 ;  /* 0x3fe0000006067828 */ /* 0x000fe40000000000 */
[----:B------:R-:W-:-:S05]  /*03a0*/  DMUL R8, R8, 0.5 ;  /* 0x3fe0000008087828 */ /* 0x000fca0000000000 */
[----:B------:R1:W-:Y:S04]  /*03b0*/  STL.64 [R1+0x8], R6 ;  /* 0x0000080601007387 */ /* 0x0003e80000100a00 */
[----:B------:R1:W-:Y:S02]  /*03c0*/  STL.64 [R1+0x10], R8 ;  /* 0x0000100801007387 */ /* 0x0003e40000100a00 */
.L_x_1472:
[----:B01----:R-:W-:-:S05]  /*03d0*/  IMAD R6, R5, 0x8, R1 ;  /* 0x0000000805067824 */ /* 0x003fca00078e0201 */
        /* <DEDUP_REMOVED lines=8> */
.L_x_1469:
        /* <DEDUP_REMOVED lines=21> */
.L_x_1468:
        /* <DEDUP_REMOVED lines=15> */
.L_x_1471:
[----:B------:R-:W-:Y:S05]  /*06a0*/  BSYNC.RECONVERGENT B2 ;  /* 0x0000000000027941 */ /* 0x000fea0003800200 */
.L_x_1470:
[----:B------:R-:W-:-:S13]  /*06b0*/  ISETP.GE.AND P0, PT, R5, R4, PT ;  /* 0x000000040500720c */ /* 0x000fda0003f06270 */
[----:B------:R-:W-:Y:S05]  /*06c0*/  @!P0 BRA `(.L_x_1472) ;  /* 0xfffffffc00408947 */ /* 0x000fea000383ffff */
[----:B------:R-:W-:Y:S05]  /*06d0*/  BSYNC.RECONVERGENT B1 ;  /* 0x0000000000017941 */ /* 0x000fea0003800200 */
.L_x_1467:
        /* <DEDUP_REMOVED lines=23> */
.L_x_1480:
[----:B0-----:R-:W-:-:S06]  /*0850*/  LEA R10, R22, R20, 0x3 ;  /* 0x00000014160a7211 */ /* 0x001fcc00078e18ff */
[----:B-----5:R-:W5:Y:S01]  /*0860*/  LDL.64 R10, [R10] ;  /* 0x000000000a0a7983 */ /* 0x020f620000100a00 */
[----:B------:R-:W-:Y:S01]  /*0870*/  BSSY.RECONVERGENT B2, `(.L_x_1474) ;  /* 0x000001b000027945 */ /* 0x000fe20003800200 */
[----:B------:R-:W-:Y:S01]  /*0880*/  IMAD.MOV.U32 R12, RZ, RZ, R21 ;  /* 0x000000ffff0c7224 */ /* 0x000fe200078e0015 */
[----:B------:R-:W-:Y:S01]  /*0890*/  MOV R21, RZ ;  /* 0x000000ff00157202 */ /* 0x000fe20000000f00 */
[----:B------:R-:W-:-:S07]  /*08a0*/  IMAD.MOV.U32 R23, RZ, RZ, R22 ;  /* 0x000000ffff177224 */ /* 0x000fce00078e0016 */
.L_x_1477:
        /* <DEDUP_REMOVED lines=18> */
.L_x_1476:
[----:B------:R-:W-:Y:S05]  /*09d0*/  BSYNC.RECONVERGENT B3 ;  /* 0x0000000000037941 */ /* 0x000fea0003800200 */
.L_x_1475:
[----:B-1----:R-:W-:Y:S01]  /*09e0*/  IMAD.MOV.U32 R10, RZ, RZ, R8 ;  /* 0x000000ffff0a7224 */ /* 0x002fe200078e0008 */
[----:B------:R-:W-:Y:S01]  /*09f0*/  MOV R23, R13 ;  /* 0x0000000d00177202 */ /* 0x000fe20000000f00 */
[----:B------:R-:W-:Y:S01]  /*0a00*/  IMAD.MOV.U32 R11, RZ, RZ, R9 ;  /* 0x000000ffff0b7224 */ /* 0x000fe200078e0009 */
[----:B------:R-:W-:Y:S06]  /*0a10*/  @!P1 BRA `(.L_x_1477) ;  /* 0xfffffffc00a49947 */ /* 0x000fec000383ffff */
[----:B------:R-:W-:Y:S05]  /*0a20*/  BSYNC.RECONVERGENT B2 ;  /* 0x0000000000027941 */ /* 0x000fea0003800200 */
.L_x_1474:
        /* <DEDUP_REMOVED lines=15> */
.L_x_1479:
[----:B------:R-:W-:Y:S05]  /*0b20*/  BSYNC.RECONVERGENT B2 ;  /* 0x0000000000027941 */ /* 0x000fea0003800200 */
.L_x_1478:
[----:B------:R-:W-:-:S13]  /*0b30*/  ISETP.GE.AND P0, PT, R22, R21, PT ;  /* 0x000000151600720c */ /* 0x000fda0003f06270 */
[----:B------:R-:W-:Y:S05]  /*0b40*/  @!P0 BRA `(.L_x_1480) ;  /* 0xfffffffc00408947 */ /* 0x000fea000383ffff */
[----:B------:R-:W-:Y:S05]  /*0b50*/  BSYNC.RECONVERGENT B1 ;  /* 0x0000000000017941 */ /* 0x000fea0003800200 */
.L_x_1473:
        /* <DEDUP_REMOVED lines=8> */
[----:B------:R-:W-:Y:S01]  /*0be0*/  HFMA2 R7, -RZ, RZ, 0, 0 ;  /* 0x00000000ff077431 */ /* 0x000fe200000001ff */
[----:B------:R-:W-:Y:S01]  /*0bf0*/  BSSY.RECONVERGENT B1, `(.L_x_1481) ;  /* 0x0000036000017945 */ /* 0x000fe20003800200 */
[----:B------:R-:W-:Y:S01]  /*0c00*/  IMAD.MOV.U32 R6, RZ, RZ, 0x2 ;  /* 0x00000002ff067424 */ /* 0x000fe200078e00ff */
[----:B------:R0:W-:Y:S04]  /*0c10*/  STL.64 [R1+0x8], R4 ;  /* 0x0000080401007387 */ /* 0x0001e80000100a00 */
[----:B------:R0:W-:Y:S04]  /*0c20*/  STL.64 [R1+0x10], R16 ;  /* 0x0000101001007387 */ /* 0x0001e80000100a00 */
[----:B------:R0:W-:Y:S04]  /*0c30*/  STL.64 [R1+0x18], R22 ;  /* 0x0000181601007387 */ /* 0x0001e80000100a00 */
[----:B------:R0:W-:Y:S02]  /*0c40*/  STL [R1+0x20], R12 ;  /* 0x0000200c01007387 */ /* 0x0001e40000100800 */
.L_x_1488:
[----:B0-----:R-:W-:-:S06]  /*0c50*/  LEA R12, R7, R1, 0x3 ;  /* 0x00000001070c7211 */ /* 0x001fcc00078e18ff */
[----:B-----5:R-:W5:Y:S01]  /*0c60*/  LDL.64 R12, [R12] ;  /* 0x000000000c0c7983 */ /* 0x020f620000100a00 */
[----:B------:R-:W-:Y:S01]  /*0c70*/  BSSY.RECONVERGENT B2, `(.L_x_1482) ;  /* 0x000001b000027945 */ /* 0x000fe20003800200 */
[----:B------:R-:W-:Y:S01]  /*0c80*/  IMAD.MOV.U32 R23, RZ, RZ, R6 ;  /* 0x000000ffff177224 */ /* 0x000fe200078e0006 */
[----:B------:R-:W-:Y:S01]  /*0c90*/  MOV R16, R7 ;  /* 0x0000000700107202 */ /* 0x000fe20000000f00 */
[----:B------:R-:W-:-:S07]  /*0ca0*/  IMAD.MOV.U32 R6, RZ, RZ, RZ ;  /* 0x000000ffff067224 */ /* 0x000fce00078e00ff */
.L_x_1485:
        /* <DEDUP_REMOVED lines=18> */
.L_x_1484:
[----:B------:R-:W-:Y:S05]  /*0dd0*/  BSYNC.RECONVERGENT B3 ;  /* 0x0000000000037941 */ /* 0x000fea0003800200 */
.L_x_1483:
[----:B-1----:R-:W-:Y:S01]  /*0de0*/  MOV R12, R4 ;  /* 0x00000004000c7202 */ /* 0x002fe20000000f00 */
[----:B------:R-:W-:Y:S01]  /*0df0*/  IMAD.MOV.U32 R13, RZ, RZ, R5 ;  /* 0x000000ffff0d7224 */ /* 0x000fe200078e0005 */
[----:B------:R-:W-:Y:S01]  /*0e00*/  MOV R16, R26 ;  /* 0x0000001a00107202 */ /* 0x000fe20000000f00 */
[----:B------:R-:W-:Y:S06]  /*0e10*/  @!P1 BRA `(.L_x_1485) ;  /* 0xfffffffc00a49947 */ /* 0x000fec000383ffff */
[----:B------:R-:W-:Y:S05]  /*0e20*/  BSYNC.RECONVERGENT B2 ;  /* 0x0000000000027941 */ /* 0x000fea0003800200 */
.L_x_1482:
        /* <DEDUP_REMOVED lines=15> */
.L_x_1487:
[----:B------:R-:W-:Y:S05]  /*0f20*/  BSYNC.RECONVERGENT B2 ;  /* 0x0000000000027941 */ /* 0x000fea0003800200 */
.L_x_1486:
[----:B------:R-:W-:-:S13]  /*0f30*/  ISETP.GE.AND P0, PT, R7, R6, PT ;  /* 0x000000060700720c */ /* 0x000fda0003f06270 */
[----:B------:R-:W-:Y:S05]  /*0f40*/  @!P0 BRA `(.L_x_1488) ;  /* 0xfffffffc00408947 */ /* 0x000fea000383ffff */
[----:B------:R-:W-:Y:S05]  /*0f50*/  BSYNC.RECONVERGENT B1 ;  /* 0x0000000000017941 */ /* 0x000fea0003800200 */
.L_x_1481:
[----:B0-----:R0:W5:Y:S01]  /*0f60*/  LDL.64 R4, [R1+0x10] ;  /* 0x0000100001047983 */ /* 0x0011620000100a00 */
[C---:B------:R-:W-:Y:S01]  /*0f70*/  DADD R8, R2.reuse, -R8 ;  /* 0x0000000002087229 */ /* 0x040fe20000000808 */
[----:B------:R-:W-:Y:S01]  /*0f80*/  IMAD.MOV.U32 R13, RZ, RZ, 0x1 ;  /* 0x00000001ff0d7424 */ /* 0x000fe200078e00ff */
[----:B------:R-:W-:Y:S01]  /*0f90*/  DADD R10, -R2, R10 ;  /* 0x00000000020a7229 */ /* 0x000fe2000000010a */
[----:B------:R-:W-:Y:S01]  /*0fa0*/  MOV R12, RZ ;  /* 0x000000ff000c7202 */ /* 0x000fe20000000f00 */
[----:B------:R-:W-:Y:S01]  /*0fb0*/  IMAD.MOV.U32 R6, RZ, RZ, 0x2 ;  /* 0x00000002ff067424 */ /* 0x000fe200078e00ff */
[----:B------:R0:W-:Y:S01]  /*0fc0*/  STL.64 [R1+0x28], RZ ;  /* 0x000028ff01007387 */ /* 0x0001e20000100a00 */
[----:B------:R-:W-:Y:S01]  /*0fd0*/  HFMA2 R3, -RZ, RZ, 0, 0 ;  /* 0x00000000ff037431 */ /* 0x000fe200000001ff */
[----:B------:R-:W-:Y:S01]  /*0fe0*/  BSSY.RECONVERGENT B1, `(.L_x_1489) ;  /* 0x0000036000017945 */ /* 0x000fe20003800200 */
[----:B------:R-:W-:Y:S01]  /*0ff0*/  IMAD.MOV.U32 R2, RZ, RZ, 0x2 ;  /* 0x00000002ff027424 */ /* 0x000fe200078e00ff */
[----:B------:R0:W-:Y:S04]  /*1000*/  STL.64 [R1+0x30], R8 ;  /* 0x0000300801007387 */ /* 0x0001e80000100a00 */
[----:B------:R0:W-:Y:S04]  /*1010*/  STL.64 [R1+0x38], R10 ;  /* 0x0000380a01007387 */ /* 0x0001e80000100a00 */
[----:B------:R0:W-:Y:S04]  /*1020*/  STL.64 [R1+0x18], R12 ;  /* 0x0000180c01007387 */ /* 0x0001e80000100a00 */
[----:B------:R0:W-:Y:S02]  /*1030*/  STL [R1+0x20], R6 ;  /* 0x0000200601007387 */ /* 0x0001e40000100800 */
.L_x_1496:
[----:B0-----:R-:W-:-:S06]  /*1040*/  LEA R8, R3, R20, 0x3 ;  /* 0x0000001403087211 */ /* 0x001fcc00078e18ff */
[----:B-----5:R-:W5:Y:S01]  /*1050*/  LDL.64 R8, [R8] ;  /* 0x0000000008087983 */ /* 0x020f620000100a00 */
[----:B------:R-:W-:Y:S01]  /*1060*/  BSSY.RECONVERGENT B2, `(.L_x_1490) ;  /* 0x000001b000027945 */ /* 0x000fe20003800200 */
[----:B------:R-:W-:Y:S01]  /*1070*/  IMAD.MOV.U32 R16, RZ, RZ, R2 ;  /* 0x000000ffff107224 */ /* 0x000fe200078e0002 */
[----:B------:R-:W-:Y:S01]  /*1080*/  MOV R10, R3 ;  /* 0x00000003000a7202 */ /* 0x000fe20000000f00 */
[----:B------:R-:W-:-:S07]  /*1090*/  IMAD.MOV.U32 R2, RZ, RZ, RZ ;  /* 0x000000ffff027224 */ /* 0x000fce00078e00ff */
.L_x_1493:
        /* <DEDUP_REMOVED lines=18> */
.L_x_1492:
[----:B------:R-:W-:Y:S05]  /*11c0*/  BSYNC.RECONVERGENT B3 ;  /* 0x0000000000037941 */ /* 0x000fea0003800200 */
.L_x_1491:
[----:B-1----:R-:W-:Y:S01]  /*11d0*/  MOV R8, R6 ;  /* 0x0000000600087202 */ /* 0x002fe20000000f00 */
[----:B------:R-:W-:Y:S01]  /*11e0*/  IMAD.MOV.U32 R9, RZ, RZ, R7 ;  /* 0x000000ffff097224 */ /* 0x000fe200078e0007 */
[----:B------:R-:W-:Y:S01]  /*11f0*/  MOV R10, R21 ;  /* 0x00000015000a7202 */ /* 0x000fe20000000f00 */
[----:B------:R-:W-:Y:S06]  /*1200*/  @!P1 BRA `(.L_x_1493) ;  /* 0xfffffffc00a49947 */ /* 0x000fec000383ffff */
[----:B------:R-:W-:Y:S05]  /*1210*/  BSYNC.RECONVERGENT B2 ;  /* 0x0000000000027941 */ /* 0x000fea0003800200 */
.L_x_1490:
        /* <DEDUP_REMOVED lines=15> */
.L_x_1495:
[----:B------:R-:W-:Y:S05]  /*1310*/  BSYNC.RECONVERGENT B2 ;  /* 0x0000000000027941 */ /* 0x000fea0003800200 */
.L_x_1494:
[----:B------:R-:W-:-:S13]  /*1320*/  ISETP.GE.AND P0, PT, R3, R2, PT ;  /* 0x000000020300720c */ /* 0x000fda0003f06270 */
[----:B------:R-:W-:Y:S05]  /*1330*/  @!P0 BRA `(.L_x_1496) ;  /* 0xfffffffc00408947 */ /* 0x000fea000383ffff */
[----:B------:R-:W-:Y:S05]  /*1340*/  BSYNC.RECONVERGENT B1 ;  /* 0x0000000000017941 */ /* 0x000fea0003800200 */
.L_x_1489:
[----:B------:R-:W2:Y:S02]  /*1350*/  LDL.64 R2, [R1+0x38] ;  /* 0x0000380001027983 */ /* 0x000ea40000100a00 */
[----:B--2---:R-:W-:-:S06]  /*1360*/  DSETP.GTU.AND P0, PT, R2, R4, PT ;  /* 0x000000040200722a */ /* 0x004fcc0003f0c000 */
[----:B------:R-:W-:Y:S02]  /*1370*/  FSEL R2, R2, R4, !P0 ;  /* 0x0000000402027208 */ /* 0x000fe40004000000 */
[----:B------:R-:W-:-:S07]  /*1380*/  FSEL R3, R3, R5, !P0 ;  /* 0x0000000503037208 */ /* 0x000fce0004000000 */
.L_x_1466:
[----:B--2---:R-:W-:Y:S05]  /*1390*/  BSYNC.RECONVERGENT B0 ;  /* 0x0000000000007941 */ /* 0x004fea0003800200 */
.L_x_1465:
[----:B0-----:R-:W0:Y:S08]  /*13a0*/  LDC.64 R8, c[0x0][0x398] ;  /* 0x0000e600ff087b82 */ /* 0x001e300000000a00 */
[----:B------:R-:W1:Y:S01]  /*13b0*/  LDC.64 R4, c[0x0][0x3a0] ;  /* 0x0000e800ff047b82 */ /* 0x000e620000000a00 */
[----:B0-----:R-:W-:Y:S02]  /*13c0*/  IADD3 R7, PT, PT, -R8, UR4, RZ ;  /* 0x0000000408077c10 */ /* 0x001fe4000fffe1ff */
[----:B------:R-:W-:Y:S01]  /*13d0*/  ISETP.NE.AND P0, PT, R9, UR4, PT ;  /* 0x0000000409007c0c */ /* 0x000fe2000bf05270 */
[----:B------:R-:W-:-:S02]  /*13e0*/  UIADD3 UR4, UPT, UPT, UR4, 0x1, URZ ;  /* 0x0000000104047890 */ /* 0x000fc4000fffe0ff */
[----:B------:R-:W-:-:S04]  /*13f0*/  IMAD R7, R7, UR6, R18 ;  /* 0x0000000607077c24 */ /* 0x000fc8000f8e0212 */
[----:B-1----:R-:W-:-:S05]  /*1400*/  IMAD.WIDE R4, R7, 0x8, R4 ;  /* 0x0000000807047825 */ /* 0x002fca00078e0204 */
[----:B------:R0:W-:Y:S01]  /*1410*/  STG.E.64 desc[UR8][R4.64], R2 ;  /* 0x0000000204007986 */ /* 0x0001e2000c101b08 */
[----:B------:R-:W-:Y:S05]  /*1420*/  @P0 BRA `(.L_x_1497) ;  /* 0xffffffec00600947 */ /* 0x000fea000383ffff */
[----:B------:R-:W-:Y:S05]  /*1430*/  EXIT ;  /* 0x000000000000794d */ /* 0x000fea0003800000 */
.L_x_1498:
        /* <DEDUP_REMOVED lines=12> */
.L_x_1596:


//--------------------- .text._Z25kernel_GenerateDSI_l2r_BTiiPKhS0_iiPd --------------------------
	.section	.text._Z25kernel_GenerateDSI_l2r_BTiiPKhS0_iiPd,"ax",@progbits
	.align	128
        .global         _Z25kernel_GenerateDSI_l2r_BTiiPKhS0_iiPd
        .type           _Z25kernel_GenerateDSI_l2r_BTiiPKhS0_iiPd,@function
        .size           _Z25kernel_GenerateDSI_l2r_BTiiPKhS0_iiPd,(.L_x_1597 - _Z25kernel_GenerateDSI_l2r_BTiiPKhS0_iiPd)
        .other          _Z25kernel_GenerateDSI_l2r_BTiiPKhS0_iiPd,@"STO_CUDA_ENTRY STV_DEFAULT"
_Z25kernel_GenerateDSI_l2r_BTiiPKhS0_iiPd:
.text._Z25kernel_GenerateDSI_l2r_BTiiPKhS0_iiPd:
        /* <DEDUP_REMOVED lines=27> */
.L_x_1531:
[C---:B0-----:R-:W-:Y:S01]  /*01b0*/  VIADD R4, R19.reuse, -UR4 ;  /* 0x8000000413047c36 */ /* 0x041fe20008000000 */
        /* <DEDUP_REMOVED lines=8> */
[----:B------:R-:W0:Y:S01]  /*0240*/  LDCU UR7, c[0x0][0x380] ;  /* 0x00007000ff0777ac */ /* 0x000e220008000800 */
[----:B------:R-:W1:Y:S01]  /*0250*/  LDCU.64 UR10, c[0x0][0x390] ;  /* 0x00007200ff0a77ac */ /* 0x000e620008000a00 */
[----:B0-----:R-:W-:-:S05]  /*0260*/  IMAD R2, R0, UR7, R4 ;  /* 0x0000000700027c24 */ /* 0x001fca000f8e0204 */
[----:B-1----:R-:W-:-:S04]  /*0270*/  IADD3 R4, P0, PT, R2, UR10, RZ ;  /* 0x0000000a02047c10 */ /* 0x002fc8000ff1e0ff */
[----:B------:R-:W-:-:S05]  /*0280*/  LEA.HI.X.SX32 R5, R2, UR11, 0x1, P0 ;  /* 0x0000000b02057c11 */ /* 0x000fca00080f0eff */
[----:B--2---:R-:W2:Y:S04]  /*0290*/  LDG.E.U8 R2, desc[UR8][R4.64] ;  /* 0x0000000804027981 */ /* 0x004ea8000c1e1100 */
[----:B------:R-:W3:Y:S04]  /*02a0*/  LDG.E.U8 R11, desc[UR8][R4.64+-0x1] ;  /* 0xffffff08040b7981 */ /* 0x000ee8000c1e1100 */
[----:B------:R0:W4:Y:S01]  /*02b0*/  LDG.E.U8 R16, desc[UR8][R4.64+0x1] ;  /* 0x0000010804107981 */ /* 0x000122000c1e1100 */
[----:B------:R-:W-:Y:S01]  /*02c0*/  IMAD.MOV.U32 R10, RZ, RZ, 0x2 ;  /* 0x00000002ff0a7424 */ /* 0x000fe200078e00ff */
[----:B------:R-:W-:Y:S01]  /*02d0*/  MOV R12, RZ ;  /* 0x000000ff000c7202 */ /* 0x000fe20000000f00 */
[----:B------:R-:W-:Y:S01]  /*02e0*/  IMAD.MOV.U32 R13, RZ, RZ, 0x1 ;  /* 0x00000001ff0d7424 */ /* 0x000fe200078e00ff */
[----:B------:R-:W-:Y:S02]  /*02f0*/  BSSY.RECONVERGENT B1, `(.L_x_1501) ;  /* 0x000003f000017945 */ /* 0x000fe40003800200 */
[----:B------:R1:W-:Y:S04]  /*0300*/  STL [R1+0x20], R10 ;  /* 0x0000200a01007387 */ /* 0x0003e80000100800 */
[----:B------:R1:W-:Y:S01]  /*0310*/  STL.64 [R1+0x18], R12 ;  /* 0x0000180c01007387 */ /* 0x0003e20000100a00 */
[----:B0-----:R-:W-:-:S02]  /*0320*/  IMAD.MOV.U32 R5, RZ, RZ, RZ ;  /* 0x000000ffff057224 */ /* 0x001fc400078e00ff */
[----:B------:R-:W-:Y:S01]  /*0330*/  IMAD.MOV.U32 R4, RZ, RZ, 0x2 ;  /* 0x00000002ff047424 */ /* 0x000fe200078e00ff */
        /* <DEDUP_REMOVED lines=10> */
.L_x_1506:
[----:B01----:R-:W-:-:S05]  /*03e0*/  IMAD R6, R5, 0x8, R1 ;  /* 0x0000000805067824 */ /* 0x003fca00078e0201 */
[----:B------:R0:W5:Y:S01]  /*03f0*/  LDL.64 R8, [R6] ;  /* 0x0000000006087983 */ /* 0x0001620000100a00 */
[----:B------:R-:W-:Y:S01]  /*0400*/  IMAD R7, R5, 0x4, R18 ;  /* 0x0000000405077824 */ /* 0x000fe200078e0212 */
[----:B------:R-:W-:Y:S01]  /*0410*/  BSSY.RECONVERGENT B2, `(.L_x_1502) ;  /* 0x000001a000027945 */ /* 0x000fe20003800200 */
[----:B------:R-:W-:Y:S01]  /*0420*/  MOV R17, R4 ;  /* 0x0000000400117202 */ /* 0x000fe20000000f00 */
[----:B------:R-:W-:Y:S01]  /*0430*/  IMAD.MOV.U32 R10, RZ, RZ, R5 ;  /* 0x000000ffff0a7224 */ /* 0x000fe200078e0005 */
[----:B------:R-:W-:Y:S01]  /*0440*/  IADD3 R13, PT, PT, R6, 0x8, RZ ;  /* 0x00000008060d7810 */ /* 0x000fe20007ffe0ff */
[----:B------:R-:W-:Y:S02]  /*0450*/  VIADD R16, R7, 0x4 ;  /* 0x0000000407107836 */ /* 0x000fe40000000000 */
[----:B0-----:R-:W-:-:S07]  /*0460*/  IMAD.MOV.U32 R4, RZ, RZ, RZ ;  /* 0x000000ffff047224 */ /* 0x001fce00078e00ff */
.L_x_1503:
        /* <DEDUP_REMOVED lines=21> */
.L_x_1502:
        /* <DEDUP_REMOVED lines=15> */
.L_x_1505:
[----:B------:R-:W-:Y:S05]  /*06b0*/  BSYNC.RECONVERGENT B2 ;  /* 0x0000000000027941 */ /* 0x000fea0003800200 */
.L_x_1504:
[----:B------:R-:W-:-:S13]  /*06c0*/  ISETP.GE.AND P0, PT, R5, R4, PT ;  /* 0x000000040500720c */ /* 0x000fda0003f06270 */
[----:B------:R-:W-:Y:S05]  /*06d0*/  @!P0 BRA `(.L_x_1506) ;  /* 0xfffffffc00408947 */ /* 0x000fea000383ffff */
[----:B------:R-:W-:Y:S05]  /*06e0*/  BSYNC.RECONVERGENT B1 ;  /* 0x0000000000017941 */ /* 0x000fea0003800200 */
.L_x_1501:
        /* <DEDUP_REMOVED lines=17> */
[----:B-1----:R-:W-:Y:S01]  /*0800*/  MOV R22, RZ ;  /* 0x000000ff00167202 */ /* 0x002fe20000000f00 */
[----:B----4-:R-:W-:-:S06]  /*0810*/  DADD R12, R6, R12 ;  /* 0x00000000060c7229 */ /* 0x010fcc000000000c */
[----:B------:R-:W-:Y:S02]  /*0820*/  DMUL R10, R10, 0.5 ;  /* 0x3fe000000a0a7828 */ /* 0x000fe40000000000 */
[----:B------:R-:W-:-:S05]  /*0830*/  DMUL R12, R12, 0.5 ;  /* 0x3fe000000c0c7828 */ /* 0x000fca0000000000 */
[----:B------:R0:W-:Y:S04]  /*0840*/  STL.64 [R1+0x30], R10 ;  /* 0x0000300a01007387 */ /* 0x0001e80000100a00 */
[----:B------:R0:W-:Y:S02]  /*0850*/  STL.64 [R1+0x38], R12 ;  /* 0x0000380c01007387 */ /* 0x0001e40000100a00 */
.L_x_1514:
[----:B0-----:R-:W-:-:S06]  /*0860*/  IMAD R10, R22, 0x8, R20 ;  /* 0x00000008160a7824 */ /* 0x001fcc00078e0214 */
[----:B-----5:R-:W5:Y:S01]  /*0870*/  LDL.64 R10, [R10] ;  /* 0x000000000a0a7983 */ /* 0x020f620000100a00 */
[----:B------:R-:W-:Y:S01]  /*0880*/  BSSY.RECONVERGENT B2, `(.L_x_1508) ;  /* 0x000001b000027945 */ /* 0x000fe20003800200 */
[----:B------:R-:W-:Y:S01]  /*0890*/  MOV R12, R21 ;  /* 0x00000015000c7202 */ /* 0x000fe20000000f00 */
[----:B------:R-:W-:Y:S02]  /*08a0*/  IMAD.MOV.U32 R23, RZ, RZ, R22 ;  /* 0x000000ffff177224 */ /* 0x000fe400078e0016 */
[----:B------:R-:W-:-:S07]  /*08b0*/  IMAD.MOV.U32 R21, RZ, RZ, RZ ;  /* 0x000000ffff157224 */ /* 0x000fce00078e00ff */
.L_x_1511:
        /* <DEDUP_REMOVED lines=18> */
.L_x_1510:
[----:B------:R-:W-:Y:S05]  /*09e0*/  BSYNC.RECONVERGENT B3 ;  /* 0x0000000000037941 */ /* 0x000fea0003800200 */
.L_x_1509:
[----:B-1----:R-:W-:Y:S01]  /*09f0*/  MOV R10, R8 ;  /* 0x00000008000a7202 */ /* 0x002fe20000000f00 */
[----:B------:R-:W-:Y:S01]  /*0a00*/  IMAD.MOV.U32 R11, RZ, RZ, R9 ;  /* 0x000000ffff0b7224 */ /* 0x000fe200078e0009 */
[----:B------:R-:W-:Y:S01]  /*0a10*/  MOV R23, R13 ;  /* 0x0000000d00177202 */ /* 0x000fe20000000f00 */
[----:B------:R-:W-:Y:S06]  /*0a20*/  @!P1 BRA `(.L_x_1511) ;  /* 0xfffffffc00a49947 */ /* 0x000fec000383ffff */
[----:B------:R-:W-:Y:S05]  /*0a30*/  BSYNC.RECONVERGENT B2 ;  /* 0x0000000000027941 */ /* 0x000fea0003800200 */
.L_x_1508:
        /* <DEDUP_REMOVED lines=11> */
[----:B--2---:R-:W-:Y:S01]  /*0af0*/  MOV R12, R23 ;  /* 0x00000017000c7202 */ /* 0x004fe20000000f00 */
[----:B------:R-:W-:Y:S01]  /*0b00*/  IMAD.MOV.U32 R13, RZ, RZ, R22 ;  /* 0x000000ffff0d7224 */ /* 0x000fe200078e0016 */
[----:B------:R-:W-:-:S04]  /*0b10*/  MOV R22, 0x1 ;  /* 0x0000000100167802 */ /* 0x000fc80000000f00 */
[----:B------:R0:W-:Y:S03]  /*0b20*/  STL.64 [R1+0x18], R12 ;  /* 0x0000180c01007387 */ /* 0x0001e60000100a00 */
.L_x_1513:
[----:B------:R-:W-:Y:S05]  /*0b30*/  BSYNC.RECONVERGENT B2 ;  /* 0x0000000000027941 */ /* 0x000fea0003800200 */
.L_x_1512:
[----:B------:R-:W-:-:S13]  /*0b40*/  ISETP.GE.AND P0, PT, R22, R21, PT ;  /* 0x000000151600720c */ /* 0x000fda0003f06270 */
[----:B------:R-:W-:Y:S05]  /*0b50*/  @!P0 BRA `(.L_x_1514) ;  /* 0xfffffffc00408947 */ /* 0x000fea000383ffff */
[----:B------:R-:W-:Y:S05]  /*0b60*/  BSYNC.RECONVERGENT B1 ;  /* 0x0000000000017941 */ /* 0x000fea0003800200 */
.L_x_1507:
        /* <DEDUP_REMOVED lines=15> */
.L_x_1522:
[----:B0-----:R-:W-:-:S06]  /*0c60*/  LEA R12, R7, R1, 0x3 ;  /* 0x00000001070c7211 */ /* 0x001fcc00078e18ff */
[----:B-----5:R-:W5:Y:S01]  /*0c70*/  LDL.64 R12, [R12] ;  /* 0x000000000c0c7983 */ /* 0x020f620000100a00 */
[----:B------:R-:W-:Y:S01]  /*0c80*/  BSSY.RECONVERGENT B2, `(.L_x_1516) ;  /* 0x000001b000027945 */ /* 0x000fe20003800200 */
[----:B------:R-:W-:Y:S01]  /*0c90*/  IMAD.MOV.U32 R23, RZ, RZ, R6 ;  /* 0x000000ffff177224 */ /* 0x000fe200078e0006 */
[----:B------:R-:W-:Y:S01]  /*0ca0*/  MOV R16, R7 ;  /* 0x0000000700107202 */ /* 0x000fe20000000f00 */
[----:B------:R-:W-:-:S07]  /*0cb0*/  IMAD.MOV.U32 R6, RZ, RZ, RZ ;  /* 0x000000ffff067224 */ /* 0x000fce00078e00ff */
.L_x_1519:
        /* <DEDUP_REMOVED lines=18> */
.L_x_1518:
[----:B------:R-:W-:Y:S05]  /*0de0*/  BSYNC.RECONVERGENT B3 ;  /* 0x0000000000037941 */ /* 0x000fea0003800200 */
.L_x_1517:
[----:B-1----:R-:W-:Y:S01]  /*0df0*/  MOV R12, R4 ;  /* 0x00000004000c7202 */ /* 0x002fe20000000f00 */
[----:B------:R-:W-:Y:S01]  /*0e00*/  IMAD.MOV.U32 R13, RZ, RZ, R5 ;  /* 0x000000ffff0d7224 */ /* 0x000fe200078e0005 */
[----:B------:R-:W-:Y:S01]  /*0e10*/  MOV R16, R26 ;  /* 0x0000001a00107202 */ /* 0x000fe20000000f00 */
[----:B------:R-:W-:Y:S06]  /*0e20*/  @!P1 BRA `(.L_x_1519) ;  /* 0xfffffffc00a49947 */ /* 0x000fec000383ffff */
[----:B------:R-:W-:Y:S05]  /*0e30*/  BSYNC.RECONVERGENT B2 ;  /* 0x0000000000027941 */ /* 0x000fea0003800200 */
.L_x_1516:
        /* <DEDUP_REMOVED lines=15> */
.L_x_1521:
[----:B------:R-:W-:Y:S05]  /*0f30*/  BSYNC.RECONVERGENT B2 ;  /* 0x0000000000027941 */ /* 0x000fea0003800200 */
.L_x_1520:
[----:B------:R-:W-:-:S13]  /*0f40*/  ISETP.GE.AND P0, PT, R7, R6, PT ;  /* 0x000000060700720c */ /* 0x000fda0003f06270 */
[----:B------:R-:W-:Y:S05]  /*0f50*/  @!P0 BRA `(.L_x_1522) ;  /* 0xfffffffc00408947 */ /* 0x000fea000383ffff */
[----:B------:R-:W-:Y:S05]  /*0f60*/  BSYNC.RECONVERGENT B1 ;  /* 0x0000000000017941 */ /* 0x000fea0003800200 */
.L_x_1515:
        /* <DEDUP_REMOVED lines=14> */
.L_x_1530:
[----:B0-----:R-:W-:-:S06]  /*1050*/  LEA R8, R3, R20, 0x3 ;  /* 0x0000001403087211 */ /* 0x001fcc00078e18ff */
[----:B-----5:R-:W5:Y:S01]  /*1060*/  LDL.64 R8, [R8] ;  /* 0x0000000008087983 */ /* 0x020f620000100a00 */
[----:B------:R-:W-:Y:S01]  /*1070*/  BSSY.RECONVERGENT B2, `(.L_x_1524) ;  /* 0x000001b000027945 */ /* 0x000fe20003800200 */
[----:B------:R-:W-:Y:S01]  /*1080*/  IMAD.MOV.U32 R12, RZ, RZ, R2 ;  /* 0x000000ffff0c7224 */ /* 0x000fe200078e0002 */
[----:B------:R-:W-:Y:S01]  /*1090*/  MOV R11, R3 ;  /* 0x00000003000b7202 */ /* 0x000fe20000000f00 */
[----:B------:R-:W-:-:S07]  /*10a0*/  IMAD.MOV.U32 R2, RZ, RZ, RZ ;  /* 0x000000ffff027224 */ /* 0x000fce00078e00ff */
.L_x_1527:
        /* <DEDUP_REMOVED lines=18> */
.L_x_1526:
[----:B------:R-:W-:Y:S05]  /*11d0*/  BSYNC.RECONVERGENT B3 ;  /* 0x0000000000037941 */ /* 0x000fea0003800200 */
.L_x_1525:
[----:B-1----:R-:W-:Y:S01]  /*11e0*/  MOV R8, R6 ;  /* 0x0000000600087202 */ /* 0x002fe20000000f00 */
[----:B------:R-:W-:Y:S01]  /*11f0*/  IMAD.MOV.U32 R9, RZ, RZ, R7 ;  /* 0x000000ffff097224 */ /* 0x000fe200078e0007 */
[----:B------:R-:W-:Y:S01]  /*1200*/  MOV R11, R23 ;  /* 0x00000017000b7202 */ /* 0x000fe20000000f00 */
[----:B------:R-:W-:Y:S06]  /*1210*/  @!P1 BRA `(.L_x_1527) ;  /* 0xfffffffc00a49947 */ /* 0x000fec000383ffff */
[----:B------:R-:W-:Y:S05]  /*1220*/  BSYNC.RECONVERGENT B2 ;  /* 0x0000000000027941 */ /* 0x000fea0003800200 */
.L_x_1524:
        /* <DEDUP_REMOVED lines=15> */
.L_x_1529:
[----:B------:R-:W-:Y:S05]  /*1320*/  BSYNC.RECONVERGENT B2 ;  /* 0x0000000000027941 */ /* 0x000fea0003800200 */
.L_x_1528:
[----:B------:R-:W-:-:S13]  /*1330*/  ISETP.GE.AND P0, PT, R3, R2, PT ;  /* 0x000000020300720c */ /* 0x000fda0003f06270 */
[----:B------:R-:W-:Y:S05]  /*1340*/  @!P0 BRA `(.L_x_1530) ;  /* 0xfffffffc00408947 */ /* 0x000fea000383ffff */
[----:B------:R-:W-:Y:S05]  /*1350*/  BSYNC.RECONVERGENT B1 ;  /* 0x0000000000017941 */ /* 0x000fea0003800200 */
.L_x_1523:
[----:B------:R-:W2:Y:S02]  /*1360*/  LDL.64 R2, [R1+0x38] ;  /* 0x0000380001027983 */ /* 0x000ea40000100a00 */
[----:B--2---:R-:W-:-:S06]  /*1370*/  DSETP.GTU.AND P0, PT, R2, R4, PT ;  /* 0x000000040200722a */ /* 0x004fcc0003f0c000 */
[----:B------:R-:W-:Y:S02]  /*1380*/  FSEL R2, R2, R4, !P0 ;  /* 0x0000000402027208 */ /* 0x000fe40004000000 */
[----:B------:R-:W-:-:S07]  /*1390*/  FSEL R3, R3, R5, !P0 ;  /* 0x0000000503037208 */ /* 0x000fce0004000000 */
.L_x_1500:
[----:B--2---:R-:W-:Y:S05]  /*13a0*/  BSYNC.RECONVERGENT B0 ;  /* 0x0000000000007941 */ /* 0x004fea0003800200 */
.L_x_1499:
[----:B0-----:R-:W0:Y:S01]  /*13b0*/  LDC.64 R8, c[0x0][0x398] ;  /* 0x0000e600ff087b82 */ /* 0x001e220000000a00 */
[----:B------:R-:W1:Y:S07]  /*13c0*/  LDCU UR7, c[0x0][0x380] ;  /* 0x00007000ff0777ac */ /* 0x000e6e0008000800 */
[----:B------:R-:W2:Y:S01]  /*13d0*/  LDC.64 R4, c[0x0][0x3a0] ;  /* 0x0000e800ff047b82 */ /* 0x000ea20000000a00 */
[----:B-1----:R-:W-:Y:S01]  /*13e0*/  IMAD R7, R0, UR7, R19 ;  /* 0x0000000700077c24 */ /* 0x002fe2000f8e0213 */
        /* <DEDUP_REMOVED lines=8> */
.L_x_1532:
        /* <DEDUP_REMOVED lines=9> */
.L_x_1597:


//--------------------- .nv.global.init           --------------------------
	.section	.nv.global.init,"aw",@progbits
	.align	4
.nv.global.init:
	.type		mrg32k3aM1SubSeq,@object
	.size		mrg32k3aM1SubSeq,(mrg32k3aM2SubSeq - mrg32k3aM1SubSeq)
mrg32k3aM1SubSeq:
        /*0000*/ 	.byte	0x0b, 0xcc, 0xee, 0x04, 0x73, 0x29, 0x8b, 0x6f, 0xf6, 0x53, 0x03, 0xf6, 0x23, 0xf6, 0xea, 0xda
        /* <DEDUP_REMOVED lines=125> */
	.type		mrg32k3aM2SubSeq,@object
	.size		mrg32k3aM2SubSeq,(mrg32k3aM1 - mrg32k3aM2SubSeq)
mrg32k3aM2SubSeq:
        /* <DEDUP_REMOVED lines=126> */
	.type		mrg32k3aM1,@object
	.size		mrg32k3aM1,(mrg32k3aM1Seq - mrg32k3aM1)
mrg32k3aM1:
        /* <DEDUP_REMOVED lines=144> */
	.type		mrg32k3aM1Seq,@object
	.size		mrg32k3aM1Seq,(mrg32k3aM2 - mrg32k3aM1Seq)
mrg32k3aM1Seq:
        /* <DEDUP_REMOVED lines=144> */
	.type		mrg32k3aM2,@object
	.size		mrg32k3aM2,(mrg32k3aM2Seq - mrg32k3aM2)
mrg32k3aM2:
        /* <DEDUP_REMOVED lines=144> */
	.type		mrg32k3aM2Seq,@object
	.size		mrg32k3aM2Seq,(precalc_xorwow_matrix - mrg32k3aM2Seq)
mrg32k3aM2Seq:
        /* <DEDUP_REMOVED lines=144> */
	.type		precalc_xorwow_matrix,@object
	.size		precalc_xorwow_matrix,(precalc_xorwow_offset_matrix - precalc_xorwow_matrix)
precalc_xorwow_matrix:
        /* <DEDUP_REMOVED lines=6400> */
	.type		precalc_xorwow_offset_matrix,@object
	.size		precalc_xorwow_offset_matrix,(.L_1 - precalc_xorwow_offset_matrix)
precalc_xorwow_offset_matrix:
        /* <DEDUP_REMOVED lines=6400> */
.L_1:


//--------------------- .nv.shared._Z26kernel_PatchMatch_randinitP17curandStateXORWOWPdS1_S1_iidddddd --------------------------
	.section	.nv.shared._Z26kernel_PatchMatch_randinitP17curandStateXORWOWPdS1_S1_iidddddd,"aw",@nobits
	.sectionflags	@""
	.align	16
	.zero		1024


//--------------------- .nv.shared.reserved.0     --------------------------
	.section	.nv.shared.reserved.0,"aw",@nobits
	.weak		__nv_reservedSMEM_offset_0_alias
	.size		__nv_reservedSMEM_offset_0_alias, 0, 64
	.other		__nv_reservedSMEM_offset_0_alias,@"STO_CUDA_RESERVED_SHARED STV_DEFAULT"
__nv_reservedSMEM_offset_0_alias:
	.zero		0
	.zero		64


//--------------------- .nv.shared._Z30kernel_randinit_uniform_doublePdP17curandStateXORWOWiidd --------------------------
	.section	.nv.shared._Z30kernel_randinit_uniform_doublePdP17curandStateXORWOWiidd,"aw",@nobits
	.sectionflags	@""
	.align	16
	.zero		1024


//--------------------- .nv.shared._Z26kernel_setup_randstates_2dP17curandStateXORWOWiiy --------------------------
	.section	.nv.shared._Z26kernel_setup_randstates_2dP17curandStateXORWOWiiy,"aw",@nobits
	.sectionflags	@""
	.align	16
	.zero		1024


//--------------------- .nv.shared._Z27kernel_setup_randstates_oddP17curandStateXORWOWiiiy --------------------------
	.section	.nv.shared._Z27kernel_setup_randstates_oddP17curandStateXORWOWiiiy,"aw",@nobits
	.sectionflags	@""
	.align	16
	.zero		1024


//--------------------- .nv.shared._Z28kernel_setup_randstates_evenP17curandStateXORWOWiiiy --------------------------
	.section	.nv.shared._Z28kernel_setup_randstates_evenP17curandStateXORWOWiiiy,"aw",@nobits
	.sectionflags	@""
	.align	16
	.zero		1024


//--------------------- .nv.shared._Z27kernel_transpose_tile_uchariiPhPKh --------------------------
	.section	.nv.shared._Z27kernel_transpose_tile_uchariiPhPKh,"aw",@nobits
	.sectionflags	@""
	.align	16
	.zero		1024


//--------------------- .nv.shared._Z28kernel_transpose_tile_doubleiiPdPKd --------------------------
	.section	.nv.shared._Z28kernel_transpose_tile_doubleiiPdPKd,"aw",@nobits
	.sectionflags	@""
	.align	16
	.zero		1024


//--------------------- .nv.shared._Z22kernel_transpose_uchariiPhPKh --------------------------
	.section	.nv.shared._Z22kernel_transpose_uchariiPhPKh,"aw",@nobits
	.sectionflags	@""
	.align	16
	.zero		1024


//--------------------- .nv.shared._Z23kernel_transpose_doubleiiPdPKd --------------------------
	.section	.nv.shared._Z23kernel_transpose_doubleiiPdPKd,"aw",@nobits
	.sectionflags	@""
	.align	16
	.zero		1024


//--------------------- .nv.shared._Z20kernel_AddVec_doublePdPKdi --------------------------
	.section	.nv.shared._Z20kernel_AddVec_doublePdPKdi,"aw",@nobits
	.sectionflags	@""
	.align	16
	.zero		1024


//--------------------- .nv.shared._Z48kernel_CostAggregation_OneParallelCol_BottomLeftiiiPdddi --------------------------
	.section	.nv.shared._Z48kernel_CostAggregation_OneParallelCol_BottomLeftiiiPdddi,"aw",@nobits
	.sectionflags	@""
	.align	16
	.zero		1024


//--------------------- .nv.shared._Z44kernel_CostAggregation_OneParallelCol_UpLeftiiiPdddi --------------------------
	.section	.nv.shared._Z44kernel_CostAggregation_OneParallelCol_UpLeftiiiPdddi,"aw",@nobits
	.sectionflags	@""
	.align	16
	.zero		1024


//--------------------- .nv.shared._Z42kernel_CostAggregation_OneParallelCol_LeftiiiPdddi --------------------------
	.section	.nv.shared._Z42kernel_CostAggregation_OneParallelCol_LeftiiiPdddi,"aw",@nobits
	.sectionflags	@""
	.align	16
	.zero		1024


//--------------------- .nv.shared._Z49kernel_CostAggregation_OneParallelCol_BottomRightiiiPdddi --------------------------
	.section	.nv.shared._Z49kernel_CostAggregation_OneParallelCol_BottomRightiiiPdddi,"aw",@nobits
	.sectionflags	@""
	.align	16
	.zero		1024


//--------------------- .nv.shared._Z45kernel_CostAggregation_OneParallelCol_UpRightiiiPdddi --------------------------
	.section	.nv.shared._Z45kernel_CostAggregation_OneParallelCol_UpRightiiiPdddi,"aw",@nobits
	.sectionflags	@""
	.align	16
	.zero		1024


//--------------------- .nv.shared._Z43kernel_CostAggregation_OneParallelCol_RightiiiPdddi --------------------------
	.section	.nv.shared._Z43kernel_CostAggregation_OneParallelCol_RightiiiPdddi,"aw",@nobits
	.sectionflags	@""
	.align	16
	.zero		1024


//--------------------- .nv.shared._Z48kernel_CostAggregation_OneParallelRow_BottomLeftiiiPdddi --------------------------
	.section	.nv.shared._Z48kernel_CostAggregation_OneParallelRow_BottomLeftiiiPdddi,"aw",@nobits
	.sectionflags	@""
	.align	16
	.zero		1024


//--------------------- .nv.shared._Z49kernel_CostAggregation_OneParallelRow_BottomRightiiiPdddi --------------------------
	.section	.nv.shared._Z49kernel_CostAggregation_OneParallelRow_BottomRightiiiPdddi,"aw",@nobits
	.sectionflags	@""
	.align	16
	.zero		1024


//--------------------- .nv.shared._Z44kernel_CostAggregation_OneParallelRow_BottomiiiPdddi --------------------------
	.section	.nv.shared._Z44kernel_CostAggregation_OneParallelRow_BottomiiiPdddi,"aw",@nobits
	.sectionflags	@""
	.align	16
	.zero		1024


//--------------------- .nv.shared._Z44kernel_CostAggregation_OneParallelRow_UpLeftiiiPdddi --------------------------
	.section	.nv.shared._Z44kernel_CostAggregation_OneParallelRow_UpLeftiiiPdddi,"aw",@nobits
	.sectionflags	@""
	.align	16
	.zero		1024


//--------------------- .nv.shared._Z45kernel_CostAggregation_OneParallelRow_UpRightiiiPdddi --------------------------
	.section	.nv.shared._Z45kernel_CostAggregation_OneParallelRow_UpRightiiiPdddi,"aw",@nobits
	.sectionflags	@""
	.align	16
	.zero		1024


//--------------------- .nv.shared._Z40kernel_CostAggregation_OneParallelRow_UpiiiPdddi --------------------------
	.section	.nv.shared._Z40kernel_CostAggregation_OneParallelRow_UpiiiPdddi,"aw",@nobits
	.sectionflags	@""
	.align	16
	.zero		1024


//--------------------- .nv.shared._Z38kernel_CostAggregation_OneParallelLineiiiPdddibi --------------------------
	.section	.nv.shared._Z38kernel_CostAggregation_OneParallelLineiiiPdddibi,"aw",@nobits
	.sectionflags	@""
	.align	16
	.zero		1024


//--------------------- .nv.shared._Z43kernel_GenerateDSI_b2u_opencvncc_transposediiiiiPKhS0_iPd --------------------------
	.section	.nv.shared._Z43kernel_GenerateDSI_b2u_opencvncc_transposediiiiiPKhS0_iPd,"aw",@nobits
	.sectionflags	@""
	.align	16
	.zero		1024


//--------------------- .nv.shared._Z37kernel_GenerateDSI_b2u_ncc_transposediiiiiPKhS0_iPd --------------------------
	.section	.nv.shared._Z37kernel_GenerateDSI_b2u_ncc_transposediiiiiPKhS0_iPd,"aw",@nobits
	.sectionflags	@""
	.align	16
	.zero		1024


//--------------------- .nv.shared._Z36kernel_GenerateDSI_b2u_BT_transposediiiPKhS0_iPd --------------------------
	.section	.nv.shared._Z36kernel_GenerateDSI_b2u_BT_transposediiiPKhS0_iPd,"aw",@nobits
	.sectionflags	@""
	.align	16
	.zero		1024


//--------------------- .nv.shared._Z43kernel_GenerateDSI_u2b_opencvncc_transposediiiiiPKhS0_iPd --------------------------
	.section	.nv.shared._Z43kernel_GenerateDSI_u2b_opencvncc_transposediiiiiPKhS0_iPd,"aw",@nobits
	.sectionflags	@""
	.align	16
	.zero		1024


//--------------------- .nv.shared._Z37kernel_GenerateDSI_u2b_ncc_transposediiiiiPKhS0_iPd --------------------------
	.section	.nv.shared._Z37kernel_GenerateDSI_u2b_ncc_transposediiiiiPKhS0_iPd,"aw",@nobits
	.sectionflags	@""
	.align	16
	.zero		1024


//--------------------- .nv.shared._Z36kernel_GenerateDSI_u2b_BT_transposediiiPKhS0_iPd --------------------------
	.section	.nv.shared._Z36kernel_GenerateDSI_u2b_BT_transposediiiPKhS0_iPd,"aw",@nobits
	.sectionflags	@""
	.align	16
	.zero		1024


//--------------------- .nv.shared._Z32kernel_GenerateDSI_r2l_opencvncciiiiiPKhS0_iPd --------------------------
	.section	.nv.shared._Z32kernel_GenerateDSI_r2l_opencvncciiiiiPKhS0_iPd,"aw",@nobits
	.sectionflags	@""
	.align	16
	.zero		1024


//--------------------- .nv.shared._Z26kernel_GenerateDSI_r2l_ncciiiiiPKhS0_iPd --------------------------
	.section	.nv.shared._Z26kernel_GenerateDSI_r2l_ncciiiiiPKhS0_iPd,"aw",@nobits
	.sectionflags	@""
	.align	16
	.zero		1024


//--------------------- .nv.shared._Z25kernel_GenerateDSI_r2l_BTiiiPKhS0_iPd --------------------------
	.section	.nv.shared._Z25kernel_GenerateDSI_r2l_BTiiiPKhS0_iPd,"aw",@nobits
	.sectionflags	@""
	.align	16
	.zero		1024


//--------------------- .nv.shared._Z32kernel_GenerateDSI_l2r_opencvncciiiiiPKhS0_iPd --------------------------
	.section	.nv.shared._Z32kernel_GenerateDSI_l2r_opencvncciiiiiPKhS0_iPd,"aw",@nobits
	.sectionflags	@""
	.align	16
	.zero		1024


//--------------------- .nv.shared._Z26kernel_GenerateDSI_l2r_ncciiiiiPKhS0_iPd --------------------------
	.section	.nv.shared._Z26kernel_GenerateDSI_l2r_ncciiiiiPKhS0_iPd,"aw",@nobits
	.sectionflags	@""
	.align	16
	.zero		1024


//--------------------- .nv.shared._Z25kernel_GenerateDSI_l2r_BTiiiPKhS0_iPd --------------------------
	.section	.nv.shared._Z25kernel_GenerateDSI_l2r_BTiiiPKhS0_iPd,"aw",@nobits
	.sectionflags	@""
	.align	16
	.zero		1024


//--------------------- .nv.shared._Z22kernel_GenerateDSI_newiiiiPKhS0_iiPdii --------------------------
	.section	.nv.shared._Z22kernel_GenerateDSI_newiiiiPKhS0_iiPdii,"aw",@nobits
	.sectionflags	@""
	.align	16
	.zero		1024


//--------------------- .nv.shared._Z18kernel_GenerateDSIiiiiPKhS0_iiPdii --------------------------
	.section	.nv.shared._Z18kernel_GenerateDSIiiiiPKhS0_iiPdii,"aw",@nobits
	.sectionflags	@""
	.align	16
	.zero		1024


//--------------------- .nv.shared._Z25kernel_GenerateDSI_b2u_BTiiPKhS0_iiPd --------------------------
	.section	.nv.shared._Z25kernel_GenerateDSI_b2u_BTiiPKhS0_iiPd,"aw",@nobits
	.sectionflags	@""
	.align	16
	.zero		1024


//--------------------- .nv.shared._Z25kernel_GenerateDSI_u2b_BTiiPKhS0_iiPd --------------------------
	.section	.nv.shared._Z25kernel_GenerateDSI_u2b_BTiiPKhS0_iiPd,"aw",@nobits
	.sectionflags	@""
	.align	16
	.zero		1024


//--------------------- .nv.shared._Z25kernel_GenerateDSI_r2l_BTiiPKhS0_iiPd --------------------------
	.section	.nv.shared._Z25kernel_GenerateDSI_r2l_BTiiPKhS0_iiPd,"aw",@nobits
	.sectionflags	@""
	.align	16
	.zero		1024


//--------------------- .nv.shared._Z25kernel_GenerateDSI_l2r_BTiiPKhS0_iiPd --------------------------
	.section	.nv.shared._Z25kernel_GenerateDSI_l2r_BTiiPKhS0_iiPd,"aw",@nobits
	.sectionflags	@""
	.align	16
	.zero		1024


//--------------------- .nv.constant0._Z26kernel_PatchMatch_randinitP17curandStateXORWOWPdS1_S1_iidddddd --------------------------
	.section	.nv.constant0._Z26kernel_PatchMatch_randinitP17curandStateXORWOWPdS1_S1_iidddddd,"a",@progbits
	.sectionflags	@""
	.align	4
.nv.constant0._Z26kernel_PatchMatch_randinitP17curandStateXORWOWPdS1_S1_iidddddd:
	.zero		984


//--------------------- .nv.constant0._Z30kernel_randinit_uniform_doublePdP17curandStateXORWOWiidd --------------------------
	.section	.nv.constant0._Z30kernel_randinit_uniform_doublePdP17curandStateXORWOWiidd,"a",@progbits
	.sectionflags	@""
	.align	4
.nv.constant0._Z30kernel_randinit_uniform_doublePdP17curandStateXORWOWiidd:
	.zero		936


//--------------------- .nv.constant0._Z26kernel_setup_randstates_2dP17curandStateXORWOWiiy --------------------------
	.section	.nv.constant0._Z26kernel_setup_randstates_2dP17curandStateXORWOWiiy,"a",@progbits
	.sectionflags	@""
	.align	4
.nv.constant0._Z26kernel_setup_randstates_2dP17curandStateXORWOWiiy:
	.zero		920


//--------------------- .nv.constant0._Z27kernel_setup_randstates_oddP17curandStateXORWOWiiiy --------------------------
	.section	.nv.constant0._Z27kernel_setup_randstates_oddP17curandStateXORWOWiiiy,"a",@progbits
	.sectionflags	@""
	.align	4
.nv.constant0._Z27kernel_setup_randstates_oddP17curandStateXORWOWiiiy:
	.zero		928


//--------------------- .nv.constant0._Z28kernel_setup_randstates_evenP17curandStateXORWOWiiiy --------------------------
	.section	.nv.constant0._Z28kernel_setup_randstates_evenP17curandStateXORWOWiiiy,"a",@progbits
	.sectionflags	@""
	.align	4
.nv.constant0._Z28kernel_setup_randstates_evenP17curandStateXORWOWiiiy:
	.zero		928


//--------------------- .nv.constant0._Z27kernel_transpose_tile_uchariiPhPKh --------------------------
	.section	.nv.constant0._Z27kernel_transpose_tile_uchariiPhPKh,"a",@progbits
	.sectionflags	@""
	.align	4
.nv.constant0._Z27kernel_transpose_tile_uchariiPhPKh:
	.zero		920


//--------------------- .nv.constant0._Z28kernel_transpose_tile_doubleiiPdPKd --------------------------
	.section	.nv.constant0._Z28kernel_transpose_tile_doubleiiPdPKd,"a",@progbits
	.sectionflags	@""
	.align	4
.nv.constant0._Z28kernel_transpose_tile_doubleiiPdPKd:
	.zero		920


//--------------------- .nv.constant0._Z22kernel_transpose_uchariiPhPKh --------------------------
	.section	.nv.constant0._Z22kernel_transpose_uchariiPhPKh,"a",@progbits
	.sectionflags	@""
	.align	4
.nv.constant0._Z22kernel_transpose_uchariiPhPKh:
	.zero		920


//--------------------- .nv.constant0._Z23kernel_transpose_doubleiiPdPKd --------------------------
	.section	.nv.constant0._Z23kernel_transpose_doubleiiPdPKd,"a",@progbits
	.sectionflags	@""
	.align	4
.nv.constant0._Z23kernel_transpose_doubleiiPdPKd:
	.zero		920


//--------------------- .nv.constant0._Z20kernel_AddVec_doublePdPKdi --------------------------
	.section	.nv.constant0._Z20kernel_AddVec_doublePdPKdi,"a",@progbits
	.sectionflags	@""
	.align	4
.nv.constant0._Z20kernel_AddVec_doublePdPKdi:
	.zero		916


//--------------------- .nv.constant0._Z48kernel_CostAggregation_OneParallelCol_BottomLeftiiiPdddi --------------------------
	.section	.nv.constant0._Z48kernel_CostAggregation_OneParallelCol_BottomLeftiiiPdddi,"a",@progbits
	.sectionflags	@""
	.align	4
.nv.constant0._Z48kernel_CostAggregation_OneParallelCol_BottomLeftiiiPdddi:
	.zero		940


//--------------------- .nv.constant0._Z44kernel_CostAggregation_OneParallelCol_UpLeftiiiPdddi --------------------------
	.section	.nv.constant0._Z44kernel_CostAggregation_OneParallelCol_UpLeftiiiPdddi,"a",@progbits
	.sectionflags	@""
	.align	4
.nv.constant0._Z44kernel_CostAggregation_OneParallelCol_UpLeftiiiPdddi:
	.zero		940


//--------------------- .nv.constant0._Z42kernel_CostAggregation_OneParallelCol_LeftiiiPdddi --------------------------
	.section	.nv.constant0._Z42kernel_CostAggregation_OneParallelCol_LeftiiiPdddi,"a",@progbits
	.sectionflags	@""
	.align	4
.nv.constant0._Z42kernel_CostAggregation_OneParallelCol_LeftiiiPdddi:
	.zero		940


//--------------------- .nv.constant0._Z49kernel_CostAggregation_OneParallelCol_BottomRightiiiPdddi --------------------------
	.section	.nv.constant0._Z49kernel_CostAggregation_OneParallelCol_BottomRightiiiPdddi,"a",@progbits
	.sectionflags	@""
	.align	4
.nv.constant0._Z49kernel_CostAggregation_OneParallelCol_BottomRightiiiPdddi:
	.zero		940


//--------------------- .nv.constant0._Z45kernel_CostAggregation_OneParallelCol_UpRightiiiPdddi --------------------------
	.section	.nv.constant0._Z45kernel_CostAggregation_OneParallelCol_UpRightiiiPdddi,"a",@progbits
	.sectionflags	@""
	.align	4
.nv.constant0._Z45kernel_CostAggregation_OneParallelCol_UpRightiiiPdddi:
	.zero		940


//--------------------- .nv.constant0._Z43kernel_CostAggregation_OneParallelCol_RightiiiPdddi --------------------------
	.section	.nv.constant0._Z43kernel_CostAggregation_OneParallelCol_RightiiiPdddi,"a",@progbits
	.sectionflags	@""
	.align	4
.nv.constant0._Z43kernel_CostAggregation_OneParallelCol_RightiiiPdddi:
	.zero		940


//--------------------- .nv.constant0._Z48kernel_CostAggregation_OneParallelRow_BottomLeftiiiPdddi --------------------------
	.section	.nv.constant0._Z48kernel_CostAggregation_OneParallelRow_BottomLeftiiiPdddi,"a",@progbits
	.sectionflags	@""
	.align	4
.nv.constant0._Z48kernel_CostAggregation_OneParallelRow_BottomLeftiiiPdddi:
	.zero		940


//--------------------- .nv.constant0._Z49kernel_CostAggregation_OneParallelRow_BottomRightiiiPdddi --------------------------
	.section	.nv.constant0._Z49kernel_CostAggregation_OneParallelRow_BottomRightiiiPdddi,"a",@progbits
	.sectionflags	@""
	.align	4
.nv.constant0._Z49kernel_CostAggregation_OneParallelRow_BottomRightiiiPdddi:
	.zero		940


//--------------------- .nv.constant0._Z44kernel_CostAggregation_OneParallelRow_BottomiiiPdddi --------------------------
	.section	.nv.constant0._Z44kernel_CostAggregation_OneParallelRow_BottomiiiPdddi,"a",@progbits
	.sectionflags	@""
	.align	4
.nv.constant0._Z44kernel_CostAggregation_OneParallelRow_BottomiiiPdddi:
	.zero		940


//--------------------- .nv.constant0._Z44kernel_CostAggregation_OneParallelRow_UpLeftiiiPdddi --------------------------
	.section	.nv.constant0._Z44kernel_CostAggregation_OneParallelRow_UpLeftiiiPdddi,"a",@progbits
	.sectionflags	@""
	.align	4
.nv.constant0._Z44kernel_CostAggregation_OneParallelRow_UpLeftiiiPdddi:
	.zero		940


//--------------------- .nv.constant0._Z45kernel_CostAggregation_OneParallelRow_UpRightiiiPdddi --------------------------
	.section	.nv.constant0._Z45kernel_CostAggregation_OneParallelRow_UpRightiiiPdddi,"a",@progbits
	.sectionflags	@""
	.align	4
.nv.constant0._Z45kernel_CostAggregation_OneParallelRow_UpRightiiiPdddi:
	.zero		940


//--------------------- .nv.constant0._Z40kernel_CostAggregation_OneParallelRow_UpiiiPdddi --------------------------
	.section	.nv.constant0._Z40kernel_CostAggregation_OneParallelRow_UpiiiPdddi,"a",@progbits
	.sectionflags	@""
	.align	4
.nv.constant0._Z40kernel_CostAggregation_OneParallelRow_UpiiiPdddi:
	.zero		940


//--------------------- .nv.constant0._Z38kernel_CostAggregation_OneParallelLineiiiPdddibi --------------------------
	.section	.nv.constant0._Z38kernel_CostAggregation_OneParallelLineiiiPdddibi,"a",@progbits
	.sectionflags	@""
	.align	4
.nv.constant0._Z38kernel_CostAggregation_OneParallelLineiiiPdddibi:
	.zero		948


//--------------------- .nv.constant0._Z43kernel_GenerateDSI_b2u_opencvncc_transposediiiiiPKhS0_iPd --------------------------
	.section	.nv.constant0._Z43kernel_GenerateDSI_b2u_opencvncc_transposediiiiiPKhS0_iPd,"a",@progbits
	.sectionflags	@""
	.align	4
.nv.constant0._Z43kernel_GenerateDSI_b2u_opencvncc_transposediiiiiPKhS0_iPd:
	.zero		952


//--------------------- .nv.constant0._Z37kernel_GenerateDSI_b2u_ncc_transposediiiiiPKhS0_iPd --------------------------
	.section	.nv.constant0._Z37kernel_GenerateDSI_b2u_ncc_transposediiiiiPKhS0_iPd,"a",@progbits
	.sectionflags	@""
	.align	4
.nv.constant0._Z37kernel_GenerateDSI_b2u_ncc_transposediiiiiPKhS0_iPd:
	.zero		952


//--------------------- .nv.constant0._Z36kernel_GenerateDSI_b2u_BT_transposediiiPKhS0_iPd --------------------------
	.section	.nv.constant0._Z36kernel_GenerateDSI_b2u_BT_transposediiiPKhS0_iPd,"a",@progbits
	.sectionflags	@""
	.align	4
.nv.constant0._Z36kernel_GenerateDSI_b2u_BT_transposediiiPKhS0_iPd:
	.zero		944


//--------------------- .nv.constant0._Z43kernel_GenerateDSI_u2b_opencvncc_transposediiiiiPKhS0_iPd --------------------------
	.section	.nv.constant0._Z43kernel_GenerateDSI_u2b_opencvncc_transposediiiiiPKhS0_iPd,"a",@progbits
	.sectionflags	@""
	.align	4
.nv.constant0._Z43kernel_GenerateDSI_u2b_opencvncc_transposediiiiiPKhS0_iPd:
	.zero		952


//--------------------- .nv.constant0._Z37kernel_GenerateDSI_u2b_ncc_transposediiiiiPKhS0_iPd --------------------------
	.section	.nv.constant0._Z37kernel_GenerateDSI_u2b_ncc_transposediiiiiPKhS0_iPd,"a",@progbits
	.sectionflags	@""
	.align	4
.nv.constant0._Z37kernel_GenerateDSI_u2b_ncc_transposediiiiiPKhS0_iPd:
	.zero		952


//--------------------- .nv.constant0._Z36kernel_GenerateDSI_u2b_BT_transposediiiPKhS0_iPd --------------------------
	.section	.nv.constant0._Z36kernel_GenerateDSI_u2b_BT_transposediiiPKhS0_iPd,"a",@progbits
	.sectionflags	@""
	.align	4
.nv.constant0._Z36kernel_GenerateDSI_u2b_BT_transposediiiPKhS0_iPd:
	.zero		944


//--------------------- .nv.constant0._Z32kernel_GenerateDSI_r2l_opencvncciiiiiPKhS0_iPd --------------------------
	.section	.nv.constant0._Z32kernel_GenerateDSI_r2l_opencvncciiiiiPKhS0_iPd,"a",@progbits
	.sectionflags	@""
	.align	4
.nv.constant0._Z32kernel_GenerateDSI_r2l_opencvncciiiiiPKhS0_iPd:
	.zero		952


//--------------------- .nv.constant0._Z26kernel_GenerateDSI_r2l_ncciiiiiPKhS0_iPd --------------------------
	.section	.nv.constant0._Z26kernel_GenerateDSI_r2l_ncciiiiiPKhS0_iPd,"a",@progbits
	.sectionflags	@""
	.align	4
.nv.constant0._Z26kernel_GenerateDSI_r2l_ncciiiiiPKhS0_iPd:
	.zero		952


//--------------------- .nv.constant0._Z25kernel_GenerateDSI_r2l_BTiiiPKhS0_iPd --------------------------
	.section	.nv.constant0._Z25kernel_GenerateDSI_r2l_BTiiiPKhS0_iPd,"a",@progbits
	.sectionflags	@""
	.align	4
.nv.constant0._Z25kernel_GenerateDSI_r2l_BTiiiPKhS0_iPd:
	.zero		944


//--------------------- .nv.constant0._Z32kernel_GenerateDSI_l2r_opencvncciiiiiPKhS0_iPd --------------------------
	.section	.nv.constant0._Z32kernel_GenerateDSI_l2r_opencvncciiiiiPKhS0_iPd,"a",@progbits
	.sectionflags	@""
	.align	4
.nv.constant0._Z32kernel_GenerateDSI_l2r_opencvncciiiiiPKhS0_iPd:
	.zero		952


//--------------------- .nv.constant0._Z26kernel_GenerateDSI_l2r_ncciiiiiPKhS0_iPd --------------------------
	.section	.nv.constant0._Z26kernel_GenerateDSI_l2r_ncciiiiiPKhS0_iPd,"a",@progbits
	.sectionflags	@""
	.align	4
.nv.constant0._Z26kernel_GenerateDSI_l2r_ncciiiiiPKhS0_iPd:
	.zero		952


//--------------------- .nv.constant0._Z25kernel_GenerateDSI_l2r_BTiiiPKhS0_iPd --------------------------
	.section	.nv.constant0._Z25kernel_GenerateDSI_l2r_BTiiiPKhS0_iPd,"a",@progbits
	.sectionflags	@""
	.align	4
.nv.constant0._Z25kernel_GenerateDSI_l2r_BTiiiPKhS0_iPd:
	.zero		944


//--------------------- .nv.constant0._Z22kernel_GenerateDSI_newiiiiPKhS0_iiPdii --------------------------
	.section	.nv.constant0._Z22kernel_GenerateDSI_newiiiiPKhS0_iiPdii,"a",@progbits
	.sectionflags	@""
	.align	4
.nv.constant0._Z22kernel_GenerateDSI_newiiiiPKhS0_iiPdii:
	.zero		952


//--------------------- .nv.constant0._Z18kernel_GenerateDSIiiiiPKhS0_iiPdii --------------------------
	.section	.nv.constant0._Z18kernel_GenerateDSIiiiiPKhS0_iiPdii,"a",@progbits
	.sectionflags	@""
	.align	4
.nv.constant0._Z18kernel_GenerateDSIiiiiPKhS0_iiPdii:
	.zero		952


//--------------------- .nv.constant0._Z25kernel_GenerateDSI_b2u_BTiiPKhS0_iiPd --------------------------
	.section	.nv.constant0._Z25kernel_GenerateDSI_b2u_BTiiPKhS0_iiPd,"a",@progbits
	.sectionflags	@""
	.align	4
.nv.constant0._Z25kernel_GenerateDSI_b2u_BTiiPKhS0_iiPd:
	.zero		936


//--------------------- .nv.constant0._Z25kernel_GenerateDSI_u2b_BTiiPKhS0_iiPd --------------------------
	.section	.nv.constant0._Z25kernel_GenerateDSI_u2b_BTiiPKhS0_iiPd,"a",@progbits
	.sectionflags	@""
	.align	4
.nv.constant0._Z25kernel_GenerateDSI_u2b_BTiiPKhS0_iiPd:
	.zero		936


//--------------------- .nv.constant0._Z25kernel_GenerateDSI_r2l_BTiiPKhS0_iiPd --------------------------
	.section	.nv.constant0._Z25kernel_GenerateDSI_r2l_BTiiPKhS0_iiPd,"a",@progbits
	.sectionflags	@""
	.align	4
.nv.constant0._Z25kernel_GenerateDSI_r2l_BTiiPKhS0_iiPd:
	.zero		936


//--------------------- .nv.constant0._Z25kernel_GenerateDSI_l2r_BTiiPKhS0_iiPd --------------------------
	.section	.nv.constant0._Z25kernel_GenerateDSI_l2r_BTiiPKhS0_iiPd,"a",@progbits
	.sectionflags	@""
	.align	4
.nv.constant0._Z25kernel_GenerateDSI_l2r_BTiiPKhS0_iiPd:
	.zero		936


//--------------------- SYMBOLS --------------------------

	.type		.nv.reservedSmem.offset0,@object
	.size		.nv.reservedSmem.offset0,0x4
	.type		.nv.reservedSmem.cap,@object
	.size		.nv.reservedSmem.cap,0x4
